// auto-generated by cutlass_sweep.conv — config: {"arch": "sm_100", "cluster_m": 2, "cluster_n": 1, "conv_kind": "wgrad", "dtype": "tf32", "ndim": 2, "tile_k": 64, "tile_m": 128, "tile_n": 128}
#include "cutlass/cutlass.h"
#include "cute/tensor.hpp"
#include "cutlass/kernel_hardware_info.hpp"
#include "cutlass/conv/convolution.h"
#include "cutlass/conv/dispatch_policy.hpp"
#include "cutlass/conv/collective/collective_builder.hpp"
#include "cutlass/conv/kernel/conv_universal.hpp"
#include "cutlass/conv/device/conv_universal_adapter.hpp"
#include "cutlass/epilogue/collective/collective_builder.hpp"

using namespace cute;
using Elem = cutlass::tfloat32_t;
using Acc  = float;
using LayoutAB = cutlass::layout::TensorNHWC;
using LayoutC  = cutlass::layout::TensorKCSR;
constexpr auto ConvOp = cutlass::conv::Operator::kWgrad;
using TileShape    = Shape<_128, Shape<_128>, Shape<_64>>;
using ClusterShape = Shape<_2, _1, _1>;

using CollectiveEpilogue = typename cutlass::epilogue::collective::CollectiveBuilder<
    cutlass::arch::Sm100, cutlass::arch::OpClassTensorOp,
    TileShape, ClusterShape,
    cutlass::epilogue::collective::EpilogueTileAuto,
    Acc, Acc,
    Elem, LayoutC, 128 / cutlass::sizeof_bits<Elem>::value,
    Elem, LayoutC, 128 / cutlass::sizeof_bits<Elem>::value,
    cutlass::epilogue::collective::EpilogueScheduleAuto
  >::CollectiveOp;

using CollectiveMainloop = typename cutlass::conv::collective::CollectiveBuilder<
    cutlass::arch::Sm100, cutlass::arch::OpClassTensorOp, ConvOp,
    Elem, LayoutAB, 128 / cutlass::sizeof_bits<Elem>::value,
    Elem, LayoutAB, 128 / cutlass::sizeof_bits<Elem>::value,
    Acc,
    TileShape, ClusterShape,
    cutlass::conv::collective::StageCountAutoCarveout<
        static_cast<int>(sizeof(typename CollectiveEpilogue::SharedStorage))>,
    cutlass::conv::collective::KernelScheduleAuto
  >::CollectiveOp;

using ProblemShape = cutlass::conv::ConvProblemShape<
    ConvOp, CollectiveMainloop::DispatchPolicy::NumSpatialDimensions>;
using ConvKernel = cutlass::conv::kernel::ConvUniversal<
    ProblemShape, CollectiveMainloop, CollectiveEpilogue>;
using Conv = cutlass::conv::device::ConvUniversalAdapter<ConvKernel>;

auto* _anchor = &cutlass::device_kernel<ConvKernel>;


// ===== COMPILED SASS (sm_100a) =====

	.target	sm_100a

	.elftype	@"ET_EXEC"


//--------------------- .note.nv.tkinfo           --------------------------
	.section	.note.nv.tkinfo,"",@"SHT_NOTE"
	.sectionflags	@"SHF_NOTE_NV_TKINFO"
	.tkinfo
        /*0018*/ 	.word	0x00000002
        /*0030*/ 	.string	""
        /*0030*/ 	.string	"ptxas"
        /*0030*/ 	.string	"Cuda compilation tools, release 13.0, V13.0.88"
        /*0030*/ 	.string	"Build cuda_13.0.r13.0/compiler.36424714_0"
        /*0030*/ 	.string	"-arch sm_100a -m 64 "



//--------------------- .note.nv.cuinfo           --------------------------
	.section	.note.nv.cuinfo,"",@"SHT_NOTE"
	.sectionflags	@"SHF_NOTE_NV_CUINFO"
        /*0018*/ 	.short	0x0002
        /*001a*/ 	.short	0x0064
        /*001c*/ 	.short	0x0082
	.zero		2


//--------------------- .nv.info                  --------------------------
	.section	.nv.info,"",@"SHT_CUDA_INFO"
	.align	4


	//----- nvinfo : EIATTR_REGCOUNT
	.align		4
        /*0000*/ 	.byte	0x04, 0x2f
        /*0002*/ 	.short	(.L_19 - .L_18)
	.align		4
.L_18:
        /*0004*/ 	.word	index@(_ZN7cutlass13device_kernelINS_4conv6kernel13ConvUniversalINS1_16ConvProblemShapeILNS1_8OperatorE2ELi2EEENS1_10collective14CollectiveConvINS1_47MainloopSm100TmaUmmaWarpSpecializedImplicitGemmILS5_2ELi6ELi2ELi1ELi2EN4cute5tupleIJNSA_1CILi2EEENSC_ILi1EEESE_EEEEENSB_IJNSC_ILi128EEENSB_IJSH_EEENSB_IJNSC_ILi64EEEEEEEEENS_10tfloat32_tESM_NSA_8TiledMMAINSA_8MMA_AtomIJNSA_23SM100_MMA_TF32_2x1SM_SSISM_SM_fLi128ELi128ELNSA_4UMMA5MajorE1ELSR_1ELNSQ_7ScaleInE0ELSS_0EEEEEENSA_6LayoutINSB_IJSE_SE_SE_EEENSB_IJNSC_ILi0EEESX_SX_EEEEENSB_IJNSA_10UnderscoreES10_S10_EEEEENS7_6detail27Sm100ImplicitGemmTileTraitsINSA_18SM100_TMA_2SM_LOADENSA_14ComposedLayoutINSA_7SwizzleILi2ELi5ELi2EEENSA_18smem_ptr_flag_bitsILi32EEENSV_INSB_IJNSC_ILi32EEENSC_ILi4EEEEEENSB_IJSE_S1B_EEEEEEEvEENS14_INSA_25SM100_TMA_2SM_LOAD_IM2COLES1G_vEEEENS_8epilogue10collective18CollectiveEpilogueINS1L_23Sm100TmaWarpSpecializedILi4ELi2ELi16ELb1ELb0EEEJNSB_IJSJ_SI_SK_EEENSB_IJNSV_ISJ_SE_EENSV_INSB_IJNSC_ILi16EEESD_EEENSB_IJSE_SJ_EEEEEEEESM_NSB_IJlNSB_IJSE_llEEESX_EEESM_S1Y_NS1L_6fusion15FusionCallbacksIS1P_NS1Z_17LinearCombinationISM_fSM_fLNS_15FloatRoundStyleE2EEES1Q_S1W_JEEENSA_5SM1004TMEM4LOAD26SM100_TMEM_LOAD_32dp32b16xENSA_13SM90_TMA_LOADENS16_INS17_ILi2ELi4ELi3EEES1A_NSV_INSB_IJNSC_ILi8EEES1S_EEENSB_IJS1S_SE_EEEEEEENSA_39AutoVectorizingCopyWithAssumedAlignmentILi128EEENSA_14SM90_TMA_STOREES2F_S2H_S2H_EEEvvEEEEvNT_6ParamsE)
        /*0008*/ 	.word	0x0000004f


	//----- nvinfo : EIATTR_FRAME_SIZE
	.align		4
.L_19:
        /*000c*/ 	.byte	0x04, 0x11
        /*000e*/ 	.short	(.L_21 - .L_20)
	.align		4
.L_20:
        /*0010*/ 	.word	index@($__internal_2_$__cuda_sm10x_tcgen05_guardrail_trap_unallocated_columns_being_dealloced)
        /*0014*/ 	.word	0x00000008


	//----- nvinfo : EIATTR_FRAME_SIZE
	.align		4
.L_21:
        /*0018*/ 	.byte	0x04, 0x11
        /*001a*/ 	.short	(.L_23 - .L_22)
	.align		4
.L_22:
        /*001c*/ 	.word	index@($__internal_1_$__cuda_sm10x_tcgen05_guardrail_trap_phase_invalid_during_alloc)
        /*0020*/ 	.word	0x00000008


	//----- nvinfo : EIATTR_FRAME_SIZE
	.align		4
.L_23:
        /*0024*/ 	.byte	0x04, 0x11
        /*0026*/ 	.short	(.L_25 - .L_24)
	.align		4
.L_24:
        /*0028*/ 	.word	index@($__internal_0_$__cuda_sm10x_tcgen05_guardrail_trap_col_being_dealloced_not_returned_by_alloc)
        /*002c*/ 	.word	0x00000008


	//----- nvinfo : EIATTR_FRAME_SIZE
	.align		4
.L_25:
        /*0030*/ 	.byte	0x04, 0x11
        /*0032*/ 	.short	(.L_27 - .L_26)
	.align		4
.L_26:
        /*0034*/ 	.word	index@(_ZN7cutlass13device_kernelINS_4conv6kernel13ConvUniversalINS1_16ConvProblemShapeILNS1_8OperatorE2ELi2EEENS1_10collective14CollectiveConvINS1_47MainloopSm100TmaUmmaWarpSpecializedImplicitGemmILS5_2ELi6ELi2ELi1ELi2EN4cute5tupleIJNSA_1CILi2EEENSC_ILi1EEESE_EEEEENSB_IJNSC_ILi128EEENSB_IJSH_EEENSB_IJNSC_ILi64EEEEEEEEENS_10tfloat32_tESM_NSA_8TiledMMAINSA_8MMA_AtomIJNSA_23SM100_MMA_TF32_2x1SM_SSISM_SM_fLi128ELi128ELNSA_4UMMA5MajorE1ELSR_1ELNSQ_7ScaleInE0ELSS_0EEEEEENSA_6LayoutINSB_IJSE_SE_SE_EEENSB_IJNSC_ILi0EEESX_SX_EEEEENSB_IJNSA_10UnderscoreES10_S10_EEEEENS7_6detail27Sm100ImplicitGemmTileTraitsINSA_18SM100_TMA_2SM_LOADENSA_14ComposedLayoutINSA_7SwizzleILi2ELi5ELi2EEENSA_18smem_ptr_flag_bitsILi32EEENSV_INSB_IJNSC_ILi32EEENSC_ILi4EEEEEENSB_IJSE_S1B_EEEEEEEvEENS14_INSA_25SM100_TMA_2SM_LOAD_IM2COLES1G_vEEEENS_8epilogue10collective18CollectiveEpilogueINS1L_23Sm100TmaWarpSpecializedILi4ELi2ELi16ELb1ELb0EEEJNSB_IJSJ_SI_SK_EEENSB_IJNSV_ISJ_SE_EENSV_INSB_IJNSC_ILi16EEESD_EEENSB_IJSE_SJ_EEEEEEEESM_NSB_IJlNSB_IJSE_llEEESX_EEESM_S1Y_NS1L_6fusion15FusionCallbacksIS1P_NS1Z_17LinearCombinationISM_fSM_fLNS_15FloatRoundStyleE2EEES1Q_S1W_JEEENSA_5SM1004TMEM4LOAD26SM100_TMEM_LOAD_32dp32b16xENSA_13SM90_TMA_LOADENS16_INS17_ILi2ELi4ELi3EEES1A_NSV_INSB_IJNSC_ILi8EEES1S_EEENSB_IJS1S_SE_EEEEEEENSA_39AutoVectorizingCopyWithAssumedAlignmentILi128EEENSA_14SM90_TMA_STOREES2F_S2H_S2H_EEEvvEEEEvNT_6ParamsE)
        /*0038*/ 	.word	0x00000008


	//----- nvinfo : EIATTR_MIN_STACK_SIZE
	.align		4
.L_27:
        /*003c*/ 	.byte	0x04, 0x12
        /*003e*/ 	.short	(.L_29 - .L_28)
	.align		4
.L_28:
        /*0040*/ 	.word	index@(_ZN7cutlass13device_kernelINS_4conv6kernel13ConvUniversalINS1_16ConvProblemShapeILNS1_8OperatorE2ELi2EEENS1_10collective14CollectiveConvINS1_47MainloopSm100TmaUmmaWarpSpecializedImplicitGemmILS5_2ELi6ELi2ELi1ELi2EN4cute5tupleIJNSA_1CILi2EEENSC_ILi1EEESE_EEEEENSB_IJNSC_ILi128EEENSB_IJSH_EEENSB_IJNSC_ILi64EEEEEEEEENS_10tfloat32_tESM_NSA_8TiledMMAINSA_8MMA_AtomIJNSA_23SM100_MMA_TF32_2x1SM_SSISM_SM_fLi128ELi128ELNSA_4UMMA5MajorE1ELSR_1ELNSQ_7ScaleInE0ELSS_0EEEEEENSA_6LayoutINSB_IJSE_SE_SE_EEENSB_IJNSC_ILi0EEESX_SX_EEEEENSB_IJNSA_10UnderscoreES10_S10_EEEEENS7_6detail27Sm100ImplicitGemmTileTraitsINSA_18SM100_TMA_2SM_LOADENSA_14ComposedLayoutINSA_7SwizzleILi2ELi5ELi2EEENSA_18smem_ptr_flag_bitsILi32EEENSV_INSB_IJNSC_ILi32EEENSC_ILi4EEEEEENSB_IJSE_S1B_EEEEEEEvEENS14_INSA_25SM100_TMA_2SM_LOAD_IM2COLES1G_vEEEENS_8epilogue10collective18CollectiveEpilogueINS1L_23Sm100TmaWarpSpecializedILi4ELi2ELi16ELb1ELb0EEEJNSB_IJSJ_SI_SK_EEENSB_IJNSV_ISJ_SE_EENSV_INSB_IJNSC_ILi16EEESD_EEENSB_IJSE_SJ_EEEEEEEESM_NSB_IJlNSB_IJSE_llEEESX_EEESM_S1Y_NS1L_6fusion15FusionCallbacksIS1P_NS1Z_17LinearCombinationISM_fSM_fLNS_15FloatRoundStyleE2EEES1Q_S1W_JEEENSA_5SM1004TMEM4LOAD26SM100_TMEM_LOAD_32dp32b16xENSA_13SM90_TMA_LOADENS16_INS17_ILi2ELi4ELi3EEES1A_NSV_INSB_IJNSC_ILi8EEES1S_EEENSB_IJS1S_SE_EEEEEEENSA_39AutoVectorizingCopyWithAssumedAlignmentILi128EEENSA_14SM90_TMA_STOREES2F_S2H_S2H_EEEvvEEEEvNT_6ParamsE)
        /*0044*/ 	.word	0x00000008
.L_29:


//--------------------- .nv.compat                --------------------------
	.section	.nv.compat,"",@"SHT_CUDA_COMPAT_INFO"
	.align	4
        /*0000*/ 	.byte	0x02, 0x09, 0x01, 0x00, 0x02, 0x02, 0x02, 0x00, 0x02, 0x05, 0x05, 0x00, 0x03, 0x07, 0x01, 0x01
        /*0010*/ 	.byte	0x02, 0x03, 0x01, 0x00, 0x02, 0x06, 0x01, 0x00, 0x04, 0x0b, 0x08, 0x00, 0x09, 0x00, 0x00, 0x00
        /*0020*/ 	.byte	0x00, 0x00, 0x00, 0x00


//--------------------- .nv.info._ZN7cutlass13device_kernelINS_4conv6kernel13ConvUniversalINS1_16ConvProblemShapeILNS1_8OperatorE2ELi2EEENS1_10collective14CollectiveConvINS1_47MainloopSm100TmaUmmaWarpSpecializedImplicitGemmILS5_2ELi6ELi2ELi1ELi2EN4cute5tupleIJNSA_1CILi2EEENSC_ILi1EEESE_EEEEENSB_IJNSC_ILi128EEENSB_IJSH_EEENSB_IJNSC_ILi64EEEEEEEEENS_10tfloat32_tESM_NSA_8TiledMMAINSA_8MMA_AtomIJNSA_23SM100_MMA_TF32_2x1SM_SSISM_SM_fLi128ELi128ELNSA_4UMMA5MajorE1ELSR_1ELNSQ_7ScaleInE0ELSS_0EEEEEENSA_6LayoutINSB_IJSE_SE_SE_EEENSB_IJNSC_ILi0EEESX_SX_EEEEENSB_IJNSA_10UnderscoreES10_S10_EEEEENS7_6detail27Sm100ImplicitGemmTileTraitsINSA_18SM100_TMA_2SM_LOADENSA_14ComposedLayoutINSA_7SwizzleILi2ELi5ELi2EEENSA_18smem_ptr_flag_bitsILi32EEENSV_INSB_IJNSC_ILi32EEENSC_ILi4EEEEEENSB_IJSE_S1B_EEEEEEEvEENS14_INSA_25SM100_TMA_2SM_LOAD_IM2COLES1G_vEEEENS_8epilogue10collective18CollectiveEpilogueINS1L_23Sm100TmaWarpSpecializedILi4ELi2ELi16ELb1ELb0EEEJNSB_IJSJ_SI_SK_EEENSB_IJNSV_ISJ_SE_EENSV_INSB_IJNSC_ILi16EEESD_EEENSB_IJSE_SJ_EEEEEEEESM_NSB_IJlNSB_IJSE_llEEESX_EEESM_S1Y_NS1L_6fusion15FusionCallbacksIS1P_NS1Z_17LinearCombinationISM_fSM_fLNS_15FloatRoundStyleE2EEES1Q_S1W_JEEENSA_5SM1004TMEM4LOAD26SM100_TMEM_LOAD_32dp32b16xENSA_13SM90_TMA_LOADENS16_INS17_ILi2ELi4ELi3EEES1A_NSV_INSB_IJNSC_ILi8EEES1S_EEENSB_IJS1S_SE_EEEEEEENSA_39AutoVectorizingCopyWithAssumedAlignmentILi128EEENSA_14SM90_TMA_STOREES2F_S2H_S2H_EEEvvEEEEvNT_6ParamsE --------------------------
	.section	.nv.info._ZN7cutlass13device_kernelINS_4conv6kernel13ConvUniversalINS1_16ConvProblemShapeILNS1_8OperatorE2ELi2EEENS1_10collective14CollectiveConvINS1_47MainloopSm100TmaUmmaWarpSpecializedImplicitGemmILS5_2ELi6ELi2ELi1ELi2EN4cute5tupleIJNSA_1CILi2EEENSC_ILi1EEESE_EEEEENSB_IJNSC_ILi128EEENSB_IJSH_EEENSB_IJNSC_ILi64EEEEEEEEENS_10tfloat32_tESM_NSA_8TiledMMAINSA_8MMA_AtomIJNSA_23SM100_MMA_TF32_2x1SM_SSISM_SM_fLi128ELi128ELNSA_4UMMA5MajorE1ELSR_1ELNSQ_7ScaleInE0ELSS_0EEEEEENSA_6LayoutINSB_IJSE_SE_SE_EEENSB_IJNSC_ILi0EEESX_SX_EEEEENSB_IJNSA_10UnderscoreES10_S10_EEEEENS7_6detail27Sm100ImplicitGemmTileTraitsINSA_18SM100_TMA_2SM_LOADENSA_14ComposedLayoutINSA_7SwizzleILi2ELi5ELi2EEENSA_18smem_ptr_flag_bitsILi32EEENSV_INSB_IJNSC_ILi32EEENSC_ILi4EEEEEENSB_IJSE_S1B_EEEEEEEvEENS14_INSA_25SM100_TMA_2SM_LOAD_IM2COLES1G_vEEEENS_8epilogue10collective18CollectiveEpilogueINS1L_23Sm100TmaWarpSpecializedILi4ELi2ELi16ELb1ELb0EEEJNSB_IJSJ_SI_SK_EEENSB_IJNSV_ISJ_SE_EENSV_INSB_IJNSC_ILi16EEESD_EEENSB_IJSE_SJ_EEEEEEEESM_NSB_IJlNSB_IJSE_llEEESX_EEESM_S1Y_NS1L_6fusion15FusionCallbacksIS1P_NS1Z_17LinearCombinationISM_fSM_fLNS_15FloatRoundStyleE2EEES1Q_S1W_JEEENSA_5SM1004TMEM4LOAD26SM100_TMEM_LOAD_32dp32b16xENSA_13SM90_TMA_LOADENS16_INS17_ILi2ELi4ELi3EEES1A_NSV_INSB_IJNSC_ILi8EEES1S_EEENSB_IJS1S_SE_EEEEEEENSA_39AutoVectorizingCopyWithAssumedAlignmentILi128EEENSA_14SM90_TMA_STOREES2F_S2H_S2H_EEEvvEEEEvNT_6ParamsE,"",@"SHT_CUDA_INFO"
	.sectionflags	@""
	.align	4


	//----- nvinfo : EIATTR_CUDA_API_VERSION
	.align		4
        /*0000*/ 	.byte	0x04, 0x37
        /*0002*/ 	.short	(.L_31 - .L_30)
.L_30:
        /*0004*/ 	.word	0x00000082


	//----- nvinfo : EIATTR_KPARAM_INFO
	.align		4
.L_31:
        /*0008*/ 	.byte	0x04, 0x17
        /*000a*/ 	.short	(.L_33 - .L_32)
.L_32:
        /*000c*/ 	.word	0x00000000
        /*0010*/ 	.short	0x0000
        /*0012*/ 	.short	0x0000
        /*0014*/ 	.byte	0x00, 0xf0, 0x01, 0x20


	//----- nvinfo : EIATTR_AT_ENTRY_FRAGMENTS
	.align		4
.L_33:
        /*0018*/ 	.byte	0x04, 0x4f
        /*001a*/ 	.short	(.L_35 - .L_34)


	//   ....[0]....
.L_34:
        /*001c*/ 	.word	0x00000007


	//----- nvinfo : EIATTR_RESERVED_SMEM_USED
	.align		4
.L_35:
        /*0020*/ 	.byte	0x01, 0x41
	.zero		2


	//----- nvinfo : EIATTR_SPARSE_MMA_MASK
	.align		4
        /*0024*/ 	.byte	0x03, 0x50
        /*0026*/ 	.short	0x0000


	//----- nvinfo : EIATTR_TCGEN05_2CTA_USED
	.align		4
        /*0028*/ 	.byte	0x01, 0x52
	.zero		2


	//----- nvinfo : EIATTR_MAXREG_COUNT
	.align		4
        /*002c*/ 	.byte	0x03, 0x1b
        /*002e*/ 	.short	0x00ff


	//----- nvinfo : EIATTR_NUM_BARRIERS
	.align		4
        /*0030*/ 	.byte	0x02, 0x4c
        /*0032*/ 	.byte	0x07
	.zero		1


	//----- nvinfo : EIATTR_EXTERNS
	.align		4
        /*0034*/ 	.byte	0x04, 0x0f
        /*0036*/ 	.short	(.L_37 - .L_36)


	//   ....[0]....
	.align		4
.L_36:
        /*0038*/ 	.word	index@(__assertfail)


	//----- nvinfo : EIATTR_MERCURY_ISA_VERSION
	.align		4
.L_37:
        /*003c*/ 	.byte	0x03, 0x5f
        /*003e*/ 	.short	0x0101


	//----- nvinfo : EIATTR_INT_WARP_WIDE_INSTR_OFFSETS
	.align		4
        /*0040*/ 	.byte	0x04, 0x31
        /*0042*/ 	.short	(.L_39 - .L_38)


	//   ....[0]....
.L_38:
        /*0044*/ 	.word	0x00000c90


	//   ....[1]....
        /*0048*/ 	.word	0x00000d40


	//   ....[2]....
        /*004c*/ 	.word	0x00004910


	//   ....[3]....
        /*0050*/ 	.word	0x00004930


	//   ....[4]....
        /*0054*/ 	.word	0x00004960


	//   ....[5]....
        /*0058*/ 	.word	0x00005980


	//   ....[6]....
        /*005c*/ 	.word	0x00005a20


	//   ....[7]....
        /*0060*/ 	.word	0x00005ad0


	//   ....[8]....
        /*0064*/ 	.word	0x00005b40


	//   ....[9]....
        /*0068*/ 	.word	0x00005bf0


	//   ....[10]....
        /*006c*/ 	.word	0x00005cd0


	//   ....[11]....
        /*0070*/ 	.word	0x00005d40


	//   ....[12]....
        /*0074*/ 	.word	0x00005e10


	//   ....[13]....
        /*0078*/ 	.word	0x00005ef0


	//   ....[14]....
        /*007c*/ 	.word	0x00005fc0


	//   ....[15]....
        /*0080*/ 	.word	0x000060b0


	//   ....[16]....
        /*0084*/ 	.word	0x00006140


	//----- nvinfo : EIATTR_COOP_GROUP_MASK_REGIDS
	.align		4
.L_39:
        /*0088*/ 	.byte	0x04, 0x29
        /*008a*/ 	.short	(.L_41 - .L_40)


	//   ....[0]....
.L_40:
        /*008c*/ 	.word	0xffffffff


	//   ....[1]....
        /*0090*/ 	.word	0xffffffff


	//   ....[2]....
        /*0094*/ 	.word	0xffffffff


	//   ....[3]....
        /*0098*/ 	.word	0xffffffff


	//   ....[4]....
        /*009c*/ 	.word	0xffffffff


	//   ....[5]....
        /*00a0*/ 	.word	0xffffffff


	//   ....[6]....
        /*00a4*/ 	.word	0xffffffff


	//   ....[7]....
        /*00a8*/ 	.word	0xffffffff


	//   ....[8]....
        /*00ac*/ 	.word	0xffffffff


	//   ....[9]....
        /*00b0*/ 	.word	0xffffffff


	//   ....[10]....
        /*00b4*/ 	.word	0xffffffff


	//   ....[11]....
        /*00b8*/ 	.word	0xffffffff


	//   ....[12]....
        /*00bc*/ 	.word	0xffffffff


	//----- nvinfo : EIATTR_COOP_GROUP_INSTR_OFFSETS
	.align		4
.L_41:
        /*00c0*/ 	.byte	0x04, 0x28
        /*00c2*/ 	.short	(.L_43 - .L_42)


	//   ....[0]....
.L_42:
        /*00c4*/ 	.word	0x000000d0


	//   ....[1]....
        /*00c8*/ 	.word	0x00000540


	//   ....[2]....
        /*00cc*/ 	.word	0x00000720


	//   ....[3]....
        /*00d0*/ 	.word	0x000008c0


	//   ....[4]....
        /*00d4*/ 	.word	0x000009c0


	//   ....[5]....
        /*00d8*/ 	.word	0x00000b10


	//   ....[6]....
        /*00dc*/ 	.word	0x00000db0


	//   ....[7]....
        /*00e0*/ 	.word	0x00002860


	//   ....[8]....
        /*00e4*/ 	.word	0x000035e0


	//   ....[9]....
        /*00e8*/ 	.word	0x00003ab0


	//   ....[10]....
        /*00ec*/ 	.word	0x00003ae0


	//   ....[11]....
        /*00f0*/ 	.word	0x00004820


	//   ....[12]....
        /*00f4*/ 	.word	0x00004a30


	//----- nvinfo : EIATTR_VRC_CTA_INIT_COUNT
	.align		4
.L_43:
        /*00f8*/ 	.byte	0x02, 0x4a
        /*00fa*/ 	.byte	0x80
	.zero		1


	//----- nvinfo : EIATTR_SYSCALL_OFFSETS
	.align		4
        /*00fc*/ 	.byte	0x04, 0x46
        /*00fe*/ 	.short	(.L_45 - .L_44)


	//   ....[0]....
.L_44:
        /*0100*/ 	.word	0x00007170


	//   ....[1]....
        /*0104*/ 	.word	0x00007260


	//   ....[2]....
        /*0108*/ 	.word	0x00007a30


	//   ....[3]....
        /*010c*/ 	.word	0x00008400


	//   ....[4]....
        /*0110*/ 	.word	0x00008d90


	//   ....[5]....
        /*0114*/ 	.word	0x00009710


	//----- nvinfo : EIATTR_MBARRIER_INSTR_OFFSETS
	.align		4
.L_45:
        /*0118*/ 	.byte	0x04, 0x39
        /*011a*/ 	.short	(.L_47 - .L_46)


	//   ....[0]....
.L_46:
        /*011c*/ 	.word	0x00000650
        /*0120*/ 	.word	0x000000ff
        /*0124*/ 	.word	0x00000000
        /*0128*/ 	.short	0x0100
        /*012a*/ 	.byte	0x04
	.zero		1


	//   ....[1]....
        /*012c*/ 	.word	0x00000660
        /*0130*/ 	.word	0x000000ff
        /*0134*/ 	.word	0x00000030
        /*0138*/ 	.short	0x0100
        /*013a*/ 	.byte	0x04
	.zero		1


	//   ....[2]....
        /*013c*/ 	.word	0x00000670
        /*0140*/ 	.word	0x000000ff
        /*0144*/ 	.word	0x00000008
        /*0148*/ 	.short	0x0100
        /*014a*/ 	.byte	0x04
	.zero		1


	//   ....[3]....
        /*014c*/ 	.word	0x00000680
        /*0150*/ 	.word	0x000000ff
        /*0154*/ 	.word	0x00000038
        /*0158*/ 	.short	0x0100
        /*015a*/ 	.byte	0x04
	.zero		1


	//   ....[4]....
        /*015c*/ 	.word	0x00000690
        /*0160*/ 	.word	0x000000ff
        /*0164*/ 	.word	0x00000010
        /*0168*/ 	.short	0x0100
        /*016a*/ 	.byte	0x04
	.zero		1


	//   ....[5]....
        /*016c*/ 	.word	0x000006a0
        /*0170*/ 	.word	0x000000ff
        /*0174*/ 	.word	0x00000040
        /*0178*/ 	.short	0x0100
        /*017a*/ 	.byte	0x04
	.zero		1


	//   ....[6]....
        /*017c*/ 	.word	0x000006b0
        /*0180*/ 	.word	0x000000ff
        /*0184*/ 	.word	0x00000018
        /*0188*/ 	.short	0x0100
        /*018a*/ 	.byte	0x04
	.zero		1


	//   ....[7]....
        /*018c*/ 	.word	0x000006c0
        /*0190*/ 	.word	0x000000ff
        /*0194*/ 	.word	0x00000048
        /*0198*/ 	.short	0x0100
        /*019a*/ 	.byte	0x04
	.zero		1


	//   ....[8]....
        /*019c*/ 	.word	0x000006d0
        /*01a0*/ 	.word	0x000000ff
        /*01a4*/ 	.word	0x00000020
        /*01a8*/ 	.short	0x0100
        /*01aa*/ 	.byte	0x04
	.zero		1


	//   ....[9]....
        /*01ac*/ 	.word	0x000006e0
        /*01b0*/ 	.word	0x000000ff
        /*01b4*/ 	.word	0x00000050
        /*01b8*/ 	.short	0x0100
        /*01ba*/ 	.byte	0x04
	.zero		1


	//   ....[10]....
        /*01bc*/ 	.word	0x000006f0
        /*01c0*/ 	.word	0x000000ff
        /*01c4*/ 	.word	0x00000028
        /*01c8*/ 	.short	0x0100
        /*01ca*/ 	.byte	0x04
	.zero		1


	//   ....[11]....
        /*01cc*/ 	.word	0x00000700
        /*01d0*/ 	.word	0x000000ff
        /*01d4*/ 	.word	0x00000058
        /*01d8*/ 	.short	0x0100
        /*01da*/ 	.byte	0x04
	.zero		1


	//   ....[12]....
        /*01dc*/ 	.word	0x00000830
        /*01e0*/ 	.word	0x000000ff
        /*01e4*/ 	.word	0x00000060
        /*01e8*/ 	.short	0x0100
        /*01ea*/ 	.byte	0x04
	.zero		1


	//   ....[13]....
        /*01ec*/ 	.word	0x00000840
        /*01f0*/ 	.word	0x000000ff
        /*01f4*/ 	.word	0x00000080
        /*01f8*/ 	.short	0x0100
        /*01fa*/ 	.byte	0x04
	.zero		1


	//   ....[14]....
        /*01fc*/ 	.word	0x00000850
        /*0200*/ 	.word	0x000000ff
        /*0204*/ 	.word	0x00000068
        /*0208*/ 	.short	0x0100
        /*020a*/ 	.byte	0x04
	.zero		1


	//   ....[15]....
        /*020c*/ 	.word	0x00000860
        /*0210*/ 	.word	0x000000ff
        /*0214*/ 	.word	0x00000088
        /*0218*/ 	.short	0x0100
        /*021a*/ 	.byte	0x04
	.zero		1


	//   ....[16]....
        /*021c*/ 	.word	0x00000870
        /*0220*/ 	.word	0x000000ff
        /*0224*/ 	.word	0x00000070
        /*0228*/ 	.short	0x0100
        /*022a*/ 	.byte	0x04
	.zero		1


	//   ....[17]....
        /*022c*/ 	.word	0x00000880
        /*0230*/ 	.word	0x000000ff
        /*0234*/ 	.word	0x00000090
        /*0238*/ 	.short	0x0100
        /*023a*/ 	.byte	0x04
	.zero		1


	//   ....[18]....
        /*023c*/ 	.word	0x00000890
        /*0240*/ 	.word	0x000000ff
        /*0244*/ 	.word	0x00000078
        /*0248*/ 	.short	0x0100
        /*024a*/ 	.byte	0x04
	.zero		1


	//   ....[19]....
        /*024c*/ 	.word	0x000008a0
        /*0250*/ 	.word	0x000000ff
        /*0254*/ 	.word	0x00000098
        /*0258*/ 	.short	0x0100
        /*025a*/ 	.byte	0x04
	.zero		1


	//   ....[20]....
        /*025c*/ 	.word	0x00000990
        /*0260*/ 	.word	0x000000ff
        /*0264*/ 	.word	0x000000a0
        /*0268*/ 	.short	0x0100
        /*026a*/ 	.byte	0x04
	.zero		1


	//   ....[21]....
        /*026c*/ 	.word	0x000009a0
        /*0270*/ 	.word	0x000000ff
        /*0274*/ 	.word	0x000000a8
        /*0278*/ 	.short	0x0100
        /*027a*/ 	.byte	0x04
	.zero		1


	//   ....[22]....
        /*027c*/ 	.word	0x00000ae0
        /*0280*/ 	.word	0x000000ff
        /*0284*/ 	.word	0x000000b0
        /*0288*/ 	.short	0x0100
        /*028a*/ 	.byte	0x06
	.zero		1


	//   ....[23]....
        /*028c*/ 	.word	0x00000af0
        /*0290*/ 	.word	0x000000ff
        /*0294*/ 	.word	0x000000b8
        /*0298*/ 	.short	0x0100
        /*029a*/ 	.byte	0x06
	.zero		1


	//   ....[24]....
        /*029c*/ 	.word	0x00000c30
        /*02a0*/ 	.word	0x000000ff
        /*02a4*/ 	.word	0x000000c0
        /*02a8*/ 	.short	0x0100
        /*02aa*/ 	.byte	0x04
	.zero		1


	//   ....[25]....
        /*02ac*/ 	.word	0x00000c40
        /*02b0*/ 	.word	0x000000ff
        /*02b4*/ 	.word	0x000000d0
        /*02b8*/ 	.short	0x0100
        /*02ba*/ 	.byte	0x04
	.zero		1


	//   ....[26]....
        /*02bc*/ 	.word	0x00000c50
        /*02c0*/ 	.word	0x000000ff
        /*02c4*/ 	.word	0x000000c8
        /*02c8*/ 	.short	0x0100
        /*02ca*/ 	.byte	0x04
	.zero		1


	//   ....[27]....
        /*02cc*/ 	.word	0x00000c60
        /*02d0*/ 	.word	0x000000ff
        /*02d4*/ 	.word	0x000000d8
        /*02d8*/ 	.short	0x0100
        /*02da*/ 	.byte	0x04
	.zero		1


	//   ....[28]....
        /*02dc*/ 	.word	0x00000d60
        /*02e0*/ 	.word	0x000000ff
        /*02e4*/ 	.word	0x000000e0
        /*02e8*/ 	.short	0x0100
        /*02ea*/ 	.byte	0x06
	.zero		1


	//   ....[29]....
        /*02ec*/ 	.word	0x00001ae0
        /*02f0*/ 	.word	0x000000ff
        /*02f4*/ 	.word	0x00000030
        /*02f8*/ 	.short	0x010a
        /*02fa*/ 	.byte	0x07
	.zero		1


	//   ....[30]....
        /*02fc*/ 	.word	0x00001e60
        /*0300*/ 	.word	0x000000ff
        /*0304*/ 	.word	0x00000030
        /*0308*/ 	.short	0x010a
        /*030a*/ 	.byte	0x0b
	.zero		1


	//   ....[31]....
        /*030c*/ 	.word	0x00002010
        /*0310*/ 	.word	0x000000ff
        /*0314*/ 	.word	0x00000030
        /*0318*/ 	.short	0x010a
        /*031a*/ 	.byte	0x08
	.zero		1


	//   ....[32]....
        /*031c*/ 	.word	0x000022a0
        /*0320*/ 	.word	0x000000ff
        /*0324*/ 	.word	0x000000a8
        /*0328*/ 	.short	0x0101
        /*032a*/ 	.byte	0x22
	.zero		1


	//   ....[33]....
        /*032c*/ 	.word	0x000022d0
        /*0330*/ 	.word	0x000000ff
        /*0334*/ 	.word	0x00000030
        /*0338*/ 	.short	0x010a
        /*033a*/ 	.byte	0x04
	.zero		1


	//   ....[34]....
        /*033c*/ 	.word	0x00002430
        /*0340*/ 	.word	0x000000ff
        /*0344*/ 	.word	0x00000030
        /*0348*/ 	.short	0x010a
        /*034a*/ 	.byte	0x0b
	.zero		1


	//   ....[35]....
        /*034c*/ 	.word	0x000025e0
        /*0350*/ 	.word	0x000000ff
        /*0354*/ 	.word	0x00000030
        /*0358*/ 	.short	0x010a
        /*035a*/ 	.byte	0x09
	.zero		1


	//   ....[36]....
        /*035c*/ 	.word	0x00002870
        /*0360*/ 	.word	0x000000ff
        /*0364*/ 	.word	0x000000b0
        /*0368*/ 	.short	0x010a
        /*036a*/ 	.byte	0x22
	.zero		1


	//   ....[37]....
        /*036c*/ 	.word	0x00002930
        /*0370*/ 	.word	0x000000ff
        /*0374*/ 	.word	0x00000000
        /*0378*/ 	.short	0x0101
        /*037a*/ 	.byte	0x04
	.zero		1


	//   ....[38]....
        /*037c*/ 	.word	0x00002f20
        /*0380*/ 	.word	0x000000ff
        /*0384*/ 	.word	0x00000000
        /*0388*/ 	.short	0x010a
        /*038a*/ 	.byte	0x04
	.zero		1


	//   ....[39]....
        /*038c*/ 	.word	0x00002fc0
        /*0390*/ 	.word	0x000000ff
        /*0394*/ 	.word	0x00000000
        /*0398*/ 	.short	0x010a
        /*039a*/ 	.byte	0x05
	.zero		1


	//   ....[40]....
        /*039c*/ 	.word	0x00003060
        /*03a0*/ 	.word	0x000000ff
        /*03a4*/ 	.word	0x00000000
        /*03a8*/ 	.short	0x010a
        /*03aa*/ 	.byte	0x05
	.zero		1


	//   ....[41]....
        /*03ac*/ 	.word	0x00003100
        /*03b0*/ 	.word	0x000000ff
        /*03b4*/ 	.word	0x00000000
        /*03b8*/ 	.short	0x010a
        /*03ba*/ 	.byte	0x05
	.zero		1


	//   ....[42]....
        /*03bc*/ 	.word	0x000031a0
        /*03c0*/ 	.word	0x000000ff
        /*03c4*/ 	.word	0x00000000
        /*03c8*/ 	.short	0x010a
        /*03ca*/ 	.byte	0x05
	.zero		1


	//   ....[43]....
        /*03cc*/ 	.word	0x00003250
        /*03d0*/ 	.word	0x00000000
        /*03d4*/ 	.word	0x00000000
        /*03d8*/ 	.short	0x010a
        /*03da*/ 	.byte	0xff
	.zero		1


	//   ....[44]....
        /*03dc*/ 	.word	0x000033a0
        /*03e0*/ 	.word	0x000000ff
        /*03e4*/ 	.word	0x000000b8
        /*03e8*/ 	.short	0x010a
        /*03ea*/ 	.byte	0x04
	.zero		1


	//   ....[45]....
        /*03ec*/ 	.word	0x00003440
        /*03f0*/ 	.word	0x000000ff
        /*03f4*/ 	.word	0x000000b0
        /*03f8*/ 	.short	0x010a
        /*03fa*/ 	.byte	0x04
	.zero		1


	//   ....[46]....
        /*03fc*/ 	.word	0x000034e0
        /*0400*/ 	.word	0x000000ff
        /*0404*/ 	.word	0x00000000
        /*0408*/ 	.short	0x0101
        /*040a*/ 	.byte	0x05
	.zero		1


	//   ....[47]....
        /*040c*/ 	.word	0x00003520
        /*0410*/ 	.word	0x000000ff
        /*0414*/ 	.word	0x000000b8
        /*0418*/ 	.short	0x0106
        /*041a*/ 	.byte	0x04
	.zero		1


	//   ....[48]....
        /*041c*/ 	.word	0x00003560
        /*0420*/ 	.word	0x00000000
        /*0424*/ 	.word	0x000000b8
        /*0428*/ 	.short	0x010a
        /*042a*/ 	.byte	0xff
	.zero		1


	//   ....[49]....
        /*042c*/ 	.word	0x000037b0
        /*0430*/ 	.word	0x000000ff
        /*0434*/ 	.word	0x00000008
        /*0438*/ 	.short	0x010a
        /*043a*/ 	.byte	0x05
	.zero		1


	//   ....[50]....
        /*043c*/ 	.word	0x000037d0
        /*0440*/ 	.word	0x000000ff
        /*0444*/ 	.word	0x00000008
        /*0448*/ 	.short	0x010a
        /*044a*/ 	.byte	0x05
	.zero		1


	//   ....[51]....
        /*044c*/ 	.word	0x00003960
        /*0450*/ 	.word	0x000000ff
        /*0454*/ 	.word	0x00000008
        /*0458*/ 	.short	0x010a
        /*045a*/ 	.byte	0x05
	.zero		1


	//   ....[52]....
        /*045c*/ 	.word	0x00003980
        /*0460*/ 	.word	0x000000ff
        /*0464*/ 	.word	0x00000008
        /*0468*/ 	.short	0x010a
        /*046a*/ 	.byte	0x05
	.zero		1


	//   ....[53]....
        /*046c*/ 	.word	0x00003a40
        /*0470*/ 	.word	0x000000ff
        /*0474*/ 	.word	0x00000000
        /*0478*/ 	.short	0x0101
        /*047a*/ 	.byte	0x04
	.zero		1


	//   ....[54]....
        /*047c*/ 	.word	0x00003e30
        /*0480*/ 	.word	0x000000ff
        /*0484*/ 	.word	0x000000b0
        /*0488*/ 	.short	0x010a
        /*048a*/ 	.byte	0x17
	.zero		1


	//   ....[55]....
        /*048c*/ 	.word	0x00003ed0
        /*0490*/ 	.word	0x000000ff
        /*0494*/ 	.word	0x00000000
        /*0498*/ 	.short	0x0101
        /*049a*/ 	.byte	0x2e
	.zero		1


	//   ....[56]....
        /*049c*/ 	.word	0x00003f10
        /*04a0*/ 	.word	0x000000ff
        /*04a4*/ 	.word	0x000000d0
        /*04a8*/ 	.short	0x010a
        /*04aa*/ 	.byte	0x1c
	.zero		1


	//   ....[57]....
        /*04ac*/ 	.word	0x00003fe0
        /*04b0*/ 	.word	0x000000ff
        /*04b4*/ 	.word	0x00000000
        /*04b8*/ 	.short	0x010a
        /*04ba*/ 	.byte	0x04
	.zero		1


	//   ....[58]....
        /*04bc*/ 	.word	0x00004050
        /*04c0*/ 	.word	0x000000ff
        /*04c4*/ 	.word	0x00000000
        /*04c8*/ 	.short	0x010a
        /*04ca*/ 	.byte	0x13
	.zero		1


	//   ....[59]....
        /*04cc*/ 	.word	0x000041a0
        /*04d0*/ 	.word	0x000000ff
        /*04d4*/ 	.word	0x00000000
        /*04d8*/ 	.short	0x010a
        /*04da*/ 	.byte	0x05
	.zero		1


	//   ....[60]....
        /*04dc*/ 	.word	0x00004620
        /*04e0*/ 	.word	0x000000ff
        /*04e4*/ 	.word	0x00000000
        /*04e8*/ 	.short	0x010a
        /*04ea*/ 	.byte	0x04
	.zero		1


	//   ....[61]....
        /*04ec*/ 	.word	0x000046c0
        /*04f0*/ 	.word	0x00000000
        /*04f4*/ 	.word	0x00000000
        /*04f8*/ 	.short	0x010a
        /*04fa*/ 	.byte	0xff
	.zero		1


	//   ....[62]....
        /*04fc*/ 	.word	0x00004700
        /*0500*/ 	.word	0x00000000
        /*0504*/ 	.word	0x00000000
        /*0508*/ 	.short	0x010a
        /*050a*/ 	.byte	0xff
	.zero		1


	//   ....[63]....
        /*050c*/ 	.word	0x00004770
        /*0510*/ 	.word	0x000000ff
        /*0514*/ 	.word	0x00000000
        /*0518*/ 	.short	0x0101
        /*051a*/ 	.byte	0x04
	.zero		1


	//   ....[64]....
        /*051c*/ 	.word	0x000047b0
        /*0520*/ 	.word	0x000000ff
        /*0524*/ 	.word	0x000000e0
        /*0528*/ 	.short	0x010a
        /*052a*/ 	.byte	0x17
	.zero		1


	//   ....[65]....
        /*052c*/ 	.word	0x00004810
        /*0530*/ 	.word	0x000000ff
        /*0534*/ 	.word	0x00000000
        /*0538*/ 	.short	0x0101
        /*053a*/ 	.byte	0x04
	.zero		1


	//   ....[66]....
        /*053c*/ 	.word	0x00004eb0
        /*0540*/ 	.word	0x000000ff
        /*0544*/ 	.word	0x000000b0
        /*0548*/ 	.short	0x010a
        /*054a*/ 	.byte	0x1f
	.zero		1


	//   ....[67]....
        /*054c*/ 	.word	0x00004f50
        /*0550*/ 	.word	0x000000ff
        /*0554*/ 	.word	0x00000000
        /*0558*/ 	.short	0x0101
        /*055a*/ 	.byte	0x3c
	.zero		1


	//   ....[68]....
        /*055c*/ 	.word	0x00005470
        /*0560*/ 	.word	0x000000ff
        /*0564*/ 	.word	0x000000a8
        /*0568*/ 	.short	0x010a
        /*056a*/ 	.byte	0x1f
	.zero		1


	//   ....[69]....
        /*056c*/ 	.word	0x00005920
        /*0570*/ 	.word	0x000000ff
        /*0574*/ 	.word	0x00000080
        /*0578*/ 	.short	0x010a
        /*057a*/ 	.byte	0x1f
	.zero		1


	//   ....[70]....
        /*057c*/ 	.word	0x00005af0
        /*0580*/ 	.word	0x000000ff
        /*0584*/ 	.word	0x00000060
        /*0588*/ 	.short	0x010b
        /*058a*/ 	.byte	0x1f
	.zero		1


	//   ....[71]....
        /*058c*/ 	.word	0x00005b00
        /*0590*/ 	.word	0x000000ff
        /*0594*/ 	.word	0x00000000
        /*0598*/ 	.short	0x0101
        /*059a*/ 	.byte	0x41
	.zero		1


	//   ....[72]....
        /*059c*/ 	.word	0x00005b10
        /*05a0*/ 	.word	0x000000ff
        /*05a4*/ 	.word	0x00000088
        /*05a8*/ 	.short	0x010a
        /*05aa*/ 	.byte	0x1f
	.zero		1


	//   ....[73]....
        /*05ac*/ 	.word	0x00005cf0
        /*05b0*/ 	.word	0x000000ff
        /*05b4*/ 	.word	0x00000068
        /*05b8*/ 	.short	0x010b
        /*05ba*/ 	.byte	0x1f
	.zero		1


	//   ....[74]....
        /*05bc*/ 	.word	0x00005d00
        /*05c0*/ 	.word	0x000000ff
        /*05c4*/ 	.word	0x00000000
        /*05c8*/ 	.short	0x0101
        /*05ca*/ 	.byte	0x40
	.zero		1


	//   ....[75]....
        /*05cc*/ 	.word	0x00005d10
        /*05d0*/ 	.word	0x000000ff
        /*05d4*/ 	.word	0x00000090
        /*05d8*/ 	.short	0x010a
        /*05da*/ 	.byte	0x1f
	.zero		1


	//   ....[76]....
        /*05dc*/ 	.word	0x00005f10
        /*05e0*/ 	.word	0x000000ff
        /*05e4*/ 	.word	0x00000070
        /*05e8*/ 	.short	0x010b
        /*05ea*/ 	.byte	0x1f
	.zero		1


	//   ....[77]....
        /*05ec*/ 	.word	0x00005f20
        /*05f0*/ 	.word	0x000000ff
        /*05f4*/ 	.word	0x00000000
        /*05f8*/ 	.short	0x0101
        /*05fa*/ 	.byte	0x3f
	.zero		1


	//   ....[78]....
        /*05fc*/ 	.word	0x00005f30
        /*0600*/ 	.word	0x000000ff
        /*0604*/ 	.word	0x00000098
        /*0608*/ 	.short	0x010a
        /*060a*/ 	.byte	0x1f
	.zero		1


	//   ....[79]....
        /*060c*/ 	.word	0x00006160
        /*0610*/ 	.word	0x000000ff
        /*0614*/ 	.word	0x00000078
        /*0618*/ 	.short	0x010b
        /*061a*/ 	.byte	0x1f
	.zero		1


	//   ....[80]....
        /*061c*/ 	.word	0x00006170
        /*0620*/ 	.word	0x000000ff
        /*0624*/ 	.word	0x00000000
        /*0628*/ 	.short	0x0101
        /*062a*/ 	.byte	0x3e
	.zero		1


	//   ....[81]....
        /*062c*/ 	.word	0x000061c0
        /*0630*/ 	.word	0x000000ff
        /*0634*/ 	.word	0x00000080
        /*0638*/ 	.short	0x010a
        /*063a*/ 	.byte	0x1f
	.zero		1


	//   ....[82]....
        /*063c*/ 	.word	0x000061e0
        /*0640*/ 	.word	0x000000ff
        /*0644*/ 	.word	0x00000088
        /*0648*/ 	.short	0x010a
        /*064a*/ 	.byte	0x1f
	.zero		1


	//   ....[83]....
        /*064c*/ 	.word	0x00006200
        /*0650*/ 	.word	0x000000ff
        /*0654*/ 	.word	0x00000090
        /*0658*/ 	.short	0x010a
        /*065a*/ 	.byte	0x1f
	.zero		1


	//   ....[84]....
        /*065c*/ 	.word	0x00006240
        /*0660*/ 	.word	0x00000000
        /*0664*/ 	.word	0x00000098
        /*0668*/ 	.short	0x010a
        /*066a*/ 	.byte	0xff
	.zero		1


	//   ....[85]....
        /*066c*/ 	.word	0x000065e0
        /*0670*/ 	.word	0x000000ff
        /*0674*/ 	.word	0x000000b0
        /*0678*/ 	.short	0x010a
        /*067a*/ 	.byte	0x31
	.zero		1


	//   ....[86]....
        /*067c*/ 	.word	0x000066b0
        /*0680*/ 	.word	0x000000ff
        /*0684*/ 	.word	0x00000000
        /*0688*/ 	.short	0x0101
        /*068a*/ 	.byte	0x04
	.zero		1


	//   ....[87]....
        /*068c*/ 	.word	0x000076f0
        /*0690*/ 	.word	0x000000ff
        /*0694*/ 	.word	0x00000060
        /*0698*/ 	.short	0x010a
        /*069a*/ 	.byte	0x31
	.zero		1


	//   ....[88]....
        /*069c*/ 	.word	0x00007730
        /*06a0*/ 	.word	0x00000048
        /*06a4*/ 	.word	0x000000c0
        /*06a8*/ 	.short	0x010a
        /*06aa*/ 	.byte	0xff
	.zero		1


	//   ....[89]....
        /*06ac*/ 	.word	0x00007820
        /*06b0*/ 	.word	0x000000ff
        /*06b4*/ 	.word	0x00000060
        /*06b8*/ 	.short	0x010a
        /*06ba*/ 	.byte	0x31
	.zero		1


	//   ....[90]....
        /*06bc*/ 	.word	0x00007910
        /*06c0*/ 	.word	0x00000048
        /*06c4*/ 	.word	0x000000c0
        /*06c8*/ 	.short	0x010a
        /*06ca*/ 	.byte	0xff
	.zero		1


	//   ....[91]....
        /*06cc*/ 	.word	0x00008130
        /*06d0*/ 	.word	0x00000000
        /*06d4*/ 	.word	0x00000000
        /*06d8*/ 	.short	0x0101
        /*06da*/ 	.byte	0xff
	.zero		1


	//   ....[92]....
        /*06dc*/ 	.word	0x00008140
        /*06e0*/ 	.word	0x00000002
        /*06e4*/ 	.word	0x00000060
        /*06e8*/ 	.short	0x010a
        /*06ea*/ 	.byte	0xff
	.zero		1


	//   ....[93]....
        /*06ec*/ 	.word	0x00008220
        /*06f0*/ 	.word	0x00000002
        /*06f4*/ 	.word	0x00000060
        /*06f8*/ 	.short	0x010a
        /*06fa*/ 	.byte	0xff
	.zero		1


	//   ....[94]....
        /*06fc*/ 	.word	0x00008ac0
        /*0700*/ 	.word	0x00000000
        /*0704*/ 	.word	0x00000000
        /*0708*/ 	.short	0x0101
        /*070a*/ 	.byte	0xff
	.zero		1


	//   ....[95]....
        /*070c*/ 	.word	0x00008ae0
        /*0710*/ 	.word	0x00000006
        /*0714*/ 	.word	0x00000060
        /*0718*/ 	.short	0x010a
        /*071a*/ 	.byte	0xff
	.zero		1


	//   ....[96]....
        /*071c*/ 	.word	0x00008bb0
        /*0720*/ 	.word	0x00000006
        /*0724*/ 	.word	0x00000060
        /*0728*/ 	.short	0x010a
        /*072a*/ 	.byte	0xff
	.zero		1


	//   ....[97]....
        /*072c*/ 	.word	0x00009440
        /*0730*/ 	.word	0x0000000e
        /*0734*/ 	.word	0x00000000
        /*0738*/ 	.short	0x0101
        /*073a*/ 	.byte	0xff
	.zero		1


	//   ....[98]....
        /*073c*/ 	.word	0x00009460
        /*0740*/ 	.word	0x00000000
        /*0744*/ 	.word	0x00000060
        /*0748*/ 	.short	0x010a
        /*074a*/ 	.byte	0xff
	.zero		1


	//   ....[99]....
        /*074c*/ 	.word	0x00009530
        /*0750*/ 	.word	0x00000000
        /*0754*/ 	.word	0x00000060
        /*0758*/ 	.short	0x010a
        /*075a*/ 	.byte	0xff
	.zero		1


	//   ....[100]....
        /*075c*/ 	.word	0x00009840
        /*0760*/ 	.word	0x00000048
        /*0764*/ 	.word	0x00000000
        /*0768*/ 	.short	0x0101
        /*076a*/ 	.byte	0xff
	.zero		1


	//   ....[101]....
        /*076c*/ 	.word	0x00009e10
        /*0770*/ 	.word	0x00000000
        /*0774*/ 	.word	0x00000000
        /*0778*/ 	.short	0x0101
        /*077a*/ 	.byte	0xff
	.zero		1


	//   ....[102]....
        /*077c*/ 	.word	0x0000a090
        /*0780*/ 	.word	0x000000ff
        /*0784*/ 	.word	0x00000000
        /*0788*/ 	.short	0x0101
        /*078a*/ 	.byte	0x04
	.zero		1


	//   ....[103]....
        /*078c*/ 	.word	0x0000a0c0
        /*0790*/ 	.word	0x00000000
        /*0794*/ 	.word	0x00000030
        /*0798*/ 	.short	0x010a
        /*079a*/ 	.byte	0xff
	.zero		1


	//   ....[104]....
        /*079c*/ 	.word	0x0000a120
        /*07a0*/ 	.word	0x00000000
        /*07a4*/ 	.word	0x00000030
        /*07a8*/ 	.short	0x010a
        /*07aa*/ 	.byte	0xff
	.zero		1


	//   ....[105]....
        /*07ac*/ 	.word	0x0000a180
        /*07b0*/ 	.word	0x00000000
        /*07b4*/ 	.word	0x000000b0
        /*07b8*/ 	.short	0x010a
        /*07ba*/ 	.byte	0xff
	.zero		1


	//   ....[106]....
        /*07bc*/ 	.word	0x0000a1e0
        /*07c0*/ 	.word	0x00000000
        /*07c4*/ 	.word	0x00000000
        /*07c8*/ 	.short	0x010a
        /*07ca*/ 	.byte	0xff
	.zero		1


	//   ....[107]....
        /*07cc*/ 	.word	0x0000a240
        /*07d0*/ 	.word	0x00000000
        /*07d4*/ 	.word	0x00000000
        /*07d8*/ 	.short	0x010a
        /*07da*/ 	.byte	0xff
	.zero		1


	//   ....[108]....
        /*07dc*/ 	.word	0x0000a2a0
        /*07e0*/ 	.word	0x00000000
        /*07e4*/ 	.word	0x00000000
        /*07e8*/ 	.short	0x010a
        /*07ea*/ 	.byte	0xff
	.zero		1


	//   ....[109]....
        /*07ec*/ 	.word	0x0000a300
        /*07f0*/ 	.word	0x00000000
        /*07f4*/ 	.word	0x00000000
        /*07f8*/ 	.short	0x010a
        /*07fa*/ 	.byte	0xff
	.zero		1


	//   ....[110]....
        /*07fc*/ 	.word	0x0000a360
        /*0800*/ 	.word	0x00000000
        /*0804*/ 	.word	0x00000000
        /*0808*/ 	.short	0x010a
        /*080a*/ 	.byte	0xff
	.zero		1


	//   ....[111]....
        /*080c*/ 	.word	0x0000a3c0
        /*0810*/ 	.word	0x00000004
        /*0814*/ 	.word	0x000000b8
        /*0818*/ 	.short	0x010a
        /*081a*/ 	.byte	0xff
	.zero		1


	//   ....[112]....
        /*081c*/ 	.word	0x0000a420
        /*0820*/ 	.word	0x00000004
        /*0824*/ 	.word	0x000000b0
        /*0828*/ 	.short	0x010a
        /*082a*/ 	.byte	0xff
	.zero		1


	//   ....[113]....
        /*082c*/ 	.word	0x0000a480
        /*0830*/ 	.word	0x00000005
        /*0834*/ 	.word	0x00000008
        /*0838*/ 	.short	0x010a
        /*083a*/ 	.byte	0xff
	.zero		1


	//   ....[114]....
        /*083c*/ 	.word	0x0000a570
        /*0840*/ 	.word	0x00000003
        /*0844*/ 	.word	0x00000008
        /*0848*/ 	.short	0x010a
        /*084a*/ 	.byte	0xff
	.zero		1


	//   ....[115]....
        /*084c*/ 	.word	0x0000a5d0
        /*0850*/ 	.word	0x00000004
        /*0854*/ 	.word	0x000000b0
        /*0858*/ 	.short	0x010a
        /*085a*/ 	.byte	0xff
	.zero		1


	//   ....[116]....
        /*085c*/ 	.word	0x0000a630
        /*0860*/ 	.word	0x00000004
        /*0864*/ 	.word	0x000000d0
        /*0868*/ 	.short	0x010a
        /*086a*/ 	.byte	0xff
	.zero		1


	//   ....[117]....
        /*086c*/ 	.word	0x0000a690
        /*0870*/ 	.word	0x00000004
        /*0874*/ 	.word	0x00000000
        /*0878*/ 	.short	0x010a
        /*087a*/ 	.byte	0xff
	.zero		1


	//   ....[118]....
        /*087c*/ 	.word	0x0000a6f0
        /*0880*/ 	.word	0x00000000
        /*0884*/ 	.word	0x00000000
        /*0888*/ 	.short	0x010a
        /*088a*/ 	.byte	0xff
	.zero		1


	//   ....[119]....
        /*088c*/ 	.word	0x0000a750
        /*0890*/ 	.word	0x00000000
        /*0894*/ 	.word	0x000000e0
        /*0898*/ 	.short	0x010a
        /*089a*/ 	.byte	0xff
	.zero		1


	//   ....[120]....
        /*089c*/ 	.word	0x0000a7b0
        /*08a0*/ 	.word	0x00000000
        /*08a4*/ 	.word	0x000000b0
        /*08a8*/ 	.short	0x010a
        /*08aa*/ 	.byte	0xff
	.zero		1


	//   ....[121]....
        /*08ac*/ 	.word	0x0000a810
        /*08b0*/ 	.word	0x00000003
        /*08b4*/ 	.word	0x000000a8
        /*08b8*/ 	.short	0x010a
        /*08ba*/ 	.byte	0xff
	.zero		1


	//   ....[122]....
        /*08bc*/ 	.word	0x0000a870
        /*08c0*/ 	.word	0x00000000
        /*08c4*/ 	.word	0x00000080
        /*08c8*/ 	.short	0x010a
        /*08ca*/ 	.byte	0xff
	.zero		1


	//   ....[123]....
        /*08cc*/ 	.word	0x0000a8d0
        /*08d0*/ 	.word	0x00000000
        /*08d4*/ 	.word	0x00000088
        /*08d8*/ 	.short	0x010a
        /*08da*/ 	.byte	0xff
	.zero		1


	//   ....[124]....
        /*08dc*/ 	.word	0x0000a930
        /*08e0*/ 	.word	0x00000000
        /*08e4*/ 	.word	0x00000090
        /*08e8*/ 	.short	0x010a
        /*08ea*/ 	.byte	0xff
	.zero		1


	//   ....[125]....
        /*08ec*/ 	.word	0x0000a990
        /*08f0*/ 	.word	0x00000000
        /*08f4*/ 	.word	0x00000098
        /*08f8*/ 	.short	0x010a
        /*08fa*/ 	.byte	0xff
	.zero		1


	//   ....[126]....
        /*08fc*/ 	.word	0x0000a9f0
        /*0900*/ 	.word	0x00000000
        /*0904*/ 	.word	0x00000080
        /*0908*/ 	.short	0x010a
        /*090a*/ 	.byte	0xff
	.zero		1


	//   ....[127]....
        /*090c*/ 	.word	0x0000aa50
        /*0910*/ 	.word	0x00000000
        /*0914*/ 	.word	0x00000088
        /*0918*/ 	.short	0x010a
        /*091a*/ 	.byte	0xff
	.zero		1


	//   ....[128]....
        /*091c*/ 	.word	0x0000aab0
        /*0920*/ 	.word	0x00000000
        /*0924*/ 	.word	0x00000090
        /*0928*/ 	.short	0x010a
        /*092a*/ 	.byte	0xff
	.zero		1


	//   ....[129]....
        /*092c*/ 	.word	0x0000ab10
        /*0930*/ 	.word	0x00000000
        /*0934*/ 	.word	0x000000b0
        /*0938*/ 	.short	0x010a
        /*093a*/ 	.byte	0xff
	.zero		1


	//   ....[130]....
        /*093c*/ 	.word	0x0000ab70
        /*0940*/ 	.word	0x00000002
        /*0944*/ 	.word	0x00000060
        /*0948*/ 	.short	0x010a
        /*094a*/ 	.byte	0xff
	.zero		1


	//   ....[131]....
        /*094c*/ 	.word	0x0000abc0
        /*0950*/ 	.word	0x00000048
        /*0954*/ 	.word	0x000000c0
        /*0958*/ 	.short	0x010a
        /*095a*/ 	.byte	0xff
	.zero		1


	//   ....[132]....
        /*095c*/ 	.word	0x0000ac10
        /*0960*/ 	.word	0x00000002
        /*0964*/ 	.word	0x00000060
        /*0968*/ 	.short	0x010a
        /*096a*/ 	.byte	0xff
	.zero		1


	//   ....[133]....
        /*096c*/ 	.word	0x0000ac60
        /*0970*/ 	.word	0x00000006
        /*0974*/ 	.word	0x00000060
        /*0978*/ 	.short	0x010a
        /*097a*/ 	.byte	0xff
	.zero		1


	//   ....[134]....
        /*097c*/ 	.word	0x0000acb0
        /*0980*/ 	.word	0x00000000
        /*0984*/ 	.word	0x00000060
        /*0988*/ 	.short	0x010a
        /*098a*/ 	.byte	0xff
	.zero		1


	//----- nvinfo : EIATTR_NUM_MBARRIERS
	.align		4
.L_47:
        /*098c*/ 	.byte	0x03, 0x38
        /*098e*/ 	.short	0x001d


	//----- nvinfo : EIATTR_EXIT_INSTR_OFFSETS
	.align		4
        /*0990*/ 	.byte	0x04, 0x1c
        /*0992*/ 	.short	(.L_49 - .L_48)


	//   ....[0]....
.L_48:
        /*0994*/ 	.word	0x00003280


	//   ....[1]....
        /*0998*/ 	.word	0x00003530


	//   ....[2]....
        /*099c*/ 	.word	0x00003590


	//   ....[3]....
        /*09a0*/ 	.word	0x00004a40


	//   ....[4]....
        /*09a4*/ 	.word	0x00006270


	//   ....[5]....
        /*09a8*/ 	.word	0x000062b0


	//   ....[6]....
        /*09ac*/ 	.word	0x00009f70


	//   ....[7]....
        /*09b0*/ 	.word	0x00009ff0


	//   ....[8]....
        /*09b4*/ 	.word	0x0000a020


	//   ....[9]....
        /*09b8*/ 	.word	0x0000a0a0


	//----- nvinfo : EIATTR_MAX_THREADS
	.align		4
.L_49:
        /*09bc*/ 	.byte	0x04, 0x05
        /*09be*/ 	.short	(.L_51 - .L_50)
.L_50:
        /*09c0*/ 	.word	0x00000100
        /*09c4*/ 	.word	0x00000001
        /*09c8*/ 	.word	0x00000001


	//----- nvinfo : EIATTR_CRS_STACK_SIZE
	.align		4
.L_51:
        /*09cc*/ 	.byte	0x04, 0x1e
        /*09ce*/ 	.short	(.L_53 - .L_52)
.L_52:
        /*09d0*/ 	.word	0x00000000


	//----- nvinfo : EIATTR_CBANK_PARAM_SIZE
	.align		4
.L_53:
        /*09d4*/ 	.byte	0x03, 0x19
        /*09d6*/ 	.short	0x0800


	//----- nvinfo : EIATTR_PARAM_CBANK
	.align		4
        /*09d8*/ 	.byte	0x04, 0x0a
        /*09da*/ 	.short	(.L_55 - .L_54)
	.align		4
.L_54:
        /*09dc*/ 	.word	index@(.nv.constant0._ZN7cutlass13device_kernelINS_4conv6kernel13ConvUniversalINS1_16ConvProblemShapeILNS1_8OperatorE2ELi2EEENS1_10collective14CollectiveConvINS1_47MainloopSm100TmaUmmaWarpSpecializedImplicitGemmILS5_2ELi6ELi2ELi1ELi2EN4cute5tupleIJNSA_1CILi2EEENSC_ILi1EEESE_EEEEENSB_IJNSC_ILi128EEENSB_IJSH_EEENSB_IJNSC_ILi64EEEEEEEEENS_10tfloat32_tESM_NSA_8TiledMMAINSA_8MMA_AtomIJNSA_23SM100_MMA_TF32_2x1SM_SSISM_SM_fLi128ELi128ELNSA_4UMMA5MajorE1ELSR_1ELNSQ_7ScaleInE0ELSS_0EEEEEENSA_6LayoutINSB_IJSE_SE_SE_EEENSB_IJNSC_ILi0EEESX_SX_EEEEENSB_IJNSA_10UnderscoreES10_S10_EEEEENS7_6detail27Sm100ImplicitGemmTileTraitsINSA_18SM100_TMA_2SM_LOADENSA_14ComposedLayoutINSA_7SwizzleILi2ELi5ELi2EEENSA_18smem_ptr_flag_bitsILi32EEENSV_INSB_IJNSC_ILi32EEENSC_ILi4EEEEEENSB_IJSE_S1B_EEEEEEEvEENS14_INSA_25SM100_TMA_2SM_LOAD_IM2COLES1G_vEEEENS_8epilogue10collective18CollectiveEpilogueINS1L_23Sm100TmaWarpSpecializedILi4ELi2ELi16ELb1ELb0EEEJNSB_IJSJ_SI_SK_EEENSB_IJNSV_ISJ_SE_EENSV_INSB_IJNSC_ILi16EEESD_EEENSB_IJSE_SJ_EEEEEEEESM_NSB_IJlNSB_IJSE_llEEESX_EEESM_S1Y_NS1L_6fusion15FusionCallbacksIS1P_NS1Z_17LinearCombinationISM_fSM_fLNS_15FloatRoundStyleE2EEES1Q_S1W_JEEENSA_5SM1004TMEM4LOAD26SM100_TMEM_LOAD_32dp32b16xENSA_13SM90_TMA_LOADENS16_INS17_ILi2ELi4ELi3EEES1A_NSV_INSB_IJNSC_ILi8EEES1S_EEENSB_IJS1S_SE_EEEEEEENSA_39AutoVectorizingCopyWithAssumedAlignmentILi128EEENSA_14SM90_TMA_STOREES2F_S2H_S2H_EEEvvEEEEvNT_6ParamsE)
        /*09e0*/ 	.short	0x0380
        /*09e2*/ 	.short	0x0800


	//----- nvinfo : EIATTR_SW_WAR
	.align		4
.L_55:
        /*09e4*/ 	.byte	0x04, 0x36
        /*09e6*/ 	.short	(.L_57 - .L_56)
.L_56:
        /*09e8*/ 	.word	0x00000008
.L_57:


//--------------------- .nv.callgraph             --------------------------
	.section	.nv.callgraph,"",@"SHT_CUDA_CALLGRAPH"
	.align	4
	.sectionentsize	8
	.align		4
        /*0000*/ 	.word	0x00000000
	.align		4
        /*0004*/ 	.word	0xffffffff
	.align		4
        /*0008*/ 	.word	index@(_ZN7cutlass13device_kernelINS_4conv6kernel13ConvUniversalINS1_16ConvProblemShapeILNS1_8OperatorE2ELi2EEENS1_10collective14CollectiveConvINS1_47MainloopSm100TmaUmmaWarpSpecializedImplicitGemmILS5_2ELi6ELi2ELi1ELi2EN4cute5tupleIJNSA_1CILi2EEENSC_ILi1EEESE_EEEEENSB_IJNSC_ILi128EEENSB_IJSH_EEENSB_IJNSC_ILi64EEEEEEEEENS_10tfloat32_tESM_NSA_8TiledMMAINSA_8MMA_AtomIJNSA_23SM100_MMA_TF32_2x1SM_SSISM_SM_fLi128ELi128ELNSA_4UMMA5MajorE1ELSR_1ELNSQ_7ScaleInE0ELSS_0EEEEEENSA_6LayoutINSB_IJSE_SE_SE_EEENSB_IJNSC_ILi0EEESX_SX_EEEEENSB_IJNSA_10UnderscoreES10_S10_EEEEENS7_6detail27Sm100ImplicitGemmTileTraitsINSA_18SM100_TMA_2SM_LOADENSA_14ComposedLayoutINSA_7SwizzleILi2ELi5ELi2EEENSA_18smem_ptr_flag_bitsILi32EEENSV_INSB_IJNSC_ILi32EEENSC_ILi4EEEEEENSB_IJSE_S1B_EEEEEEEvEENS14_INSA_25SM100_TMA_2SM_LOAD_IM2COLES1G_vEEEENS_8epilogue10collective18CollectiveEpilogueINS1L_23Sm100TmaWarpSpecializedILi4ELi2ELi16ELb1ELb0EEEJNSB_IJSJ_SI_SK_EEENSB_IJNSV_ISJ_SE_EENSV_INSB_IJNSC_ILi16EEESD_EEENSB_IJSE_SJ_EEEEEEEESM_NSB_IJlNSB_IJSE_llEEESX_EEESM_S1Y_NS1L_6fusion15FusionCallbacksIS1P_NS1Z_17LinearCombinationISM_fSM_fLNS_15FloatRoundStyleE2EEES1Q_S1W_JEEENSA_5SM1004TMEM4LOAD26SM100_TMEM_LOAD_32dp32b16xENSA_13SM90_TMA_LOADENS16_INS17_ILi2ELi4ELi3EEES1A_NSV_INSB_IJNSC_ILi8EEES1S_EEENSB_IJS1S_SE_EEEEEEENSA_39AutoVectorizingCopyWithAssumedAlignmentILi128EEENSA_14SM90_TMA_STOREES2F_S2H_S2H_EEEvvEEEEvNT_6ParamsE)
	.align		4
        /*000c*/ 	.word	index@(__assertfail)
	.align		4
        /*0010*/ 	.word	0x00000000
	.align		4
        /*0014*/ 	.word	0xfffffffe
	.align		4
        /*0018*/ 	.word	0x00000000
	.align		4
        /*001c*/ 	.word	0xfffffffd
	.align		4
        /*0020*/ 	.word	0x00000000
	.align		4
        /*0024*/ 	.word	0xfffffffc


//--------------------- .nv.constant4             --------------------------
	.section	.nv.constant4,"a",@progbits
	.align	8
	.align		8
.nv.constant4:
        /*0000*/ 	.dword	__assertfail
	.align		8
        /*0008*/ 	.dword	__unnamed_1
	.align		8
        /*0010*/ 	.dword	__unnamed_2
	.align		8
        /*0018*/ 	.dword	_ZN39_INTERNAL_e9a6475f_4_k_cu_7cba1c47_54194cuda3std3__45__cpo5beginE
	.align		8
        /*0020*/ 	.dword	_ZN39_INTERNAL_e9a6475f_4_k_cu_7cba1c47_54194cuda3std3__45__cpo3endE
	.align		8
        /*0028*/ 	.dword	_ZN39_INTERNAL_e9a6475f_4_k_cu_7cba1c47_54194cuda3std3__45__cpo6cbeginE
	.align		8
        /*0030*/ 	.dword	_ZN39_INTERNAL_e9a6475f_4_k_cu_7cba1c47_54194cuda3std3__45__cpo4cendE
	.align		8
        /*0038*/ 	.dword	_ZN39_INTERNAL_e9a6475f_4_k_cu_7cba1c47_54194cuda3std3__441_GLOBAL__N__e9a6475f_4_k_cu_7cba1c47_54196ignoreE
	.align		8
        /*0040*/ 	.dword	_ZN39_INTERNAL_e9a6475f_4_k_cu_7cba1c47_54194cuda3std3__419piecewise_constructE
	.align		8
        /*0048*/ 	.dword	_ZN39_INTERNAL_e9a6475f_4_k_cu_7cba1c47_54194cuda3std3__48in_placeE
	.align		8
        /*0050*/ 	.dword	_ZN39_INTERNAL_e9a6475f_4_k_cu_7cba1c47_54194cuda3std6ranges3__45__cpo4swapE
	.align		8
        /*0058*/ 	.dword	_ZN39_INTERNAL_e9a6475f_4_k_cu_7cba1c47_54194cuda3std6ranges3__45__cpo9iter_moveE
	.align		8
        /*0060*/ 	.dword	_ZN39_INTERNAL_e9a6475f_4_k_cu_7cba1c47_54194cute7productE
	.align		8
        /*0068*/ 	.dword	_ZN39_INTERNAL_e9a6475f_4_k_cu_7cba1c47_54194cute1_E
	.align		8
        /*0070*/ 	.dword	$str$27
	.align		8
        /*0078*/ 	.dword	$str$28
	.align		8
        /*0080*/ 	.dword	$str$29
	.align		8
        /*0088*/ 	.dword	$str$30


//--------------------- .text._ZN7cutlass13device_kernelINS_4conv6kernel13ConvUniversalINS1_16ConvProblemShapeILNS1_8OperatorE2ELi2EEENS1_10collective14CollectiveConvINS1_47MainloopSm100TmaUmmaWarpSpecializedImplicitGemmILS5_2ELi6ELi2ELi1ELi2EN4cute5tupleIJNSA_1CILi2EEENSC_ILi1EEESE_EEEEENSB_IJNSC_ILi128EEENSB_IJSH_EEENSB_IJNSC_ILi64EEEEEEEEENS_10tfloat32_tESM_NSA_8TiledMMAINSA_8MMA_AtomIJNSA_23SM100_MMA_TF32_2x1SM_SSISM_SM_fLi128ELi128ELNSA_4UMMA5MajorE1ELSR_1ELNSQ_7ScaleInE0ELSS_0EEEEEENSA_6LayoutINSB_IJSE_SE_SE_EEENSB_IJNSC_ILi0EEESX_SX_EEEEENSB_IJNSA_10UnderscoreES10_S10_EEEEENS7_6detail27Sm100ImplicitGemmTileTraitsINSA_18SM100_TMA_2SM_LOADENSA_14ComposedLayoutINSA_7SwizzleILi2ELi5ELi2EEENSA_18smem_ptr_flag_bitsILi32EEENSV_INSB_IJNSC_ILi32EEENSC_ILi4EEEEEENSB_IJSE_S1B_EEEEEEEvEENS14_INSA_25SM100_TMA_2SM_LOAD_IM2COLES1G_vEEEENS_8epilogue10collective18CollectiveEpilogueINS1L_23Sm100TmaWarpSpecializedILi4ELi2ELi16ELb1ELb0EEEJNSB_IJSJ_SI_SK_EEENSB_IJNSV_ISJ_SE_EENSV_INSB_IJNSC_ILi16EEESD_EEENSB_IJSE_SJ_EEEEEEEESM_NSB_IJlNSB_IJSE_llEEESX_EEESM_S1Y_NS1L_6fusion15FusionCallbacksIS1P_NS1Z_17LinearCombinationISM_fSM_fLNS_15FloatRoundStyleE2EEES1Q_S1W_JEEENSA_5SM1004TMEM4LOAD26SM100_TMEM_LOAD_32dp32b16xENSA_13SM90_TMA_LOADENS16_INS17_ILi2ELi4ELi3EEES1A_NSV_INSB_IJNSC_ILi8EEES1S_EEENSB_IJS1S_SE_EEEEEEENSA_39AutoVectorizingCopyWithAssumedAlignmentILi128EEENSA_14SM90_TMA_STOREES2F_S2H_S2H_EEEvvEEEEvNT_6ParamsE --------------------------
	.section	.text._ZN7cutlass13device_kernelINS_4conv6kernel13ConvUniversalINS1_16ConvProblemShapeILNS1_8OperatorE2ELi2EEENS1_10collective14CollectiveConvINS1_47MainloopSm100TmaUmmaWarpSpecializedImplicitGemmILS5_2ELi6ELi2ELi1ELi2EN4cute5tupleIJNSA_1CILi2EEENSC_ILi1EEESE_EEEEENSB_IJNSC_ILi128EEENSB_IJSH_EEENSB_IJNSC_ILi64EEEEEEEEENS_10tfloat32_tESM_NSA_8TiledMMAINSA_8MMA_AtomIJNSA_23SM100_MMA_TF32_2x1SM_SSISM_SM_fLi128ELi128ELNSA_4UMMA5MajorE1ELSR_1ELNSQ_7ScaleInE0ELSS_0EEEEEENSA_6LayoutINSB_IJSE_SE_SE_EEENSB_IJNSC_ILi0EEESX_SX_EEEEENSB_IJNSA_10UnderscoreES10_S10_EEEEENS7_6detail27Sm100ImplicitGemmTileTraitsINSA_18SM100_TMA_2SM_LOADENSA_14ComposedLayoutINSA_7SwizzleILi2ELi5ELi2EEENSA_18smem_ptr_flag_bitsILi32EEENSV_INSB_IJNSC_ILi32EEENSC_ILi4EEEEEENSB_IJSE_S1B_EEEEEEEvEENS14_INSA_25SM100_TMA_2SM_LOAD_IM2COLES1G_vEEEENS_8epilogue10collective18CollectiveEpilogueINS1L_23Sm100TmaWarpSpecializedILi4ELi2ELi16ELb1ELb0EEEJNSB_IJSJ_SI_SK_EEENSB_IJNSV_ISJ_SE_EENSV_INSB_IJNSC_ILi16EEESD_EEENSB_IJSE_SJ_EEEEEEEESM_NSB_IJlNSB_IJSE_llEEESX_EEESM_S1Y_NS1L_6fusion15FusionCallbacksIS1P_NS1Z_17LinearCombinationISM_fSM_fLNS_15FloatRoundStyleE2EEES1Q_S1W_JEEENSA_5SM1004TMEM4LOAD26SM100_TMEM_LOAD_32dp32b16xENSA_13SM90_TMA_LOADENS16_INS17_ILi2ELi4ELi3EEES1A_NSV_INSB_IJNSC_ILi8EEES1S_EEENSB_IJS1S_SE_EEEEEEENSA_39AutoVectorizingCopyWithAssumedAlignmentILi128EEENSA_14SM90_TMA_STOREES2F_S2H_S2H_EEEvvEEEEvNT_6ParamsE,"ax",@progbits
	.align	128
.text._ZN7cutlass13device_kernelINS_4conv6kernel13ConvUniversalINS1_16ConvProblemShapeILNS1_8OperatorE2ELi2EEENS1_10collective14CollectiveConvINS1_47MainloopSm100TmaUmmaWarpSpecializedImplicitGemmILS5_2ELi6ELi2ELi1ELi2EN4cute5tupleIJNSA_1CILi2EEENSC_ILi1EEESE_EEEEENSB_IJNSC_ILi128EEENSB_IJSH_EEENSB_IJNSC_ILi64EEEEEEEEENS_10tfloat32_tESM_NSA_8TiledMMAINSA_8MMA_AtomIJNSA_23SM100_MMA_TF32_2x1SM_SSISM_SM_fLi128ELi128ELNSA_4UMMA5MajorE1ELSR_1ELNSQ_7ScaleInE0ELSS_0EEEEEENSA_6LayoutINSB_IJSE_SE_SE_EEENSB_IJNSC_ILi0EEESX_SX_EEEEENSB_IJNSA_10UnderscoreES10_S10_EEEEENS7_6detail27Sm100ImplicitGemmTileTraitsINSA_18SM100_TMA_2SM_LOADENSA_14ComposedLayoutINSA_7SwizzleILi2ELi5ELi2EEENSA_18smem_ptr_flag_bitsILi32EEENSV_INSB_IJNSC_ILi32EEENSC_ILi4EEEEEENSB_IJSE_S1B_EEEEEEEvEENS14_INSA_25SM100_TMA_2SM_LOAD_IM2COLES1G_vEEEENS_8epilogue10collective18CollectiveEpilogueINS1L_23Sm100TmaWarpSpecializedILi4ELi2ELi16ELb1ELb0EEEJNSB_IJSJ_SI_SK_EEENSB_IJNSV_ISJ_SE_EENSV_INSB_IJNSC_ILi16EEESD_EEENSB_IJSE_SJ_EEEEEEEESM_NSB_IJlNSB_IJSE_llEEESX_EEESM_S1Y_NS1L_6fusion15FusionCallbacksIS1P_NS1Z_17LinearCombinationISM_fSM_fLNS_15FloatRoundStyleE2EEES1Q_S1W_JEEENSA_5SM1004TMEM4LOAD26SM100_TMEM_LOAD_32dp32b16xENSA_13SM90_TMA_LOADENS16_INS17_ILi2ELi4ELi3EEES1A_NSV_INSB_IJNSC_ILi8EEES1S_EEENSB_IJS1S_SE_EEEEEEENSA_39AutoVectorizingCopyWithAssumedAlignmentILi128EEENSA_14SM90_TMA_STOREES2F_S2H_S2H_EEEvvEEEEvNT_6ParamsE:
        .type           _ZN7cutlass13device_kernelINS_4conv6kernel13ConvUniversalINS1_16ConvProblemShapeILNS1_8OperatorE2ELi2EEENS1_10collective14CollectiveConvINS1_47MainloopSm100TmaUmmaWarpSpecializedImplicitGemmILS5_2ELi6ELi2ELi1ELi2EN4cute5tupleIJNSA_1CILi2EEENSC_ILi1EEESE_EEEEENSB_IJNSC_ILi128EEENSB_IJSH_EEENSB_IJNSC_ILi64EEEEEEEEENS_10tfloat32_tESM_NSA_8TiledMMAINSA_8MMA_AtomIJNSA_23SM100_MMA_TF32_2x1SM_SSISM_SM_fLi128ELi128ELNSA_4UMMA5MajorE1ELSR_1ELNSQ_7ScaleInE0ELSS_0EEEEEENSA_6LayoutINSB_IJSE_SE_SE_EEENSB_IJNSC_ILi0EEESX_SX_EEEEENSB_IJNSA_10UnderscoreES10_S10_EEEEENS7_6detail27Sm100ImplicitGemmTileTraitsINSA_18SM100_TMA_2SM_LOADENSA_14ComposedLayoutINSA_7SwizzleILi2ELi5ELi2EEENSA_18smem_ptr_flag_bitsILi32EEENSV_INSB_IJNSC_ILi32EEENSC_ILi4EEEEEENSB_IJSE_S1B_EEEEEEEvEENS14_INSA_25SM100_TMA_2SM_LOAD_IM2COLES1G_vEEEENS_8epilogue10collective18CollectiveEpilogueINS1L_23Sm100TmaWarpSpecializedILi4ELi2ELi16ELb1ELb0EEEJNSB_IJSJ_SI_SK_EEENSB_IJNSV_ISJ_SE_EENSV_INSB_IJNSC_ILi16EEESD_EEENSB_IJSE_SJ_EEEEEEEESM_NSB_IJlNSB_IJSE_llEEESX_EEESM_S1Y_NS1L_6fusion15FusionCallbacksIS1P_NS1Z_17LinearCombinationISM_fSM_fLNS_15FloatRoundStyleE2EEES1Q_S1W_JEEENSA_5SM1004TMEM4LOAD26SM100_TMEM_LOAD_32dp32b16xENSA_13SM90_TMA_LOADENS16_INS17_ILi2ELi4ELi3EEES1A_NSV_INSB_IJNSC_ILi8EEES1S_EEENSB_IJS1S_SE_EEEEEEENSA_39AutoVectorizingCopyWithAssumedAlignmentILi128EEENSA_14SM90_TMA_STOREES2F_S2H_S2H_EEEvvEEEEvNT_6ParamsE,@function
        .size           _ZN7cutlass13device_kernelINS_4conv6kernel13ConvUniversalINS1_16ConvProblemShapeILNS1_8OperatorE2ELi2EEENS1_10collective14CollectiveConvINS1_47MainloopSm100TmaUmmaWarpSpecializedImplicitGemmILS5_2ELi6ELi2ELi1ELi2EN4cute5tupleIJNSA_1CILi2EEENSC_ILi1EEESE_EEEEENSB_IJNSC_ILi128EEENSB_IJSH_EEENSB_IJNSC_ILi64EEEEEEEEENS_10tfloat32_tESM_NSA_8TiledMMAINSA_8MMA_AtomIJNSA_23SM100_MMA_TF32_2x1SM_SSISM_SM_fLi128ELi128ELNSA_4UMMA5MajorE1ELSR_1ELNSQ_7ScaleInE0ELSS_0EEEEEENSA_6LayoutINSB_IJSE_SE_SE_EEENSB_IJNSC_ILi0EEESX_SX_EEEEENSB_IJNSA_10UnderscoreES10_S10_EEEEENS7_6detail27Sm100ImplicitGemmTileTraitsINSA_18SM100_TMA_2SM_LOADENSA_14ComposedLayoutINSA_7SwizzleILi2ELi5ELi2EEENSA_18smem_ptr_flag_bitsILi32EEENSV_INSB_IJNSC_ILi32EEENSC_ILi4EEEEEENSB_IJSE_S1B_EEEEEEEvEENS14_INSA_25SM100_TMA_2SM_LOAD_IM2COLES1G_vEEEENS_8epilogue10collective18CollectiveEpilogueINS1L_23Sm100TmaWarpSpecializedILi4ELi2ELi16ELb1ELb0EEEJNSB_IJSJ_SI_SK_EEENSB_IJNSV_ISJ_SE_EENSV_INSB_IJNSC_ILi16EEESD_EEENSB_IJSE_SJ_EEEEEEEESM_NSB_IJlNSB_IJSE_llEEESX_EEESM_S1Y_NS1L_6fusion15FusionCallbacksIS1P_NS1Z_17LinearCombinationISM_fSM_fLNS_15FloatRoundStyleE2EEES1Q_S1W_JEEENSA_5SM1004TMEM4LOAD26SM100_TMEM_LOAD_32dp32b16xENSA_13SM90_TMA_LOADENS16_INS17_ILi2ELi4ELi3EEES1A_NSV_INSB_IJNSC_ILi8EEES1S_EEENSB_IJS1S_SE_EEEEEEENSA_39AutoVectorizingCopyWithAssumedAlignmentILi128EEENSA_14SM90_TMA_STOREES2F_S2H_S2H_EEEvvEEEEvNT_6ParamsE,(.L_x_193 - _ZN7cutlass13device_kernelINS_4conv6kernel13ConvUniversalINS1_16ConvProblemShapeILNS1_8OperatorE2ELi2EEENS1_10collective14CollectiveConvINS1_47MainloopSm100TmaUmmaWarpSpecializedImplicitGemmILS5_2ELi6ELi2ELi1ELi2EN4cute5tupleIJNSA_1CILi2EEENSC_ILi1EEESE_EEEEENSB_IJNSC_ILi128EEENSB_IJSH_EEENSB_IJNSC_ILi64EEEEEEEEENS_10tfloat32_tESM_NSA_8TiledMMAINSA_8MMA_AtomIJNSA_23SM100_MMA_TF32_2x1SM_SSISM_SM_fLi128ELi128ELNSA_4UMMA5MajorE1ELSR_1ELNSQ_7ScaleInE0ELSS_0EEEEEENSA_6LayoutINSB_IJSE_SE_SE_EEENSB_IJNSC_ILi0EEESX_SX_EEEEENSB_IJNSA_10UnderscoreES10_S10_EEEEENS7_6detail27Sm100ImplicitGemmTileTraitsINSA_18SM100_TMA_2SM_LOADENSA_14ComposedLayoutINSA_7SwizzleILi2ELi5ELi2EEENSA_18smem_ptr_flag_bitsILi32EEENSV_INSB_IJNSC_ILi32EEENSC_ILi4EEEEEENSB_IJSE_S1B_EEEEEEEvEENS14_INSA_25SM100_TMA_2SM_LOAD_IM2COLES1G_vEEEENS_8epilogue10collective18CollectiveEpilogueINS1L_23Sm100TmaWarpSpecializedILi4ELi2ELi16ELb1ELb0EEEJNSB_IJSJ_SI_SK_EEENSB_IJNSV_ISJ_SE_EENSV_INSB_IJNSC_ILi16EEESD_EEENSB_IJSE_SJ_EEEEEEEESM_NSB_IJlNSB_IJSE_llEEESX_EEESM_S1Y_NS1L_6fusion15FusionCallbacksIS1P_NS1Z_17LinearCombinationISM_fSM_fLNS_15FloatRoundStyleE2EEES1Q_S1W_JEEENSA_5SM1004TMEM4LOAD26SM100_TMEM_LOAD_32dp32b16xENSA_13SM90_TMA_LOADENS16_INS17_ILi2ELi4ELi3EEES1A_NSV_INSB_IJNSC_ILi8EEES1S_EEENSB_IJS1S_SE_EEEEEEENSA_39AutoVectorizingCopyWithAssumedAlignmentILi128EEENSA_14SM90_TMA_STOREES2F_S2H_S2H_EEEvvEEEEvNT_6ParamsE)
        .other          _ZN7cutlass13device_kernelINS_4conv6kernel13ConvUniversalINS1_16ConvProblemShapeILNS1_8OperatorE2ELi2EEENS1_10collective14CollectiveConvINS1_47MainloopSm100TmaUmmaWarpSpecializedImplicitGemmILS5_2ELi6ELi2ELi1ELi2EN4cute5tupleIJNSA_1CILi2EEENSC_ILi1EEESE_EEEEENSB_IJNSC_ILi128EEENSB_IJSH_EEENSB_IJNSC_ILi64EEEEEEEEENS_10tfloat32_tESM_NSA_8TiledMMAINSA_8MMA_AtomIJNSA_23SM100_MMA_TF32_2x1SM_SSISM_SM_fLi128ELi128ELNSA_4UMMA5MajorE1ELSR_1ELNSQ_7ScaleInE0ELSS_0EEEEEENSA_6LayoutINSB_IJSE_SE_SE_EEENSB_IJNSC_ILi0EEESX_SX_EEEEENSB_IJNSA_10UnderscoreES10_S10_EEEEENS7_6detail27Sm100ImplicitGemmTileTraitsINSA_18SM100_TMA_2SM_LOADENSA_14ComposedLayoutINSA_7SwizzleILi2ELi5ELi2EEENSA_18smem_ptr_flag_bitsILi32EEENSV_INSB_IJNSC_ILi32EEENSC_ILi4EEEEEENSB_IJSE_S1B_EEEEEEEvEENS14_INSA_25SM100_TMA_2SM_LOAD_IM2COLES1G_vEEEENS_8epilogue10collective18CollectiveEpilogueINS1L_23Sm100TmaWarpSpecializedILi4ELi2ELi16ELb1ELb0EEEJNSB_IJSJ_SI_SK_EEENSB_IJNSV_ISJ_SE_EENSV_INSB_IJNSC_ILi16EEESD_EEENSB_IJSE_SJ_EEEEEEEESM_NSB_IJlNSB_IJSE_llEEESX_EEESM_S1Y_NS1L_6fusion15FusionCallbacksIS1P_NS1Z_17LinearCombinationISM_fSM_fLNS_15FloatRoundStyleE2EEES1Q_S1W_JEEENSA_5SM1004TMEM4LOAD26SM100_TMEM_LOAD_32dp32b16xENSA_13SM90_TMA_LOADENS16_INS17_ILi2ELi4ELi3EEES1A_NSV_INSB_IJNSC_ILi8EEES1S_EEENSB_IJS1S_SE_EEEEEEENSA_39AutoVectorizingCopyWithAssumedAlignmentILi128EEENSA_14SM90_TMA_STOREES2F_S2H_S2H_EEEvvEEEEvNT_6ParamsE,@"STO_CUDA_ENTRY STV_DEFAULT"
_ZN7cutlass13device_kernelINS_4conv6kernel13ConvUniversalINS1_16ConvProblemShapeILNS1_8OperatorE2ELi2EEENS1_10collective14CollectiveConvINS1_47MainloopSm100TmaUmmaWarpSpecializedImplicitGemmILS5_2ELi6ELi2ELi1ELi2EN4cute5tupleIJNSA_1CILi2EEENSC_ILi1EEESE_EEEEENSB_IJNSC_ILi128EEENSB_IJSH_EEENSB_IJNSC_ILi64EEEEEEEEENS_10tfloat32_tESM_NSA_8TiledMMAINSA_8MMA_AtomIJNSA_23SM100_MMA_TF32_2x1SM_SSISM_SM_fLi128ELi128ELNSA_4UMMA5MajorE1ELSR_1ELNSQ_7ScaleInE0ELSS_0EEEEEENSA_6LayoutINSB_IJSE_SE_SE_EEENSB_IJNSC_ILi0EEESX_SX_EEEEENSB_IJNSA_10UnderscoreES10_S10_EEEEENS7_6detail27Sm100ImplicitGemmTileTraitsINSA_18SM100_TMA_2SM_LOADENSA_14ComposedLayoutINSA_7SwizzleILi2ELi5ELi2EEENSA_18smem_ptr_flag_bitsILi32EEENSV_INSB_IJNSC_ILi32EEENSC_ILi4EEEEEENSB_IJSE_S1B_EEEEEEEvEENS14_INSA_25SM100_TMA_2SM_LOAD_IM2COLES1G_vEEEENS_8epilogue10collective18CollectiveEpilogueINS1L_23Sm100TmaWarpSpecializedILi4ELi2ELi16ELb1ELb0EEEJNSB_IJSJ_SI_SK_EEENSB_IJNSV_ISJ_SE_EENSV_INSB_IJNSC_ILi16EEESD_EEENSB_IJSE_SJ_EEEEEEEESM_NSB_IJlNSB_IJSE_llEEESX_EEESM_S1Y_NS1L_6fusion15FusionCallbacksIS1P_NS1Z_17LinearCombinationISM_fSM_fLNS_15FloatRoundStyleE2EEES1Q_S1W_JEEENSA_5SM1004TMEM4LOAD26SM100_TMEM_LOAD_32dp32b16xENSA_13SM90_TMA_LOADENS16_INS17_ILi2ELi4ELi3EEES1A_NSV_INSB_IJNSC_ILi8EEES1S_EEENSB_IJS1S_SE_EEEEEEENSA_39AutoVectorizingCopyWithAssumedAlignmentILi128EEENSA_14SM90_TMA_STOREES2F_S2H_S2H_EEEvvEEEEvNT_6ParamsE:
[----:B------:R-:W1:Y:S01]  /*0000*/  LDC R1, c[0x0][0x37c] ;  /* 0x0000df00ff017b82 */ /* 0x000e620000000800 */
[----:B------:R-:W2:Y:S01]  /*0010*/  S2R R64, SR_TID.X ;  /* 0x0000000000407919 */ /* 0x000ea20000002100 */
[----:B------:R-:W3:Y:S06]  /*0020*/  LDCU.64 UR8, c[0x0][0x890] ;  /* 0x00011200ff0877ac */ /* 0x000eec0008000a00 */
[----:B------:R-:W4:Y:S01]  /*0030*/  S2UR UR4, SR_CgaCtaId ;  /* 0x00000000000479c3 */ /* 0x000f220000008800 */
[----:B-1----:R-:W-:Y:S01]  /*0040*/  VIADD R1, R1, 0xfffffff8 ;  /* 0xfffffff801017836 */ /* 0x002fe20000000000 */
[----:B------:R-:W-:-:S02]  /*0050*/  PRMT R52, RZ, 0x7610, R52 ;  /* 0x00007610ff347816 */ /* 0x000fc40000000034 */
[----:B------:R-:W-:Y:S02]  /*0060*/  ELECT P1, URZ, PT ;  /* 0x0000000000ff782f */ /* 0x000fe40003820000 */
[----:B------:R-:W-:Y:S01]  /*0070*/  R2UR UR48, R1 ;  /* 0x00000000013072ca */ /* 0x000fe200000e0000 */
[----:B---3--:R-:W-:-:S04]  /*0080*/  UISETP.NE.U32.AND UP0, UPT, UR8, URZ, UPT ;  /* 0x000000ff0800728c */ /* 0x008fc8000bf05070 */
[----:B------:R-:W-:Y:S02]  /*0090*/  UISETP.NE.AND.EX UP0, UPT, UR9, URZ, UPT, UP0 ;  /* 0x000000ff0900728c */ /* 0x000fe4000bf05300 */
[----:B----4-:R-:W-:Y:S02]  /*00a0*/  ULOP3.LUT UR52, UR4, 0x1, URZ, 0xc0, !UPT ;  /* 0x0000000104347892 */ /* 0x010fe4000f8ec0ff */
[----:B------:R-:W-:Y:S01]  /*00b0*/  ULOP3.LUT UR50, UR4, 0x1, URZ, 0x3c, !UPT ;  /* 0x0000000104327892 */ /* 0x000fe2000f8e3cff */
[----:B--2---:R-:W-:-:S05]  /*00c0*/  SHF.R.U32.HI R53, RZ, 0x5, R64 ;  /* 0x00000005ff357819 */ /* 0x004fca0000011640 */
[----:B------:R-:W1:Y:S02]  /*00d0*/  SHFL.IDX PT, R0, R53, RZ, 0x1f ;  /* 0x00001fff35007589 */ /* 0x000e6400000e0000 */
[----:B-1----:R-:W-:Y:S01]  /*00e0*/  R2UR UR18, R0 ;  /* 0x00000000001272ca */ /* 0x002fe200000e0000 */
[----:B------:R-:W-:-:S14]  /*00f0*/  BRA.U UP0, `(.L_x_0) ;  /* 0x0000000100307547 */ /* 0x000fdc000b800000 */
[----:B------:R-:W1:Y:S02]  /*0100*/  LDCU.64 UR4, c[0x0][0x888] ;  /* 0x00011100ff0477ac */ /* 0x000e640008000a00 */
[----:B-1----:R-:W-:-:S04]  /*0110*/  UISETP.NE.U32.AND UP0, UPT, UR4, URZ, UPT ;  /* 0x000000ff0400728c */ /* 0x002fc8000bf05070 */
[----:B------:R-:W-:-:S09]  /*0120*/  UISETP.NE.AND.EX UP0, UPT, UR5, URZ, UPT, UP0 ;  /* 0x000000ff0500728c */ /* 0x000fd2000bf05300 */
[----:B------:R-:W-:Y:S05]  /*0130*/  BRA.U !UP0, `(.L_x_1) ;  /* 0x0000000108147547 */ /* 0x000fea000b800000 */
[----:B------:R-:W1:Y:S01]  /*0140*/  LDC.64 R2, c[0x0][0x888] ;  /* 0x00022200ff027b82 */ /* 0x000e620000000a00 */
[----:B------:R-:W1:Y:S02]  /*0150*/  LDCU.64 UR4, c[0x0][0x358] ;  /* 0x00006b00ff0477ac */ /* 0x000e640008000a00 */
[----:B-1----:R1:W5:Y:S01]  /*0160*/  LDG.E R27, desc[UR4][R2.64] ;  /* 0x00000004021b7981 */ /* 0x002362000c1e1900 */
[----:B------:R-:W-:Y:S01]  /*0170*/  HFMA2 R52, -RZ, RZ, 0, 5.9604644775390625e-08 ;  /* 0x00000001ff347431 */ /* 0x000fe200000001ff */
[----:B------:R-:W-:Y:S05]  /*0180*/  BRA `(.L_x_0) ;  /* 0x00000000000c7947 */ /* 0x000fea0003800000 */
.L_x_1:
[----:B------:R-:W1:Y:S01]  /*0190*/  LDCU UR4, c[0x0][0x880] ;  /* 0x00011000ff0477ac */ /* 0x000e620008000800 */
[----:B------:R-:W-:Y:S01]  /*01a0*/  HFMA2 R52, -RZ, RZ, 0, 5.9604644775390625e-08 ;  /* 0x00000001ff347431 */ /* 0x000fe200000001ff */
[----:B-1----:R-:W-:-:S07]  /*01b0*/  MOV R27, UR4 ;  /* 0x00000004001b7c02 */ /* 0x002fce0008000f00 */
.L_x_0:
[----:B------:R-:W2:Y:S02]  /*01c0*/  LDCU.64 UR4, c[0x0][0x8b0] ;  /* 0x00011600ff0477ac */ /* 0x000ea40008000a00 */
[----:B--2---:R-:W-:-:S04]  /*01d0*/  UISETP.NE.U32.AND UP0, UPT, UR4, URZ, UPT ;  /* 0x000000ff0400728c */ /* 0x004fc8000bf05070 */
[----:B------:R-:W-:-:S09]  /*01e0*/  UISETP.NE.AND.EX UP0, UPT, UR5, URZ, UPT, UP0 ;  /* 0x000000ff0500728c */ /* 0x000fd2000bf05300 */
[----:B------:R-:W-:Y:S05]  /*01f0*/  BRA.U UP0, `(.L_x_2) ;  /* 0x0000000100287547 */ /* 0x000fea000b800000 */
[----:B------:R-:W2:Y:S02]  /*0200*/  LDCU.64 UR4, c[0x0][0x8a8] ;  /* 0x00011500ff0477ac */ /* 0x000ea40008000a00 */
[----:B--2---:R-:W-:-:S04]  /*0210*/  UISETP.NE.U32.AND UP0, UPT, UR4, URZ, UPT ;  /* 0x000000ff0400728c */ /* 0x004fc8000bf05070 */
[----:B------:R-:W-:-:S09]  /*0220*/  UISETP.NE.AND.EX UP0, UPT, UR5, URZ, UPT, UP0 ;  /* 0x000000ff0500728c */ /* 0x000fd2000bf05300 */
[----:B------:R-:W-:Y:S05]  /*0230*/  BRA.U !UP0, `(.L_x_3) ;  /* 0x0000000108107547 */ /* 0x000fea000b800000 */
[----:B------:R-:W2:Y:S01]  /*0240*/  LDC.64 R24, c[0x0][0x8a8] ;  /* 0x00022a00ff187b82 */ /* 0x000ea20000000a00 */
[----:B------:R-:W2:Y:S02]  /*0250*/  LDCU.64 UR4, c[0x0][0x358] ;  /* 0x00006b00ff0477ac */ /* 0x000ea40008000a00 */
[----:B--2---:R2:W5:Y:S01]  /*0260*/  LDG.E R24, desc[UR4][R24.64] ;  /* 0x0000000418187981 */ /* 0x004562000c1e1900 */
[----:B------:R-:W-:Y:S05]  /*0270*/  BRA `(.L_x_2) ;  /* 0x0000000000087947 */ /* 0x000fea0003800000 */
.L_x_3:
[----:B------:R-:W2:Y:S02]  /*0280*/  LDCU UR4, c[0x0][0x8a0] ;  /* 0x00011400ff0477ac */ /* 0x000ea40008000800 */
[----:B--2---:R-:W-:Y:S02]  /*0290*/  MOV R24, UR4 ;  /* 0x0000000400187c02 */ /* 0x004fe40008000f00 */
.L_x_2:
[----:B------:R-:W-:Y:S01]  /*02a0*/  IMAD.U32 R0, RZ, RZ, UR18 ;  /* 0x00000012ff007e24 */ /* 0x000fe2000f8e00ff */
[----:B------:R-:W-:Y:S04]  /*02b0*/  BSSY.RECONVERGENT B0, `(.L_x_4) ;  /* 0x000000c000007945 */ /* 0x000fe80003800200 */
[C---:B------:R-:W-:Y:S02]  /*02c0*/  ISETP.NE.OR P2, PT, R0.reuse, 0x1, !P1 ;  /* 0x000000010000780c */ /* 0x040fe40004f45670 */
[----:B------:R-:W-:-:S11]  /*02d0*/  ISETP.NE.OR P0, PT, R0, 0x3, !P1 ;  /* 0x000000030000780c */ /* 0x000fd60004f05670 */
[----:B------:R-:W-:Y:S05]  /*02e0*/  @P2 BRA `(.L_x_5) ;  /* 0x0000000000202947 */ /* 0x000fea0003800000 */
[----:B------:R-:W3:Y:S02]  /*02f0*/  LDCU.64 UR4, c[0x0][0x348] ;  /* 0x00006900ff0477ac */ /* 0x000ee40008000a00 */
[----:B---3--:R-:W-:Y:S02]  /*0300*/  UIADD3 UR6, UP1, UPT, UR4, 0x80, URZ ;  /* 0x0000008004067890 */ /* 0x008fe4000ff3e0ff */
[----:B------:R-:W-:Y:S02]  /*0310*/  UIADD3 UR4, UP0, UPT, UR4, 0x180, URZ ;  /* 0x0000018004047890 */ /* 0x000fe4000ff1e0ff */
[----:B------:R-:W-:Y:S02]  /*0320*/  UIADD3.X UR7, UPT, UPT, URZ, UR5, URZ, UP1, !UPT ;  /* 0x00000005ff077290 */ /* 0x000fe40008ffe4ff */
[----:B------:R-:W-:-:S07]  /*0330*/  UIADD3.X UR5, UPT, UPT, URZ, UR5, URZ, UP0, !UPT ;  /* 0x00000005ff057290 */ /* 0x000fce00087fe4ff */
[----:B------:R3:W-:Y:S02]  /*0340*/  UTMACCTL.PF [UR6] ;  /* 0x00000000060079b9 */ /* 0x0007e40008040000 */
[----:B------:R3:W-:Y:S02]  /*0350*/  UTMACCTL.PF [UR4] ;  /* 0x00000000040079b9 */ /* 0x0007e40008040000 */
[----:B---3--:R-:W-:Y:S01]  /*0360*/  NOP ;  /* 0x0000000000007918 */ /* 0x008fe20000000000 */
.L_x_5:
[----:B------:R-:W-:Y:S05]  /*0370*/  BSYNC.RECONVERGENT B0 ;  /* 0x0000000000007941 */ /* 0x000fea0003800200 */
.L_x_4:
[----:B------:R-:W-:Y:S04]  /*0380*/  BSSY.RECONVERGENT B0, `(.L_x_6) ;  /* 0x000000a000007945 */ /* 0x000fe80003800200 */
        /* <DEDUP_REMOVED lines=9> */
.L_x_7:
[----:B------:R-:W-:Y:S05]  /*0420*/  BSYNC.RECONVERGENT B0 ;  /* 0x0000000000007941 */ /* 0x000fea0003800200 */
.L_x_6:
[----:B------:R-:W3:Y:S01]  /*0430*/  LDCU.64 UR4, c[0x0][0x888] ;  /* 0x00011100ff0477ac */ /* 0x000ee20008000a00 */
[----:B------:R-:W-:Y:S02]  /*0440*/  UISETP.EQ.U32.AND UP2, UPT, UR8, URZ, UPT ;  /* 0x000000ff0800728c */ /* 0x000fe4000bf42070 */
[----:B------:R-:W-:Y:S02]  /*0450*/  UPLOP3.LUT UP3, UPT, UPT, UPT, UPT, 0x80, 0x8 ;  /* 0x000000000008789c */ /* 0x000fe40003f6f070 */
[----:B---3--:R-:W-:-:S04]  /*0460*/  UISETP.NE.U32.AND UP0, UPT, UR4, URZ, UPT ;  /* 0x000000ff0400728c */ /* 0x008fc8000bf05070 */
[----:B------:R-:W-:-:S04]  /*0470*/  UISETP.NE.AND.EX UP1, UPT, UR5, URZ, UPT, UP0 ;  /* 0x000000ff0500728c */ /* 0x000fc8000bf25300 */
[----:B------:R-:W-:-:S04]  /*0480*/  UISETP.EQ.OR.EX UP4, UPT, UR9, URZ, !UP1, UP2 ;  /* 0x000000ff0900728c */ /* 0x000fc8000cf82720 */
[----:B------:R-:W-:-:S06]  /*0490*/  UP2UR UR4, UPR, URZ, 0x10 ;  /* 0x00000010ff047883 */ /* 0x000fcc0008000000 */
[----:B------:R-:W-:Y:S01]  /*04a0*/  MOV R56, UR4 ;  /* 0x0000000400387c02 */ /* 0x000fe20008000f00 */
[----:B------:R-:W-:Y:S06]  /*04b0*/  BRA.U !UP4, `(.L_x_8) ;  /* 0x000000010c207547 */ /* 0x000fec000b800000 */
[----:B------:R-:W-:Y:S01]  /*04c0*/  UISETP.NE.U32.AND UP2, UPT, UR8, URZ, UPT ;  /* 0x000000ff0800728c */ /* 0x000fe2000bf45070 */
[----:B-----5:R-:W-:Y:S01]  /*04d0*/  FSETP.NEU.AND P0, PT, R27, RZ, PT ;  /* 0x000000ff1b00720b */ /* 0x020fe20003f0d000 */
[----:B------:R-:W-:Y:S02]  /*04e0*/  USEL UR4, URZ, 0xffffffff, UP1 ;  /* 0xffffffffff047887 */ /* 0x000fe40008800000 */
[----:B------:R-:W-:-:S10]  /*04f0*/  UISETP.NE.AND.EX UP2, UPT, UR9, URZ, UPT, UP2 ;  /* 0x000000ff0900728c */ /* 0x000fd4000bf45320 */
[----:B------:R-:W-:Y:S01]  /*0500*/  VOTEU.ANY UP0, P0 ;  /* 0x0000000000ff7886 */ /* 0x000fe20000000100 */
[----:B------:R-:W-:-:S04]  /*0510*/  @!UP2 USEL UR4, URZ, 0xffffffff, UP0 ;  /* 0xffffffffff04a887 */ /* 0x000fc80008000000 */
[----:B------:R-:W-:-:S04]  /*0520*/  ULOP3.LUT UR4, UR4, 0x1, URZ, 0xc0, !UPT ;  /* 0x0000000104047892 */ /* 0x000fc8000f8ec0ff */
[----:B------:R-:W-:-:S11]  /*0530*/  UISETP.NE.U32.AND UP3, UPT, UR4, 0x1, UPT ;  /* 0x000000010400788c */ /* 0x000fd6000bf65070 */
.L_x_8:
[----:B------:R-:W3:Y:S01]  /*0540*/  SHFL.IDX PT, R0, R53, RZ, 0x1f ;  /* 0x00001fff35007589 */ /* 0x000ee200000e0000 */
[----:B------:R-:W-:Y:S02]  /*0550*/  UISETP.NE.AND UP5, UPT, UR18, 0x2, UPT ;  /* 0x000000021200788c */ /* 0x000fe4000bfa5270 */
[----:B------:R-:W-:Y:S02]  /*0560*/  UISETP.NE.AND UP0, UPT, UR18, 0x2, UPT ;  /* 0x000000021200788c */ /* 0x000fe4000bf05270 */
[----:B------:R-:W-:Y:S02]  /*0570*/  UISETP.NE.OR UP2, UPT, UR52, URZ, UP5 ;  /* 0x000000ff3400728c */ /* 0x000fe4000af45670 */
[----:B------:R-:W-:-:S04]  /*0580*/  USEL UR67, URZ, 0x1, UP0 ;  /* 0x00000001ff437887 */ /* 0x000fc80008000000 */
[----:B------:R-:W-:Y:S02]  /*0590*/  PLOP3.LUT P3, PT, P1, PT, UP2, 0xae, 0xea ;  /* 0x0000000000ea781c */ /* 0x000fe40000f6f52e */
[----:B---3--:R-:W-:-:S13]  /*05a0*/  ISETP.NE.AND P0, PT, R0, RZ, PT ;  /* 0x000000ff0000720c */ /* 0x008fda0003f05270 */
[----:B------:R-:W-:Y:S05]  /*05b0*/  @P0 BRA `(.L_x_9) ;  /* 0x0000000000580947 */ /* 0x000fea0003800000 */
[----:B------:R-:W3:Y:S01]  /*05c0*/  S2UR UR5, SR_CgaCtaId ;  /* 0x00000000000579c3 */ /* 0x000ee20000008800 */
[----:B------:R-:W-:Y:S01]  /*05d0*/  UMOV UR4, 0x400 ;  /* 0x0000040000047882 */ /* 0x000fe20000000000 */
[----:B------:R-:W-:Y:S01]  /*05e0*/  UMOV UR6, 0x1 ;  /* 0x0000000100067882 */ /* 0x000fe20000000000 */
[----:B------:R-:W-:Y:S01]  /*05f0*/  ELECT P0, URZ, PT ;  /* 0x0000000000ff782f */ /* 0x000fe20003800000 */
[----:B------:R-:W-:-:S04]  /*0600*/  UIADD3 UR6, UPT, UPT, -UR6, 0x100000, URZ ;  /* 0x0010000006067890 */ /* 0x000fc8000fffe1ff */
[----:B------:R-:W-:Y:S02]  /*0610*/  USHF.L.U32 UR7, UR6, 0xb, URZ ;  /* 0x0000000b06077899 */ /* 0x000fe400080006ff */
[----:B------:R-:W-:Y:S02]  /*0620*/  USHF.L.U32 UR6, UR6, 0x1, URZ ;  /* 0x0000000106067899 */ /* 0x000fe400080006ff */
[----:B---3--:R-:W-:Y:S01]  /*0630*/  ULEA UR4, UR5, UR4, 0x18 ;  /* 0x0000000405047291 */ /* 0x008fe2000f8ec0ff */
[----:B------:R-:W3:Y:S11]  /*0640*/  FENCE.VIEW.ASYNC.S ;  /* 0x00000000000073c6 */ /* 0x000ef60000000000 */
[----:B---3--:R3:W4:Y:S01]  /*0650*/  SYNCS.EXCH.64 URZ, [UR4], UR6 ;  /* 0x0000000604ff75b2 */ /* 0x0087220008000100 */
[----:B------:R3:W1:Y:S01]  /*0660*/  SYNCS.EXCH.64 URZ, [UR4+0x30], UR6 ;  /* 0x0000300604ff75b2 */ /* 0x0006620008000100 */
        /* <DEDUP_REMOVED lines=10> */
[----:B------:R-:W-:Y:S01]  /*0710*/  NOP ;  /* 0x0000000000007918 */ /* 0x000fe20000000000 */
.L_x_9:
[----:B------:R-:W2:Y:S01]  /*0720*/  SHFL.IDX PT, R0, R53, RZ, 0x1f ;  /* 0x00001fff35007589 */ /* 0x000ea200000e0000 */
[----:B------:R-:W-:Y:S01]  /*0730*/  NOP ;  /* 0x0000000000007918 */ /* 0x000fe20000000000 */
[----:B--2---:R-:W-:-:S13]  /*0740*/  ISETP.NE.AND P0, PT, R0, 0x1, PT ;  /* 0x000000010000780c */ /* 0x004fda0003f05270 */
[----:B------:R-:W-:Y:S05]  /*0750*/  @P0 BRA `(.L_x_10) ;  /* 0x0000000000580947 */ /* 0x000fea0003800000 */
[----:B------:R-:W2:Y:S01]  /*0760*/  S2UR UR5, SR_CgaCtaId ;  /* 0x00000000000579c3 */ /* 0x000ea20000008800 */
[----:B---3--:R-:W-:Y:S01]  /*0770*/  UMOV UR4, 0x400 ;  /* 0x0000040000047882 */ /* 0x008fe20000000000 */
[----:B------:R-:W-:Y:S01]  /*0780*/  UMOV UR8, 0x20 ;  /* 0x0000002000087882 */ /* 0x000fe20000000000 */
[----:B------:R-:W-:Y:S01]  /*0790*/  UMOV UR6, 0x80 ;  /* 0x0000008000067882 */ /* 0x000fe20000000000 */
[----:B------:R-:W-:-:S04]  /*07a0*/  UIADD3 UR8, UPT, UPT, -UR8, 0x100000, URZ ;  /* 0x0010000008087890 */ /* 0x000fc8000fffe1ff */
[----:B------:R-:W-:Y:S02]  /*07b0*/  USHF.L.U32 UR9, UR8, 0xb, URZ ;  /* 0x0000000b08097899 */ /* 0x000fe400080006ff */
[----:B------:R-:W-:Y:S02]  /*07c0*/  USHF.L.U32 UR8, UR8, 0x1, URZ ;  /* 0x0000000108087899 */ /* 0x000fe400080006ff */
[----:B------:R-:W-:-:S04]  /*07d0*/  UIADD3 UR6, UPT, UPT, -UR6, 0x100000, URZ ;  /* 0x0010000006067890 */ /* 0x000fc8000fffe1ff */
[----:B------:R-:W-:Y:S02]  /*07e0*/  USHF.L.U32 UR7, UR6, 0xb, URZ ;  /* 0x0000000b06077899 */ /* 0x000fe400080006ff */
[----:B------:R-:W-:Y:S01]  /*07f0*/  USHF.L.U32 UR6, UR6, 0x1, URZ ;  /* 0x0000000106067899 */ /* 0x000fe200080006ff */
[----:B------:R-:W-:Y:S01]  /*0800*/  ELECT P0, URZ, PT ;  /* 0x0000000000ff782f */ /* 0x000fe20003800000 */
[----:B--2---:R-:W-:Y:S01]  /*0810*/  ULEA UR4, UR5, UR4, 0x18 ;  /* 0x0000000405047291 */ /* 0x004fe2000f8ec0ff */
[----:B------:R-:W2:Y:S11]  /*0820*/  FENCE.VIEW.ASYNC.S ;  /* 0x00000000000073c6 */ /* 0x000eb60000000000 */
[----:B--2---:R2:W3:Y:S01]  /*0830*/  SYNCS.EXCH.64 URZ, [UR4+0x60], UR8 ;  /* 0x0000600804ff75b2 */ /* 0x0044e20008000100 */
        /* <DEDUP_REMOVED lines=8> */
.L_x_10:
[----:B------:R-:W4:Y:S01]  /*08c0*/  SHFL.IDX PT, R0, R53, RZ, 0x1f ;  /* 0x00001fff35007589 */ /* 0x000f2200000e0000 */
[----:B------:R-:W-:Y:S01]  /*08d0*/  NOP ;  /* 0x0000000000007918 */ /* 0x000fe20000000000 */
[----:B----4-:R-:W-:-:S13]  /*08e0*/  ISETP.NE.AND P0, PT, R0, 0x3, PT ;  /* 0x000000030000780c */ /* 0x010fda0003f05270 */
[----:B------:R-:W-:Y:S05]  /*08f0*/  @P0 BRA `(.L_x_11) ;  /* 0x0000000000300947 */ /* 0x000fea0003800000 */
[----:B------:R-:W4:Y:S01]  /*0900*/  S2UR UR5, SR_CgaCtaId ;  /* 0x00000000000579c3 */ /* 0x000f220000008800 */
[----:B--23--:R-:W-:Y:S01]  /*0910*/  UMOV UR4, 0x400 ;  /* 0x0000040000047882 */ /* 0x00cfe20000000000 */
[----:B------:R-:W-:Y:S01]  /*0920*/  UMOV UR6, 0x20 ;  /* 0x0000002000067882 */ /* 0x000fe20000000000 */
[----:B------:R-:W-:Y:S01]  /*0930*/  ELECT P0, URZ, PT ;  /* 0x0000000000ff782f */ /* 0x000fe20003800000 */
[----:B------:R-:W-:-:S04]  /*0940*/  UIADD3 UR6, UPT, UPT, -UR6, 0x100000, URZ ;  /* 0x0010000006067890 */ /* 0x000fc8000fffe1ff */
[----:B------:R-:W-:Y:S02]  /*0950*/  USHF.L.U32 UR7, UR6, 0xb, URZ ;  /* 0x0000000b06077899 */ /* 0x000fe400080006ff */
[----:B------:R-:W-:Y:S02]  /*0960*/  USHF.L.U32 UR6, UR6, 0x1, URZ ;  /* 0x0000000106067899 */ /* 0x000fe400080006ff */
[----:B----4-:R-:W-:Y:S01]  /*0970*/  ULEA UR4, UR5, UR4, 0x18 ;  /* 0x0000000405047291 */ /* 0x010fe2000f8ec0ff */
[----:B------:R-:W2:Y:S11]  /*0980*/  FENCE.VIEW.ASYNC.S ;  /* 0x00000000000073c6 */ /* 0x000eb60000000000 */
[----:B--2---:R4:W2:Y:S01]  /*0990*/  SYNCS.EXCH.64 URZ, [UR4+0xa0], UR6 ;  /* 0x0000a00604ff75b2 */ /* 0x0048a20008000100 */
[----:B------:R4:W3:Y:S02]  /*09a0*/  SYNCS.EXCH.64 URZ, [UR4+0xa8], UR6 ;  /* 0x0000a80604ff75b2 */ /* 0x0008e40008000100 */
[----:B----4-:R-:W-:Y:S01]  /*09b0*/  NOP ;  /* 0x0000000000007918 */ /* 0x010fe20000000000 */
.L_x_11:
[----:B------:R-:W4:Y:S01]  /*09c0*/  SHFL.IDX PT, R0, R53, RZ, 0x1f ;  /* 0x00001fff35007589 */ /* 0x000f2200000e0000 */
[----:B------:R-:W-:Y:S01]  /*09d0*/  NOP ;  /* 0x0000000000007918 */ /* 0x000fe20000000000 */
[----:B----4-:R-:W-:-:S13]  /*09e0*/  ISETP.NE.AND P0, PT, R0, 0x4, PT ;  /* 0x000000040000780c */ /* 0x010fda0003f05270 */
[----:B------:R-:W-:Y:S05]  /*09f0*/  @P0 BRA `(.L_x_12) ;  /* 0x0000000000440947 */ /* 0x000fea0003800000 */
[----:B------:R-:W4:Y:S01]  /*0a00*/  S2UR UR5, SR_CgaCtaId ;  /* 0x00000000000579c3 */ /* 0x000f220000008800 */
[----:B--23--:R-:W-:Y:S01]  /*0a10*/  UMOV UR4, 0x1e0 ;  /* 0x000001e000047882 */ /* 0x00cfe20000000000 */
[----:B------:R-:W-:Y:S01]  /*0a20*/  UMOV UR6, 0x400 ;  /* 0x0000040000067882 */ /* 0x000fe20000000000 */
[----:B------:R-:W-:Y:S01]  /*0a30*/  USEL UR4, UR4, 0x1a0, UP3 ;  /* 0x000001a004047887 */ /* 0x000fe20009800000 */
[----:B------:R-:W-:Y:S01]  /*0a40*/  UMOV UR8, 0x1 ;  /* 0x0000000100087882 */ /* 0x000fe20000000000 */
[----:B------:R-:W-:Y:S01]  /*0a50*/  ELECT P0, URZ, PT ;  /* 0x0000000000ff782f */ /* 0x000fe20003800000 */
[----:B------:R-:W-:-:S04]  /*0a60*/  UIADD3 UR8, UPT, UPT, -UR8, 0x100000, URZ ;  /* 0x0010000008087890 */ /* 0x000fc8000fffe1ff */
[----:B------:R-:W-:Y:S02]  /*0a70*/  USHF.L.U32 UR9, UR8, 0xb, URZ ;  /* 0x0000000b08097899 */ /* 0x000fe400080006ff */
[----:B------:R-:W-:Y:S02]  /*0a80*/  USHF.L.U32 UR8, UR8, 0x1, URZ ;  /* 0x0000000108087899 */ /* 0x000fe400080006ff */
[----:B----4-:R-:W-:Y:S02]  /*0a90*/  ULEA UR6, UR5, UR6, 0x18 ;  /* 0x0000000605067291 */ /* 0x010fe4000f8ec0ff */
[----:B------:R-:W-:-:S04]  /*0aa0*/  UIADD3 UR4, UPT, UPT, -UR4, 0x100000, URZ ;  /* 0x0010000004047890 */ /* 0x000fc8000fffe1ff */
[----:B------:R-:W-:Y:S02]  /*0ab0*/  USHF.L.U32 UR5, UR4, 0xb, URZ ;  /* 0x0000000b04057899 */ /* 0x000fe400080006ff */
[----:B------:R-:W-:Y:S01]  /*0ac0*/  USHF.L.U32 UR4, UR4, 0x1, URZ ;  /* 0x0000000104047899 */ /* 0x000fe200080006ff */
[----:B------:R-:W2:Y:S03]  /*0ad0*/  FENCE.VIEW.ASYNC.S ;  /* 0x00000000000073c6 */ /* 0x000ea60000000000 */
[----:B--2---:R4:W2:Y:S08]  /*0ae0*/  SYNCS.EXCH.64 URZ, [UR6+0xb0], UR8 ;  /* 0x0000b00806ff75b2 */ /* 0x0048b00008000100 */
[----:B------:R4:W3:Y:S02]  /*0af0*/  SYNCS.EXCH.64 URZ, [UR6+0xb8], UR4 ;  /* 0x0000b80406ff75b2 */ /* 0x0008e40008000100 */
[----:B----4-:R-:W-:Y:S01]  /*0b00*/  NOP ;  /* 0x0000000000007918 */ /* 0x010fe20000000000 */
.L_x_12:
[----:B------:R-:W4:Y:S01]  /*0b10*/  SHFL.IDX PT, R0, R53, RZ, 0x1f ;  /* 0x00001fff35007589 */ /* 0x000f2200000e0000 */
[----:B------:R-:W-:Y:S01]  /*0b20*/  ISETP.NE.OR P1, PT, RZ, UR18, !P1 ;  /* 0x00000012ff007c0c */ /* 0x000fe2000cf25670 */
[----:B------:R-:W-:Y:S01]  /*0b30*/  NOP ;  /* 0x0000000000007918 */ /* 0x000fe20000000000 */
[----:B----4-:R-:W-:-:S13]  /*0b40*/  ISETP.NE.AND P0, PT, R0, 0x5, PT ;  /* 0x000000050000780c */ /* 0x010fda0003f05270 */
[----:B------:R-:W-:Y:S05]  /*0b50*/  @P0 BRA `(.L_x_13) ;  /* 0x0000000000480947 */ /* 0x000fea0003800000 */
[----:B------:R-:W4:Y:S01]  /*0b60*/  S2UR UR5, SR_CgaCtaId ;  /* 0x00000000000579c3 */ /* 0x000f220000008800 */
[----:B--23--:R-:W-:Y:S01]  /*0b70*/  UMOV UR4, 0x400 ;  /* 0x0000040000047882 */ /* 0x00cfe20000000000 */
        /* <DEDUP_REMOVED lines=9> */
[----:B----4-:R-:W-:Y:S01]  /*0c10*/  ULEA UR4, UR5, UR4, 0x18 ;  /* 0x0000000405047291 */ /* 0x010fe2000f8ec0ff */
[----:B------:R-:W2:Y:S11]  /*0c20*/  FENCE.VIEW.ASYNC.S ;  /* 0x00000000000073c6 */ /* 0x000eb60000000000 */
[----:B--2---:R4:W2:Y:S01]  /*0c30*/  SYNCS.EXCH.64 URZ, [UR4+0xc0], UR6 ;  /* 0x0000c00604ff75b2 */ /* 0x0048a20008000100 */
[----:B------:R4:W3:Y:S01]  /*0c40*/  SYNCS.EXCH.64 URZ, [UR4+0xd0], UR8 ;  /* 0x0000d00804ff75b2 */ /* 0x0008e20008000100 */
[----:B------:R4:W1:Y:S01]  /*0c50*/  SYNCS.EXCH.64 URZ, [UR4+0xc8], UR6 ;  /* 0x0000c80604ff75b2 */ /* 0x0008620008000100 */
[----:B------:R4:W1:Y:S02]  /*0c60*/  SYNCS.EXCH.64 URZ, [UR4+0xd8], UR8 ;  /* 0x0000d80804ff75b2 */ /* 0x0008640008000100 */
[----:B----4-:R-:W-:Y:S01]  /*0c70*/  NOP ;  /* 0x0000000000007918 */ /* 0x010fe20000000000 */
.L_x_13:
[----:B--23--:R-:W2:Y:S01]  /*0c80*/  S2UR UR7, SR_CgaCtaId ;  /* 0x00000000000779c3 */ /* 0x00cea20000008800 */
[----:B------:R-:W-:Y:S01]  /*0c90*/  VOTEU.ALL UP0, P1 ;  /* 0x0000000000ff7886 */ /* 0x000fe20000800000 */
[----:B------:R-:W-:Y:S01]  /*0ca0*/  UMOV UR4, 0x20 ;  /* 0x0000002000047882 */ /* 0x000fe20000000000 */
[----:B------:R-:W-:Y:S01]  /*0cb0*/  NOP ;  /* 0x0000000000007918 */ /* 0x000fe20000000000 */
[----:B-1----:R-:W-:Y:S01]  /*0cc0*/  LOP3.LUT R3, R64, 0x1f, RZ, 0xc0, !PT ;  /* 0x0000001f40037812 */ /* 0x002fe200078ec0ff */
[----:B------:R-:W-:Y:S01]  /*0cd0*/  UISETP.NE.AND UP4, UPT, UR18, URZ, UPT ;  /* 0x000000ff1200728c */ /* 0x000fe2000bf85270 */
[----:B------:R-:W-:Y:S01]  /*0ce0*/  @!UP0 UMOV UR6, 0x400 ;  /* 0x0000040000068882 */ /* 0x000fe20000000000 */
[----:B------:R-:W-:-:S04]  /*0cf0*/  @!UP0 UIADD3 UR4, UPT, UPT, -UR4, 0x100000, URZ ;  /* 0x0010000004048890 */ /* 0x000fc8000fffe1ff */
[----:B------:R-:W-:Y:S02]  /*0d00*/  @!UP0 USHF.L.U32 UR5, UR4, 0xb, URZ ;  /* 0x0000000b04058899 */ /* 0x000fe400080006ff */
[----:B------:R-:W-:Y:S02]  /*0d10*/  @!UP0 USHF.L.U32 UR4, UR4, 0x1, URZ ;  /* 0x0000000104048899 */ /* 0x000fe400080006ff */
[----:B--2---:R-:W-:Y:S01]  /*0d20*/  @!UP0 ULEA UR6, UR7, UR6, 0x18 ;  /* 0x0000000607068291 */ /* 0x004fe2000f8ec0ff */
[----:B------:R-:W1:Y:S01]  /*0d30*/  LDCU UR7, c[0x0][0x36c] ;  /* 0x00006d80ff0777ac */ /* 0x000e620008000800 */
[----:B------:R-:W-:Y:S01]  /*0d40*/  VOTEU.ALL UP0, P1 ;  /* 0x0000000000ff7886 */ /* 0x000fe20000800000 */
[----:B------:R-:W2:Y:S09]  /*0d50*/  FENCE.VIEW.ASYNC.S ;  /* 0x00000000000073c6 */ /* 0x000eb20000000000 */
[----:B--2---:R2:W3:Y:S01]  /*0d60*/  @!UP0 SYNCS.EXCH.64 URZ, [UR6+0xe0], UR4 ;  /* 0x0000e00406ff85b2 */ /* 0x0044e20008000100 */
[----:B-1----:R-:W-:-:S09]  /*0d70*/  UISETP.EQ.U32.AND UP6, UPT, UR7, 0x1, UPT ;  /* 0x000000010700788c */ /* 0x002fd2000bfc2070 */
[----:B--2---:R-:W-:Y:S05]  /*0d80*/  BRA.U !UP6, `(.L_x_14) ;  /* 0x000000010e087547 */ /* 0x004fea000b800000 */
[----:B---3--:R-:W-:Y:S01]  /*0d90*/  UCGABAR_ARV ;  /* 0x00000000000079c7 */ /* 0x008fe20008000000 */
[----:B------:R-:W-:Y:S05]  /*0da0*/  BRA `(.L_x_15) ;  /* 0x0000000000047947 */ /* 0x000fea0003800000 */
.L_x_14:
[----:B---3--:R-:W-:Y:S01]  /*0db0*/  NOP ;  /* 0x0000000000007918 */ /* 0x008fe20000000000 */
.L_x_15:
[----:B------:R-:W1:Y:S01]  /*0dc0*/  S2UR UR22, SR_CTAID.X ;  /* 0x00000000001679c3 */ /* 0x000e620000002500 */
[----:B------:R-:W-:-:S05]  /*0dd0*/  CS2R.32 R55, SR_CgaSize ;  /* 0x0000000000377805 */ /* 0x000fca0000008a00 */
[----:B------:R-:W-:-:S05]  /*0de0*/  IMAD R55, R55, -0xa0, RZ ;  /* 0xffffff6037377824 */ /* 0x000fca00078e02ff */
[----:B------:R-:W-:-:S14]  /*0df0*/  R2UR UR5, R55 ;  /* 0x00000000370572ca */ /* 0x000fdc00000e0000 */
[----:B------:R-:W2:Y:S01]  /*0e00*/  LDCU UR5, c[0x0][UR5+0x2b0] ;  /* 0x00005600050577ac */ /* 0x000ea20008000800 */
[----:B------:R-:W-:-:S05]  /*0e10*/  CS2R.32 R55, SR_CgaSize ;  /* 0x0000000000377805 */ /* 0x000fca0000008a00 */
[----:B------:R-:W-:-:S05]  /*0e20*/  IMAD R55, R55, -0xa0, RZ ;  /* 0xffffff6037377824 */ /* 0x000fca00078e02ff */
[----:B------:R-:W-:-:S14]  /*0e30*/  R2UR UR4, R55 ;  /* 0x00000000370472ca */ /* 0x000fdc00000e0000 */
[----:B------:R-:W3:Y:S01]  /*0e40*/  LDCU UR4, c[0x0][UR4+0x2b4] ;  /* 0x00005680040477ac */ /* 0x000ee20008000800 */
[----:B------:R-:W4:Y:S01]  /*0e50*/  S2UR UR19, SR_CTAID.Y ;  /* 0x00000000001379c3 */ /* 0x000f220000002600 */
[----:B------:R-:W-:-:S05]  /*0e60*/  CS2R.32 R55, SR_CgaSize ;  /* 0x0000000000377805 */ /* 0x000fca0000008a00 */
[----:B------:R-:W-:-:S05]  /*0e70*/  IMAD R55, R55, -0xa0, RZ ;  /* 0xffffff6037377824 */ /* 0x000fca00078e02ff */
[----:B------:R-:W-:-:S14]  /*0e80*/  R2UR UR7, R55 ;  /* 0x00000000370772ca */ /* 0x000fdc00000e0000 */
[----:B------:R-:W3:Y:S01]  /*0e90*/  LDCU UR7, c[0x0][UR7+0x2a0] ;  /* 0x00005400070777ac */ /* 0x000ee20008000800 */
[----:B------:R-:W-:-:S05]  /*0ea0*/  CS2R.32 R55, SR_CgaSize ;  /* 0x0000000000377805 */ /* 0x000fca0000008a00 */
[----:B------:R-:W-:-:S05]  /*0eb0*/  IMAD R55, R55, -0xa0, RZ ;  /* 0xffffff6037377824 */ /* 0x000fca00078e02ff */
[----:B------:R-:W-:-:S14]  /*0ec0*/  R2UR UR8, R55 ;  /* 0x00000000370872ca */ /* 0x000fdc00000e0000 */
[----:B------:R-:W3:Y:S01]  /*0ed0*/  LDCU UR8, c[0x0][UR8+0x2a4] ;  /* 0x00005480080877ac */ /* 0x000ee20008000800 */
[----:B------:R-:W3:Y:S01]  /*0ee0*/  LDCU UR20, c[0x0][0xb24] ;  /* 0x00016480ff1477ac */ /* 0x000ee20008000800 */
[----:B------:R-:W3:Y:S01]  /*0ef0*/  LDCU UR39, c[0x0][0xb24] ;  /* 0x00016480ff2777ac */ /* 0x000ee20008000800 */
[----:B-1----:R-:W-:Y:S01]  /*0f00*/  I2FP.F32.U32 R2, UR22 ;  /* 0x0000001600027c45 */ /* 0x002fe20008201000 */
[----:B------:R-:W1:Y:S04]  /*0f10*/  LDCU UR24, c[0x0][0xb30] ;  /* 0x00016600ff1877ac */ /* 0x000e680008000800 */
[----:B--2---:R-:W-:Y:S01]  /*0f20*/  FMUL R2, R2, UR5 ;  /* 0x0000000502027c20 */ /* 0x004fe20008400000 */
[----:B----4-:R-:W-:-:S05]  /*0f30*/  I2FP.F32.U32 R0, UR19 ;  /* 0x0000001300007c45 */ /* 0x010fca0008201000 */
[----:B------:R-:W2:Y:S01]  /*0f40*/  F2I.U32.TRUNC.NTZ R2, R2 ;  /* 0x0000000200027305 */ /* 0x000ea2000020f000 */
[----:B---3--:R-:W-:-:S07]  /*0f50*/  FMUL R0, R0, UR4 ;  /* 0x0000000400007c20 */ /* 0x008fce0008400000 */
[----:B------:R-:W3:Y:S01]  /*0f60*/  F2I.U32.TRUNC.NTZ R0, R0 ;  /* 0x0000000000007305 */ /* 0x000ee2000020f000 */
[----:B--2---:R-:W-:Y:S02]  /*0f70*/  R2UR UR4, R2 ;  /* 0x00000000020472ca */ /* 0x004fe400000e0000 */
[----:B------:R-:W-:Y:S02]  /*0f80*/  PRMT R2, RZ, 0x7610, R2 ;  /* 0x00007610ff027816 */ /* 0x000fe40000000002 */
[----:B---3--:R-:W-:Y:S02]  /*0f90*/  R2UR UR6, R0 ;  /* 0x00000000000672ca */ /* 0x008fe400000e0000 */
[----:B------:R-:W-:-:S07]  /*0fa0*/  PRMT R0, RZ, 0x7610, R0 ;  /* 0x00007610ff007816 */ /* 0x000fce0000000000 */
[----:B------:R-:W-:-:S04]  /*0fb0*/  UIADD3 UR5, UPT, UPT, -UR4, URZ, URZ ;  /* 0x000000ff04057290 */ /* 0x000fc8000fffe1ff */
[----:B------:R-:W-:Y:S02]  /*0fc0*/  UIMAD UR5, UR7, UR5, UR22 ;  /* 0x00000005070572a4 */ /* 0x000fe4000f8e0216 */
[----:B------:R-:W-:-:S04]  /*0fd0*/  UIADD3 UR4, UPT, UPT, -UR6, URZ, URZ ;  /* 0x000000ff06047290 */ /* 0x000fc8000fffe1ff */
[----:B------:R-:W-:Y:S01]  /*0fe0*/  IMAD.U32 R55, RZ, RZ, UR5 ;  /* 0x00000005ff377e24 */ /* 0x000fe2000f8e00ff */
[----:B------:R-:W-:-:S06]  /*0ff0*/  UIMAD UR4, UR8, UR4, UR19 ;  /* 0x00000004080472a4 */ /* 0x000fcc000f8e0213 */
[----:B------:R-:W-:Y:S01]  /*1000*/  IMAD.U32 R54, RZ, RZ, UR4 ;  /* 0x00000004ff367e24 */ /* 0x000fe2000f8e00ff */
[----:B-1----:R-:W-:Y:S06]  /*1010*/  BRA.U UP4, `(.L_x_16) ;  /* 0x0000000104307547 */ /* 0x002fec000b800000 */
[----:B------:R-:W-:Y:S01]  /*1020*/  R2UR UR5, R54 ;  /* 0x00000000360572ca */ /* 0x000fe200000e0000 */
[----:B------:R-:W-:Y:S01]  /*1030*/  UMOV UR7, 0x3 ;  /* 0x0000000300077882 */ /* 0x000fe20000000000 */
[----:B------:R-:W-:-:S11]  /*1040*/  R2UR UR4, R55 ;  /* 0x00000000370472ca */ /* 0x000fd600000e0000 */
[----:B------:R-:W-:-:S04]  /*1050*/  UISETP.NE.AND UP0, UPT, UR5, URZ, UPT ;  /* 0x000000ff0500728c */ /* 0x000fc8000bf05270 */
[----:B------:R-:W-:Y:S02]  /*1060*/  UISETP.LT.U32.OR UP0, UPT, UR4, 0x2, !UP0 ;  /* 0x000000020400788c */ /* 0x000fe4000c701470 */
[----:B------:R-:W-:Y:S02]  /*1070*/  ULOP3.LUT UR4, UR4, 0xfffffffe, URZ, 0xc0, !UPT ;  /* 0xfffffffe04047892 */ /* 0x000fe4000f8ec0ff */
[----:B------:R-:W-:Y:S02]  /*1080*/  USEL UR6, URZ, 0x1, !UP0 ;  /* 0x00000001ff067887 */ /* 0x000fe4000c000000 */
[----:B------:R-:W-:Y:S02]  /*1090*/  USEL UR5, URZ, 0x2, !UP0 ;  /* 0x00000002ff057887 */ /* 0x000fe4000c000000 */
[----:B------:R-:W-:Y:S02]  /*10a0*/  USHF.L.U32 UR4, UR7, UR4, URZ ;  /* 0x0000000407047299 */ /* 0x000fe400080006ff */
[----:B------:R-:W-:-:S04]  /*10b0*/  UIADD3 UR5, UPT, UPT, UR6, UR5, URZ ;  /* 0x0000000506057290 */ /* 0x000fc8000fffe0ff */
[----:B------:R-:W-:Y:S02]  /*10c0*/  IMAD.U32 R0, RZ, RZ, UR4 ;  /* 0x00000004ff007e24 */ /* 0x000fe4000f8e00ff */
[----:B------:R-:W-:-:S07]  /*10d0*/  IMAD.U32 R2, RZ, RZ, UR5 ;  /* 0x00000005ff027e24 */ /* 0x000fce000f8e00ff */
.L_x_16:
[----:B------:R-:W1:Y:S01]  /*10e0*/  S2UR UR51, SR_CTAID.Z ;  /* 0x00000000003379c3 */ /* 0x000e620000002700 */
[----:B------:R-:W-:Y:S01]  /*10f0*/  UISETP.GE.AND UP0, UPT, UR20, 0x1, UPT ;  /* 0x000000011400788c */ /* 0x000fe2000bf06270 */
[----:B------:R-:W-:-:S08]  /*1100*/  UMOV UR21, UR22 ;  /* 0x0000001600157c82 */ /* 0x000fd00008000000 */
[----:B------:R-:W-:Y:S05]  /*1110*/  BRA.U !UP0, `(.L_x_17) ;  /* 0x0000000108d47547 */ /* 0x000fea000b800000 */
[----:B------:R-:W2:Y:S01]  /*1120*/  LDCU.128 UR12, c[0x0][0xb10] ;  /* 0x00016200ff0c77ac */ /* 0x000ea20008000c00 */
[----:B------:R-:W3:Y:S01]  /*1130*/  LDCU UR23, c[0x0][0xb0c] ;  /* 0x00016180ff1777ac */ /* 0x000ee20008000800 */
[----:B------:R-:W4:Y:S01]  /*1140*/  LDCU UR6, c[0x0][0x370] ;  /* 0x00006e00ff0677ac */ /* 0x000f220008000800 */
[----:B------:R-:W1:Y:S01]  /*1150*/  LDCU UR7, c[0x0][0x374] ;  /* 0x00006e80ff0777ac */ /* 0x000e620008000800 */
[----:B------:R-:W1:Y:S01]  /*1160*/  LDCU UR21, c[0x0][0xb20] ;  /* 0x00016400ff1577ac */ /* 0x000e620008000800 */
[----:B--2---:R-:W-:Y:S02]  /*1170*/  UIMAD.WIDE.U32 UR4, UR22, UR12, URZ ;  /* 0x0000000c160472a5 */ /* 0x004fe4000f8e00ff */
[----:B---3--:R-:W-:Y:S01]  /*1180*/  UISETP.NE.AND UP0, UPT, UR23, 0x1, UPT ;  /* 0x000000011700788c */ /* 0x008fe2000bf05270 */
[----:B------:R-:W2:Y:S01]  /*1190*/  LDCU.64 UR8, c[0x0][0xb28] ;  /* 0x00016500ff0877ac */ /* 0x000ea20008000a00 */
[----:B----4-:R-:W-:-:S03]  /*11a0*/  UIMAD.WIDE.U32 UR10, UR6, UR12, URZ ;  /* 0x0000000c060a72a5 */ /* 0x010fc6000f8e00ff */
[----:B------:R-:W-:Y:S01]  /*11b0*/  UMOV UR4, UR5 ;  /* 0x0000000500047c82 */ /* 0x000fe20008000000 */
[----:B------:R-:W-:Y:S02]  /*11c0*/  UISETP.NE.AND UP2, UPT, UR20, 0x1, UPT ;  /* 0x000000011400788c */ /* 0x000fe4000bf45270 */
[----:B------:R-:W-:Y:S01]  /*11d0*/  USHF.R.U32.HI UR4, URZ, UR13, UR4 ;  /* 0x0000000dff047299 */ /* 0x000fe20008011604 */
[----:B------:R-:W-:Y:S01]  /*11e0*/  UMOV UR10, UR11 ;  /* 0x0000000b000a7c82 */ /* 0x000fe20008000000 */
[----:B------:R-:W-:Y:S02]  /*11f0*/  UIMAD.WIDE.U32 UR16, UR19, UR15, URZ ;  /* 0x0000000f131072a5 */ /* 0x000fe4000f8e00ff */
[----:B------:R-:W-:Y:S02]  /*1200*/  USEL UR5, UR22, UR4, !UP0 ;  /* 0x0000000416057287 */ /* 0x000fe4000c000000 */
[----:B------:R-:W-:Y:S02]  /*1210*/  @UP0 USHF.R.U32.HI UR6, URZ, UR13, UR10 ;  /* 0x0000000dff060299 */ /* 0x000fe4000801160a */
[----:B------:R-:W-:-:S02]  /*1220*/  UISETP.NE.AND UP0, UPT, UR14, 0x1, UPT ;  /* 0x000000010e00788c */ /* 0x000fc4000bf05270 */
[----:B-1----:R-:W-:Y:S02]  /*1230*/  UIMAD.WIDE.U32 UR10, UR7, UR15, URZ ;  /* 0x0000000f070a72a5 */ /* 0x002fe4000f8e00ff */
[----:B--2---:R-:W-:Y:S01]  /*1240*/  UIMAD.WIDE.U32 UR12, UR6, UR8, URZ ;  /* 0x00000008060c72a5 */ /* 0x004fe2000f8e00ff */
[----:B------:R-:W-:Y:S02]  /*1250*/  UMOV UR4, UR17 ;  /* 0x0000001100047c82 */ /* 0x000fe40008000000 */
[----:B------:R-:W-:Y:S02]  /*1260*/  USHF.R.U32.HI UR4, URZ, UR21, UR4 ;  /* 0x00000015ff047299 */ /* 0x000fe40008011604 */
[----:B------:R-:W-:Y:S02]  /*1270*/  UMOV UR10, UR11 ;  /* 0x0000000b000a7c82 */ /* 0x000fe40008000000 */
[----:B------:R-:W-:Y:S01]  /*1280*/  UMOV UR12, UR13 ;  /* 0x0000000d000c7c82 */ /* 0x000fe20008000000 */
[----:B------:R-:W-:-:S02]  /*1290*/  @UP0 USHF.R.U32.HI UR7, URZ, UR21, UR10 ;  /* 0x00000015ff070299 */ /* 0x000fc4000801160a */
[----:B------:R-:W-:Y:S02]  /*12a0*/  USEL UR4, UR19, UR4, !UP0 ;  /* 0x0000000413047287 */ /* 0x000fe4000c000000 */
[----:B------:R-:W-:Y:S02]  /*12b0*/  UIMAD.WIDE.U32 UR10, UR7, UR8, URZ ;  /* 0x00000008070a72a5 */ /* 0x000fe4000f8e00ff */
[----:B------:R-:W-:Y:S02]  /*12c0*/  @UP2 USHF.R.U32.HI UR6, URZ, UR9, UR12 ;  /* 0x00000009ff062299 */ /* 0x000fe4000801160c */
[----:B------:R-:W-:Y:S02]  /*12d0*/  UIMAD.WIDE.U32 UR12, UR4, UR8, URZ ;  /* 0x00000008040c72a5 */ /* 0x000fe4000f8e00ff */
[----:B------:R-:W-:Y:S01]  /*12e0*/  UIADD3 UR21, UPT, UPT, -UR5, URZ, URZ ;  /* 0x000000ff05157290 */ /* 0x000fe2000fffe1ff */
[----:B------:R-:W-:Y:S02]  /*12f0*/  UMOV UR10, UR11 ;  /* 0x0000000b000a7c82 */ /* 0x000fe40008000000 */
[----:B------:R-:W-:-:S02]  /*1300*/  @UP2 USHF.R.U32.HI UR7, URZ, UR9, UR10 ;  /* 0x00000009ff072299 */ /* 0x000fc4000801160a */
[----:B------:R-:W-:Y:S02]  /*1310*/  UIMAD UR10, UR6, UR20, URZ ;  /* 0x00000014060a72a4 */ /* 0x000fe4000f8e02ff */
[----:B------:R-:W-:Y:S02]  /*1320*/  UIMAD UR7, UR7, UR20, URZ ;  /* 0x00000014070772a4 */ /* 0x000fe4000f8e02ff */
[----:B------:R-:W-:Y:S02]  /*1330*/  UIMAD UR21, UR23, UR21, UR22 ;  /* 0x00000015171572a4 */ /* 0x000fe4000f8e0216 */
[----:B------:R-:W-:-:S03]  /*1340*/  UISETP.GE.AND UP0, UPT, UR4, UR7, UPT ;  /* 0x000000070400728c */ /* 0x000fc6000bf06270 */
[----:B------:R-:W-:Y:S01]  /*1350*/  UMOV UR7, UR13 ;  /* 0x0000000d00077c82 */ /* 0x000fe20008000000 */
[----:B------:R-:W-:Y:S02]  /*1360*/  UISETP.GE.OR UP0, UPT, UR5, UR10, UP0 ;  /* 0x0000000a0500728c */ /* 0x000fe40008706670 */
[----:B------:R-:W-:Y:S02]  /*1370*/  UIMAD.WIDE.U32 UR10, UR5, UR8, URZ ;  /* 0x00000008050a72a5 */ /* 0x000fe4000f8e00ff */
[----:B------:R-:W-:Y:S02]  /*1380*/  USHF.R.U32.HI UR7, URZ, UR9, UR7 ;  /* 0x00000009ff077299 */ /* 0x000fe40008011607 */
[----:B------:R-:W-:Y:S02]  /*1390*/  UIADD3 UR10, UPT, UPT, -UR4, URZ, URZ ;  /* 0x000000ff040a7290 */ /* 0x000fe4000fffe1ff */
[----:B------:R-:W-:Y:S02]  /*13a0*/  USEL UR7, UR4, UR7, !UP2 ;  /* 0x0000000704077287 */ /* 0x000fe4000d000000 */
[----:B------:R-:W-:Y:S01]  /*13b0*/  UIMAD UR10, UR14, UR10, UR19 ;  /* 0x0000000a0e0a72a4 */ /* 0x000fe2000f8e0213 */
[----:B------:R-:W-:-:S02]  /*13c0*/  @!UP0 UMOV UR8, UR11 ;  /* 0x0000000b00088c82 */ /* 0x000fc40008000000 */
[----:B------:R-:W-:Y:S02]  /*13d0*/  @!UP0 USHF.R.U32.HI UR8, URZ, UR9, UR8 ;  /* 0x00000009ff088299 */ /* 0x000fe40008011608 */
[----:B------:R-:W-:Y:S02]  /*13e0*/  UIADD3 UR9, UPT, UPT, -UR7, URZ, URZ ;  /* 0x000000ff07097290 */ /* 0x000fe4000fffe1ff */
[----:B------:R-:W-:Y:S02]  /*13f0*/  @!UP0 USEL UR8, UR5, UR8, !UP2 ;  /* 0x0000000805088287 */ /* 0x000fe4000d000000 */
[----:B------:R-:W-:Y:S02]  /*1400*/  UIMAD UR9, UR20, UR9, UR4 ;  /* 0x00000009140972a4 */ /* 0x000fe4000f8e0204 */
[----:B------:R-:W-:Y:S02]  /*1410*/  @!UP0 UIADD3 UR7, UPT, UPT, UR7, -UR8, URZ ;  /* 0x8000000807078290 */ /* 0x000fe4000fffe0ff */
[----:B------:R-:W-:-:S02]  /*1420*/  @!UP0 UIMAD UR6, UR9, UR6, UR8 ;  /* 0x00000006090682a4 */ /* 0x000fc4000f8e0208 */
[----:B------:R-:W-:-:S04]  /*1430*/  @!UP0 UIMAD UR4, UR7, UR20, UR5 ;  /* 0x00000014070482a4 */ /* 0x000fc8000f8e0205 */
[----:B------:R-:W-:Y:S01]  /*1440*/  UIMAD UR19, UR4, UR14, UR10 ;  /* 0x0000000e041372a4 */ /* 0x000fe2000f8e020a */
[----:B------:R-:W-:Y:S02]  /*1450*/  @!UP0 UMOV UR5, UR6 ;  /* 0x0000000600058c82 */ /* 0x000fe40008000000 */
[----:B------:R-:W-:-:S12]  /*1460*/  UIMAD UR21, UR5, UR23, UR21 ;  /* 0x00000017051572a4 */ /* 0x000fd8000f8e0215 */
.L_x_17:
[----:B------:R-:W-:-:S09]  /*1470*/  UISETP.NE.AND UP0, UPT, UR24, 0x1, UPT ;  /* 0x000000011800788c */ /* 0x000fd2000bf05270 */
[----:B------:R-:W-:Y:S05]  /*1480*/  BRA.U UP0, `(.L_x_18) ;  /* 0x0000000100407547 */ /* 0x000fea000b800000 */
[----:B------:R-:W2:Y:S01]  /*1490*/  LDCU.128 UR8, c[0x0][0xb10] ;  /* 0x00016200ff0877ac */ /* 0x000ea20008000c00 */
[----:B------:R-:W3:Y:S01]  /*14a0*/  LDCU UR12, c[0x0][0xb0c] ;  /* 0x00016180ff0c77ac */ /* 0x000ee20008000800 */
[----:B------:R-:W4:Y:S01]  /*14b0*/  LDCU UR13, c[0x0][0xb20] ;  /* 0x00016400ff0d77ac */ /* 0x000f220008000800 */
[----:B--2---:R-:W-:Y:S02]  /*14c0*/  UIMAD.WIDE.U32 UR4, UR21, UR8, URZ ;  /* 0x00000008150472a5 */ /* 0x004fe4000f8e00ff */
[----:B------:R-:W-:Y:S02]  /*14d0*/  UIMAD.WIDE.U32 UR6, UR19, UR11, URZ ;  /* 0x0000000b130672a5 */ /* 0x000fe4000f8e00ff */
[----:B---3--:R-:W-:Y:S02]  /*14e0*/  UISETP.NE.AND UP0, UPT, UR12, 0x1, UPT ;  /* 0x000000010c00788c */ /* 0x008fe4000bf05270 */
[----:B------:R-:W-:-:S03]  /*14f0*/  USHF.R.U32.HI UR5, URZ, UR9, UR5 ;  /* 0x00000009ff057299 */ /* 0x000fc60008011605 */
[----:B------:R-:W-:Y:S01]  /*1500*/  UMOV UR4, UR7 ;  /* 0x0000000700047c82 */ /* 0x000fe20008000000 */
[----:B------:R-:W-:Y:S02]  /*1510*/  USEL UR5, UR21, UR5, !UP0 ;  /* 0x0000000515057287 */ /* 0x000fe4000c000000 */
[----:B------:R-:W-:Y:S02]  /*1520*/  UISETP.NE.AND UP0, UPT, UR10, 0x1, UPT ;  /* 0x000000010a00788c */ /* 0x000fe4000bf05270 */
[----:B----4-:R-:W-:-:S04]  /*1530*/  USHF.R.U32.HI UR4, URZ, UR13, UR4 ;  /* 0x0000000dff047299 */ /* 0x010fc80008011604 */
[----:B------:R-:W-:-:S04]  /*1540*/  USEL UR4, UR19, UR4, !UP0 ;  /* 0x0000000413047287 */ /* 0x000fc8000c000000 */
[----:B------:R-:W-:Y:S02]  /*1550*/  UIADD3 UR6, UPT, UPT, -UR4, UR5, URZ ;  /* 0x0000000504067290 */ /* 0x000fe4000fffe1ff */
[----:B------:R-:W-:Y:S02]  /*1560*/  UIADD3 UR4, UPT, UPT, UR4, -UR5, URZ ;  /* 0x8000000504047290 */ /* 0x000fe4000fffe0ff */
[----:B------:R-:W-:Y:S02]  /*1570*/  UIMAD UR19, UR6, UR10, UR19 ;  /* 0x0000000a061372a4 */ /* 0x000fe4000f8e0213 */
[----:B------:R-:W-:-:S12]  /*1580*/  UIMAD UR21, UR4, UR12, UR21 ;  /* 0x0000000c041572a4 */ /* 0x000fd8000f8e0215 */
.L_x_18:
[----:B------:R-:W-:Y:S05]  /*1590*/  BRA.U !UP6, `(.L_x_19) ;  /* 0x000000010e0c7547 */ /* 0x000fea000b800000 */
[----:B------:R-:W-:Y:S01]  /*15a0*/  UCGABAR_WAIT ;  /* 0x0000000000007dc7 */ /* 0x000fe20008000000 */
[----:B------:R-:W-:Y:S01]  /*15b0*/  CCTL.IVALL ;  /* 0x00000000ff00798f */ /* 0x000fe20002000000 */
[----:B------:R-:W-:Y:S05]  /*15c0*/  BRA `(.L_x_20) ;  /* 0x0000000000047947 */ /* 0x000fea0003800000 */
.L_x_19:
[----:B------:R-:W-:Y:S06]  /*15d0*/  BAR.SYNC.DEFER_BLOCKING 0x0 ;  /* 0x0000000000007b1d */ /* 0x000fec0000010000 */
.L_x_20:
[----:B------:R-:W-:Y:S05]  /*15e0*/  BRA.U UP5, `(.L_x_21) ;  /* 0x0000001d052c7547 */ /* 0x000fea000b800000 */
[----:B------:R-:W2:Y:S01]  /*15f0*/  LDCU UR8, c[0x0][0x390] ;  /* 0x00007200ff0877ac */ /* 0x000ea20008000800 */
[----:B------:R-:W-:Y:S01]  /*1600*/  PLOP3.LUT P1, PT, PT, PT, UP3, 0x80, 0x8 ;  /* 0x000000000008781c */ /* 0x000fe20003f2f038 */
[----:B------:R-:W-:Y:S01]  /*1610*/  IMAD.MOV.U32 R2, RZ, RZ, RZ ;  /* 0x000000ffff027224 */ /* 0x000fe200078e00ff */
[----:B------:R-:W-:Y:S01]  /*1620*/  ISETP.EQ.OR P2, PT, R3, RZ, P3 ;  /* 0x000000ff0300720c */ /* 0x000fe20001f42670 */
[----:B------:R-:W3:Y:S01]  /*1630*/  LDCU UR7, c[0x0][0x5c0] ;  /* 0x0000b800ff0777ac */ /* 0x000ee20008000800 */
[----:B------:R-:W-:Y:S01]  /*1640*/  PLOP3.LUT P1, PT, P1, PT, PT, 0x8, 0x80 ;  /* 0x000000000080781c */ /* 0x000fe20000f2e170 */
[----:B------:R-:W-:Y:S02]  /*1650*/  UISETP.NE.AND UP0, UPT, UR18, URZ, UPT ;  /* 0x000000ff1200728c */ /* 0x000fe4000bf05270 */
[----:B------:R-:W-:Y:S02]  /*1660*/  USHF.L.U32 UR6, UR22, 0x6, URZ ;  /* 0x0000000616067899 */ /* 0x000fe400080006ff */
[----:B------:R-:W-:Y:S01]  /*1670*/  USEL UR50, UR67, 0x2, UP0 ;  /* 0x0000000243327887 */ /* 0x000fe20008000000 */
[----:B------:R-:W4:Y:S01]  /*1680*/  LDCU UR60, c[0x0][0x370] ;  /* 0x00006e00ff3c77ac */ /* 0x000f220008000800 */
[----:B--2---:R-:W-:Y:S01]  /*1690*/  UIADD3 UR5, UPT, UPT, UR8, 0x3f, URZ ;  /* 0x0000003f08057890 */ /* 0x004fe2000fffe0ff */
[----:B------:R-:W2:Y:S03]  /*16a0*/  LDCU.64 UR52, c[0x0][0x348] ;  /* 0x00006900ff3477ac */ /* 0x000ea60008000a00 */
[----:B------:R-:W-:-:S02]  /*16b0*/  USHF.R.S32.HI UR4, URZ, 0x1f, UR5 ;  /* 0x0000001fff047899 */ /* 0x000fc40008011405 */
[----:B---3--:R-:W-:Y:S02]  /*16c0*/  UIADD3 UR7, UPT, UPT, UR7, 0x7f, URZ ;  /* 0x0000007f07077890 */ /* 0x008fe4000fffe0ff */
[----:B------:R-:W-:Y:S02]  /*16d0*/  ULEA.HI UR4, UR4, UR5, URZ, 0x6 ;  /* 0x0000000504047291 */ /* 0x000fe4000f8f30ff */
[----:B------:R-:W-:Y:S02]  /*16e0*/  UIADD3 UR5, UPT, UPT, UR8, -0x1, URZ ;  /* 0xffffffff08057890 */ /* 0x000fe4000fffe0ff */
[----:B------:R-:W-:Y:S02]  /*16f0*/  USHF.R.S32.HI UR62, URZ, 0x6, UR4 ;  /* 0x00000006ff3e7899 */ /* 0x000fe40008011404 */
[----:B------:R-:W-:Y:S02]  /*1700*/  UISETP.GE.U32.AND UP1, UPT, UR5, -0x7f, UPT ;  /* 0xffffff810500788c */ /* 0x000fe4000bf26070 */
[----:B------:R-:W-:-:S02]  /*1710*/  UISETP.LT.U32.AND UP0, UPT, UR62, 0x6, UPT ;  /* 0x000000063e00788c */ /* 0x000fc4000bf01070 */
[----:B------:R-:W-:Y:S02]  /*1720*/  USHF.R.S32.HI UR4, URZ, 0x1f, UR7 ;  /* 0x0000001fff047899 */ /* 0x000fe40008011407 */
[----:B------:R-:W-:Y:S02]  /*1730*/  USEL UR61, UR62, 0x6, UP0 ;  /* 0x000000063e3d7887 */ /* 0x000fe40008000000 */
[----:B------:R-:W-:Y:S02]  /*1740*/  ULEA.HI UR4, UR4, UR7, URZ, 0x7 ;  /* 0x0000000704047291 */ /* 0x000fe4000f8f38ff */
[----:B------:R-:W-:Y:S02]  /*1750*/  UIADD3 UR38, UPT, UPT, UR61, -0x1, URZ ;  /* 0xffffffff3d267890 */ /* 0x000fe4000fffe0ff */
[----:B------:R-:W-:Y:S02]  /*1760*/  @UP1 UIADD3 UR38, UPT, UPT, UR61, URZ, URZ ;  /* 0x000000ff3d261290 */ /* 0x000fe4000fffe0ff */
[----:B------:R-:W-:-:S02]  /*1770*/  ULOP3.LUT UR59, UR6, 0x40, URZ, 0xc0, !UPT ;  /* 0x00000040063b7892 */ /* 0x000fc4000f8ec0ff */
[----:B------:R-:W-:Y:S01]  /*1780*/  UIADD3 UR64, UPT, UPT, UR8, 0x7e, URZ ;  /* 0x0000007e08407890 */ /* 0x000fe2000fffe0ff */
[----:B------:R-:W3:Y:S01]  /*1790*/  LDCU UR58, c[0x0][0x374] ;  /* 0x00006e80ff3a77ac */ /* 0x000ee20008000800 */
[----:B------:R-:W-:Y:S02]  /*17a0*/  USHF.R.S32.HI UR57, URZ, 0x7, UR4 ;  /* 0x00000007ff397899 */ /* 0x000fe40008011404 */
[----:B------:R-:W-:Y:S02]  /*17b0*/  UIADD3 UR63, UPT, UPT, UR62, -UR61, URZ ;  /* 0x8000003d3e3f7290 */ /* 0x000fe4000fffe0ff */
[----:B------:R-:W-:Y:S01]  /*17c0*/  UIADD3 UR38, UPT, UPT, UR38, 0x1, URZ ;  /* 0x0000000126267890 */ /* 0x000fe2000fffe0ff */
[----:B------:R-:W-:Y:S01]  /*17d0*/  UMOV UR32, 0x1 ;  /* 0x0000000100207882 */ /* 0x000fe20000000000 */
[----:B--2-4-:R-:W-:-:S10]  /*17e0*/  UMOV UR33, URZ ;  /* 0x000000ff00217c82 */ /* 0x014fd40008000000 */
.L_x_39:
[----:B------:R-:W-:Y:S01]  /*17f0*/  IMAD.U32 R4, RZ, RZ, UR57 ;  /* 0x00000039ff047e24 */ /* 0x000fe2000f8e00ff */
[----:B------:R-:W2:Y:S04]  /*1800*/  LDCU UR56, c[0x0][0x5c4] ;  /* 0x0000b880ff3877ac */ /* 0x000ea80008000800 */
[-C--:B------:R-:W-:Y:S01]  /*1810*/  IABS R0, R4.reuse ;  /* 0x0000000400007213 */ /* 0x080fe20000000000 */
[----:B------:R-:W-:Y:S01]  /*1820*/  UMOV UR34, 0x400 ;  /* 0x0000040000227882 */ /* 0x000fe20000000000 */
[----:B------:R-:W-:Y:S01]  /*1830*/  IABS R4, R4 ;  /* 0x0000000400047213 */ /* 0x000fe20000000000 */
[----:B------:R-:W-:Y:S01]  /*1840*/  UMOV UR15, URZ ;  /* 0x000000ff000f7c82 */ /* 0x000fe20008000000 */
[----:B------:R-:W-:Y:S01]  /*1850*/  R2UR UR6, R0 ;  /* 0x00000000000672ca */ /* 0x000fe200000e0000 */
[----:B--2---:R-:W-:-:S12]  /*1860*/  IMAD.U32 R3, RZ, RZ, UR56 ;  /* 0x00000038ff037e24 */ /* 0x004fd8000f8e00ff */
[----:B------:R-:W2:Y:S08]  /*1870*/  I2F.RP R0, UR6 ;  /* 0x0000000600007d06 */ /* 0x000eb00008209400 */
[----:B--2---:R-:W2:Y:S02]  /*1880*/  MUFU.RCP R0, R0 ;  /* 0x0000000000007308 */ /* 0x004ea40000001000 */
[----:B--2---:R-:W-:-:S06]  /*1890*/  VIADD R0, R0, 0xffffffe ;  /* 0x0ffffffe00007836 */ /* 0x004fcc0000000000 */
[----:B------:R-:W2:Y:S02]  /*18a0*/  F2I.FTZ.U32.TRUNC.NTZ R0, R0 ;  /* 0x0000000000007305 */ /* 0x000ea4000021f000 */
[----:B--2---:R-:W-:Y:S02]  /*18b0*/  R2UR UR5, R0 ;  /* 0x00000000000572ca */ /* 0x004fe400000e0000 */
[----:B------:R-:W-:Y:S01]  /*18c0*/  IABS R0, R3 ;  /* 0x0000000300007213 */ /* 0x000fe20000000000 */
[----:B------:R-:W-:-:S03]  /*18d0*/  IMAD.U32 R3, RZ, RZ, UR19 ;  /* 0x00000013ff037e24 */ /* 0x000fc6000f8e00ff */
[----:B------:R-:W-:Y:S01]  /*18e0*/  R2UR UR8, R0 ;  /* 0x00000000000872ca */ /* 0x000fe200000e0000 */
[----:B------:R-:W-:Y:S01]  /*18f0*/  IMAD.MOV R0, RZ, RZ, -R4 ;  /* 0x000000ffff007224 */ /* 0x000fe200078e0a04 */
[----:B------:R-:W-:-:S04]  /*1900*/  IABS R3, R3 ;  /* 0x0000000300037213 */ /* 0x000fc80000000000 */
[----:B------:R-:W-:Y:S01]  /*1910*/  R2UR UR9, R3 ;  /* 0x00000000030972ca */ /* 0x000fe200000e0000 */
[----:B------:R-:W-:-:S04]  /*1920*/  UIADD3 UR4, UPT, UPT, URZ, -UR5, URZ ;  /* 0x80000005ff047290 */ /* 0x000fc8000fffe0ff */
[----:B------:R-:W-:Y:S02]  /*1930*/  UIMAD UR7, UR4, UR6, URZ ;  /* 0x00000006040772a4 */ /* 0x000fe4000f8e02ff */
[----:B------:R-:W2:Y:S01]  /*1940*/  I2F.RP R3, UR8 ;  /* 0x0000000800037d06 */ /* 0x000ea20008209400 */
[----:B------:R-:W-:Y:S02]  /*1950*/  UMOV UR4, URZ ;  /* 0x000000ff00047c82 */ /* 0x000fe40008000000 */
[----:B------:R-:W-:Y:S02]  /*1960*/  UIMAD.WIDE.U32 UR4, UR5, UR7, UR4 ;  /* 0x00000007050472a5 */ /* 0x000fe4000f8e0004 */
[----:B------:R-:W-:-:S05]  /*1970*/  R2UR UR7, R0 ;  /* 0x00000000000772ca */ /* 0x000fca00000e0000 */
[----:B------:R-:W-:Y:S02]  /*1980*/  UMOV UR4, UR5 ;  /* 0x0000000500047c82 */ /* 0x000fe40008000000 */
[----:B------:R-:W-:Y:S01]  /*1990*/  UIMAD.WIDE.U32 UR4, UR4, UR9, URZ ;  /* 0x00000009040472a5 */ /* 0x000fe2000f8e00ff */
[----:B--2---:R-:W2:Y:S06]  /*19a0*/  MUFU.RCP R0, R3 ;  /* 0x0000000300007308 */ /* 0x004eac0000001000 */
[----:B------:R-:W-:Y:S02]  /*19b0*/  UMOV UR4, UR5 ;  /* 0x0000000500047c82 */ /* 0x000fe40008000000 */
[----:B------:R-:W-:Y:S01]  /*19c0*/  UIMAD UR5, UR4, UR7, UR9 ;  /* 0x00000007040572a4 */ /* 0x000fe2000f8e0209 */
[----:B------:R-:W4:Y:S03]  /*19d0*/  S2UR UR7, SR_CgaCtaId ;  /* 0x00000000000779c3 */ /* 0x000f260000008800 */
[----:B------:R-:W-:Y:S01]  /*19e0*/  UISETP.GT.U32.AND UP0, UPT, UR6, UR5, UPT ;  /* 0x000000050600728c */ /* 0x000fe2000bf04070 */
[----:B--2---:R-:W-:-:S02]  /*19f0*/  VIADD R0, R0, 0xffffffe ;  /* 0x0ffffffe00007836 */ /* 0x004fc40000000000 */
[----:B------:R-:W-:-:S08]  /*1a00*/  IMAD.U32 R3, RZ, RZ, UR32 ;  /* 0x00000020ff037e24 */ /* 0x000fd0000f8e00ff */
[----:B------:R-:W-:Y:S01]  /*1a10*/  @!UP0 UIADD3 UR5, UPT, UPT, UR5, -UR6, URZ ;  /* 0x8000000605058290 */ /* 0x000fe2000fffe0ff */
[----:B------:R-:W2:Y:S01]  /*1a20*/  F2I.FTZ.U32.TRUNC.NTZ R0, R0 ;  /* 0x0000000000007305 */ /* 0x000ea2000021f000 */
[----:B------:R-:W-:Y:S01]  /*1a30*/  @!UP0 UIADD3 UR4, UPT, UPT, UR4, 0x1, URZ ;  /* 0x0000000104048890 */ /* 0x000fe2000fffe0ff */
[----:B------:R-:W-:Y:S01]  /*1a40*/  SHF.L.U32 R3, R3, 0x1f, RZ ;  /* 0x0000001f03037819 */ /* 0x000fe200000006ff */
[----:B------:R-:W-:Y:S02]  /*1a50*/  UISETP.GE.U32.AND UP1, UPT, UR5, UR6, UPT ;  /* 0x000000060500728c */ /* 0x000fe4000bf26070 */
[----:B------:R-:W-:Y:S02]  /*1a60*/  ULOP3.LUT UR5, UR19, UR57, URZ, 0x3c, !UPT ;  /* 0x0000003913057292 */ /* 0x000fe4000f8e3cff */
[----:B----4-:R-:W-:Y:S02]  /*1a70*/  ULEA UR34, UR7, UR34, 0x18 ;  /* 0x0000002207227291 */ /* 0x010fe4000f8ec0ff */
[----:B------:R-:W-:-:S02]  /*1a80*/  UISETP.GE.AND UP0, UPT, UR5, URZ, UPT ;  /* 0x000000ff0500728c */ /* 0x000fc4000bf06270 */
[----:B------:R-:W-:-:S03]  /*1a90*/  ULEA UR7, UR33, UR34, 0x3 ;  /* 0x0000002221077291 */ /* 0x000fc6000f8e18ff */
[----:B------:R-:W-:Y:S01]  /*1aa0*/  @UP1 UIADD3 UR4, UPT, UPT, UR4, 0x1, URZ ;  /* 0x0000000104041890 */ /* 0x000fe2000fffe0ff */
[----:B--2---:R-:W-:Y:S01]  /*1ab0*/  R2UR UR5, R0 ;  /* 0x00000000000572ca */ /* 0x004fe200000e0000 */
[----:B------:R-:W-:-:S05]  /*1ac0*/  UISETP.NE.AND UP1, UPT, UR57, URZ, UPT ;  /* 0x000000ff3900728c */ /* 0x000fca000bf25270 */
[----:B------:R-:W-:Y:S01]  /*1ad0*/  UMOV UR6, UR4 ;  /* 0x0000000400067c82 */ /* 0x000fe20008000000 */
[----:B------:R2:W4:Y:S01]  /*1ae0*/  SYNCS.PHASECHK.TRANS64.TRYWAIT P0, [UR7+0x30], R3 ;  /* 0x00003003ff0075a7 */ /* 0x0005220008001107 */
[----:B------:R-:W-:-:S04]  /*1af0*/  @!UP0 UIADD3 UR6, UPT, UPT, -UR6, URZ, URZ ;  /* 0x000000ff06068290 */ /* 0x000fc8000fffe1ff */
[----:B------:R-:W-:Y:S02]  /*1b00*/  @!UP1 ULOP3.LUT UR6, URZ, UR57, URZ, 0x33, !UPT ;  /* 0x00000039ff069292 */ /* 0x000fe4000f8e33ff */
[----:B------:R-:W-:-:S04]  /*1b10*/  UIADD3 UR4, UPT, UPT, URZ, -UR5, URZ ;  /* 0x80000005ff047290 */ /* 0x000fc8000fffe0ff */
[----:B------:R-:W-:Y:S01]  /*1b20*/  IMAD.U32 R0, RZ, RZ, UR6 ;  /* 0x00000006ff007e24 */ /* 0x000fe2000f8e00ff */
[----:B------:R-:W-:-:S03]  /*1b30*/  UIMAD UR7, UR4, UR8, URZ ;  /* 0x00000008040772a4 */ /* 0x000fc6000f8e02ff */
[----:B------:R-:W-:Y:S01]  /*1b40*/  UMOV UR4, URZ ;  /* 0x000000ff00047c82 */ /* 0x000fe20008000000 */
[----:B------:R-:W-:Y:S01]  /*1b50*/  IABS R0, R0 ;  /* 0x0000000000007213 */ /* 0x000fe20000000000 */
[----:B------:R-:W-:-:S03]  /*1b60*/  UIMAD.WIDE.U32 UR4, UR5, UR7, UR4 ;  /* 0x00000007050472a5 */ /* 0x000fc6000f8e0004 */
[----:B------:R-:W-:-:S04]  /*1b70*/  R2UR UR9, R0 ;  /* 0x00000000000972ca */ /* 0x000fc800000e0000 */
[----:B------:R-:W-:-:S09]  /*1b80*/  UMOV UR4, UR5 ;  /* 0x0000000500047c82 */ /* 0x000fd20008000000 */
[----:B------:R-:W-:-:S07]  /*1b90*/  UIMAD.WIDE.U32 UR4, UR4, UR9, URZ ;  /* 0x00000009040472a5 */ /* 0x000fce000f8e00ff */
[----:B------:R-:W-:Y:S02]  /*1ba0*/  UMOV UR4, UR5 ;  /* 0x0000000500047c82 */ /* 0x000fe40008000000 */
[----:B------:R-:W-:-:S04]  /*1bb0*/  UIADD3 UR5, UPT, UPT, -UR4, URZ, URZ ;  /* 0x000000ff04057290 */ /* 0x000fc8000fffe1ff */
[----:B------:R-:W-:-:S04]  /*1bc0*/  UIMAD UR5, UR8, UR5, UR9 ;  /* 0x00000005080572a4 */ /* 0x000fc8000f8e0209 */
[----:B------:R-:W-:-:S11]  /*1bd0*/  UISETP.GT.U32.AND UP0, UPT, UR8, UR5, UPT ;  /* 0x000000050800728c */ /* 0x000fd6000bf04070 */
[----:B------:R-:W-:Y:S02]  /*1be0*/  @!UP0 UIADD3 UR5, UPT, UPT, UR5, -UR8, URZ ;  /* 0x8000000805058290 */ /* 0x000fe4000fffe0ff */
[----:B------:R-:W-:Y:S02]  /*1bf0*/  @!UP0 UIADD3 UR4, UPT, UPT, UR4, 0x1, URZ ;  /* 0x0000000104048890 */ /* 0x000fe4000fffe0ff */
[----:B------:R-:W-:Y:S02]  /*1c00*/  UISETP.GE.U32.AND UP1, UPT, UR5, UR8, UPT ;  /* 0x000000080500728c */ /* 0x000fe4000bf26070 */
[----:B------:R-:W-:-:S04]  /*1c10*/  ULOP3.LUT UR5, UR6, UR56, URZ, 0x3c, !UPT ;  /* 0x0000003806057292 */ /* 0x000fc8000f8e3cff */
[----:B------:R-:W-:Y:S02]  /*1c20*/  UISETP.GE.AND UP0, UPT, UR5, URZ, UPT ;  /* 0x000000ff0500728c */ /* 0x000fe4000bf06270 */
[----:B------:R-:W-:-:S03]  /*1c30*/  ULEA.HI UR5, UR21, UR21, URZ, 0x1 ;  /* 0x0000001515057291 */ /* 0x000fc6000f8f08ff */
[----:B------:R-:W-:Y:S02]  /*1c40*/  @UP1 UIADD3 UR4, UPT, UPT, UR4, 0x1, URZ ;  /* 0x0000000104041890 */ /* 0x000fe4000fffe0ff */
[----:B------:R-:W-:Y:S02]  /*1c50*/  UISETP.NE.AND UP1, UPT, UR56, URZ, UPT ;  /* 0x000000ff3800728c */ /* 0x000fe4000bf25270 */
[----:B------:R-:W-:-:S03]  /*1c60*/  USHF.L.U32 UR42, UR5, 0x6, URZ ;  /* 0x00000006052a7899 */ /* 0x000fc600080006ff */
[----:B-1----:R-:W-:Y:S01]  /*1c70*/  UMOV UR51, UR4 ;  /* 0x0000000400337c82 */ /* 0x002fe20008000000 */
[----:B------:R-:W-:Y:S02]  /*1c80*/  UIADD3 UR4, UPT, UPT, -UR6, URZ, URZ ;  /* 0x000000ff06047290 */ /* 0x000fe4000fffe1ff */
[----:B------:R-:W-:Y:S02]  /*1c90*/  @!UP0 UIADD3 UR51, UPT, UPT, -UR51, URZ, URZ ;  /* 0x000000ff33338290 */ /* 0x000fe4000fffe1ff */
[----:B------:R-:W-:Y:S02]  /*1ca0*/  UISETP.GE.U32.AND UP0, UPT, UR64, 0x7f, UPT ;  /* 0x0000007f4000788c */ /* 0x000fe4000bf06070 */
[----:B------:R-:W-:Y:S02]  /*1cb0*/  @!UP1 ULOP3.LUT UR51, URZ, UR56, URZ, 0x33, !UPT ;  /* 0x00000038ff339292 */ /* 0x000fe4000f8e33ff */
[----:B------:R-:W-:Y:S02]  /*1cc0*/  UIMAD UR4, UR57, UR4, UR19 ;  /* 0x00000004390472a4 */ /* 0x000fe4000f8e0213 */
[----:B------:R-:W-:-:S02]  /*1cd0*/  UIADD3 UR5, UPT, UPT, -UR51, URZ, URZ ;  /* 0x000000ff33057290 */ /* 0x000fc4000fffe1ff */
[----:B------:R-:W-:Y:S02]  /*1ce0*/  ULOP3.LUT UR42, UR59, 0xffffff80, UR42, 0xf8, !UPT ;  /* 0xffffff803b2a7892 */ /* 0x000fe4000f8ef82a */
[----:B------:R-:W-:Y:S02]  /*1cf0*/  ULEA UR18, UR4, UR59, 0x7 ;  /* 0x0000003b04127291 */ /* 0x000fe4000f8e38ff */
[----:B------:R-:W-:Y:S01]  /*1d00*/  UIMAD UR56, UR56, UR5, UR6 ;  /* 0x00000005383872a4 */ /* 0x000fe2000f8e0206 */
[----:B--2-4-:R-:W-:Y:S11]  /*1d10*/  BRA.U !UP0, `(.L_x_22) ;  /* 0x0000000508587547 */ /* 0x014ff6000b800000 */
[----:B------:R-:W1:Y:S01]  /*1d20*/  LDCU.64 UR8, c[0x0][0x5b0] ;  /* 0x0000b600ff0877ac */ /* 0x000e620008000a00 */
[----:B------:R-:W1:Y:S01]  /*1d30*/  LDCU.64 UR36, c[0x0][0x5d8] ;  /* 0x0000bb00ff2477ac */ /* 0x000e620008000a00 */
[----:B------:R-:W2:Y:S01]  /*1d40*/  LDCU UR25, c[0x0][0x598] ;  /* 0x0000b300ff1977ac */ /* 0x000ea20008000800 */
[----:B------:R-:W4:Y:S01]  /*1d50*/  LDCU UR24, c[0x0][0x58c] ;  /* 0x0000b180ff1877ac */ /* 0x000f220008000800 */
[----:B------:R-:W2:Y:S01]  /*1d60*/  LDCU UR27, c[0x0][0x59c] ;  /* 0x0000b380ff1b77ac */ /* 0x000ea20008000800 */
[----:B------:R-:W2:Y:S01]  /*1d70*/  LDCU UR26, c[0x0][0x5a0] ;  /* 0x0000b400ff1a77ac */ /* 0x000ea20008000800 */
[----:B------:R-:W2:Y:S01]  /*1d80*/  LDCU.64 UR22, c[0x0][0x590] ;  /* 0x0000b200ff1677ac */ /* 0x000ea20008000a00 */
[----:B------:R-:W2:Y:S01]  /*1d90*/  LDCU.64 UR6, c[0x0][0x5b8] ;  /* 0x0000b700ff0677ac */ /* 0x000ea20008000a00 */
[----:B------:R-:W2:Y:S01]  /*1da0*/  LDCU.64 UR4, c[0x0][0x5d0] ;  /* 0x0000ba00ff0477ac */ /* 0x000ea20008000a00 */
[----:B-1----:R-:W-:Y:S02]  /*1db0*/  UIMAD UR36, UR56, UR8, UR36 ;  /* 0x00000008382472a4 */ /* 0x002fe4000f8e0224 */
[----:B------:R-:W-:-:S02]  /*1dc0*/  UIMAD UR35, UR51, UR9, UR37 ;  /* 0x00000009332372a4 */ /* 0x000fc4000f8e0225 */
[----:B------:R-:W-:Y:S02]  /*1dd0*/  UIADD3 UR46, UPT, UPT, UR42, 0x20, URZ ;  /* 0x000000202a2e7890 */ /* 0x000fe4000fffe0ff */
[----:B------:R-:W-:Y:S01]  /*1de0*/  UIADD3 UR10, UPT, UPT, UR18, 0x20, URZ ;  /* 0x00000020120a7890 */ /* 0x000fe2000fffe0ff */
[----:B------:R-:W-:Y:S01]  /*1df0*/  UMOV UR14, URZ ;  /* 0x000000ff000e7c82 */ /* 0x000fe20008000000 */
[----:B--2-4-:R-:W-:-:S10]  /*1e00*/  UMOV UR12, UR33 ;  /* 0x00000021000c7c82 */ /* 0x014fd40008000000 */
.L_x_28:
[----:B--2---:R-:W-:Y:S01]  /*1e10*/  @!P3 MOV R3, 0x10000 ;  /* 0x000100000003b802 */ /* 0x004fe20000000f00 */
[----:B------:R-:W-:Y:S01]  /*1e20*/  ULEA UR11, UR12, UR34, 0x3 ;  /* 0x000000220c0b7291 */ /* 0x000fe2000f8e18ff */
[----:B----4-:R-:W-:Y:S11]  /*1e30*/  @P0 BRA `(.L_x_23) ;  /* 0x0000000000100947 */ /* 0x010ff60003800000 */
[----:B------:R-:W-:Y:S04]  /*1e40*/  MOV R4, UR32 ;  /* 0x0000002000047c02 */ /* 0x000fe80008000f00 */
[----:B------:R-:W-:Y:S04]  /*1e50*/  SHF.L.U32 R4, R4, 0x1f, RZ ;  /* 0x0000001f04047819 */ /* 0x000fe800000006ff */
[----:B------:R-:W1:Y:S02]  /*1e60*/  SYNCS.PHASECHK.TRANS64.TRYWAIT P0, [UR11+0x30], R4 ;  /* 0x00003004ff0075a7 */ /* 0x000e64000800110b */
[----:B-1----:R-:W-:Y:S05]  /*1e70*/  @!P0 BRA `(.L_x_24) ;  /* 0x00000080008c8947 */ /* 0x002fea0003800000 */
.L_x_23:
[----:B------:R2:W-:Y:S01]  /*1e80*/  @!P3 SYNCS.ARRIVE.TRANS64 RZ, [UR11], R3 ;  /* 0x00000003ffffb9a7 */ /* 0x0005e2000800000b */
[----:B------:R-:W-:Y:S04]  /*1e90*/  ULOP3.LUT UR8, UR50, 0x2, URZ, 0xfc, !UPT ;  /* 0x0000000232087892 */ /* 0x000fe8000f8efcff */
[----:B------:R-:W-:Y:S09]  /*1ea0*/  UISETP.NE.AND UP0, UPT, UR8, 0x2, UPT ;  /* 0x000000020800788c */ /* 0x000ff2000bf05270 */
[----:B------:R-:W-:Y:S05]  /*1eb0*/  BRA.U UP0, `(.L_x_25) ;  /* 0x0000000100047547 */ /* 0x000fea000b800000 */
[----:B---3--:R-:W-:Y:S05]  /*1ec0*/  BPT.TRAP 0x1 ;  /* 0x000000040000795c */ /* 0x008fea0000300000 */
.L_x_25:
[----:B------:R-:W-:Y:S04]  /*1ed0*/  BSSY.RECONVERGENT B0, `(.L_x_26) ;  /* 0x0000003000007945 */ /* 0x000fe80003800200 */
[----:B------:R-:W-:Y:S05]  /*1ee0*/  @P2 BRA `(.L_x_27) ;  /* 0x0000000000042947 */ /* 0x000fea0003800000 */
[----:B---3--:R-:W-:Y:S05]  /*1ef0*/  BPT.TRAP 0x1 ;  /* 0x000000040000795c */ /* 0x008fea0000300000 */
.L_x_27:
[----:B---3--:R-:W-:Y:S05]  /*1f00*/  BSYNC.RECONVERGENT B0 ;  /* 0x0000000000007941 */ /* 0x008fea0003800200 */
.L_x_26:
[----:B------:R-:W-:Y:S02]  /*1f10*/  UIADD3 UR8, UPT, UPT, UR12, 0x1, URZ ;  /* 0x000000010c087890 */ /* 0x000fe4000fffe0ff */
[----:B------:R-:W-:Y:S02]  /*1f20*/  USHF.L.U32 UR43, UR14, 0x6, URZ ;  /* 0x000000060e2b7899 */ /* 0x000fe400080006ff */
[----:B------:R-:W-:Y:S02]  /*1f30*/  UISETP.NE.AND UP0, UPT, UR8, 0x6, UPT ;  /* 0x000000060800788c */ /* 0x000fe4000bf05270 */
[----:B------:R-:W-:Y:S02]  /*1f40*/  UISETP.NE.AND UP2, UPT, UR24, 0x1, UPT ;  /* 0x000000011800788c */ /* 0x000fe4000bf45270 */
[----:B------:R-:W-:Y:S02]  /*1f50*/  USEL UR9, URZ, 0x1, UP0 ;  /* 0x00000001ff097887 */ /* 0x000fe40008000000 */
[----:B------:R-:W-:Y:S02]  /*1f60*/  USEL UR33, UR8, URZ, UP0 ;  /* 0x000000ff08217287 */ /* 0x000fe40008000000 */
[----:B------:R-:W-:Y:S02]  /*1f70*/  ULOP3.LUT UR32, UR32, UR9, URZ, 0x3c, !UPT ;  /* 0x0000000920207292 */ /* 0x000fe4000f8e3cff */
[----:B------:R-:W-:Y:S02]  /*1f80*/  ULEA UR8, UR33, UR34, 0x3 ;  /* 0x0000002221087291 */ /* 0x000fe4000f8e18ff */
[----:B------:R-:W-:Y:S02]  /*1f90*/  ULEA UR15, UR12, UR34, 0xe ;  /* 0x000000220c0f7291 */ /* 0x000fe4000f8e70ff */
[----:B------:R-:W-:Y:S01]  /*1fa0*/  UIADD3 UR28, UP1, UPT, UR52, 0x80, URZ ;  /* 0x00000080341c7890 */ /* 0x000fe2000ff3e0ff */
[----:B-1----:R-:W-:Y:S01]  /*1fb0*/  MOV R0, UR32 ;  /* 0x0000002000007c02 */ /* 0x002fe20008000f00 */
[----:B------:R-:W-:Y:S02]  /*1fc0*/  ULOP3.LUT UR41, UR11, 0xfefffff8, URZ, 0xc0, !UPT ;  /* 0xfefffff80b297892 */ /* 0x000fe4000f8ec0ff */
[----:B------:R-:W-:Y:S01]  /*1fd0*/  UISETP.NE.AND UP3, UPT, UR25, 0x1, UPT ;  /* 0x000000011900788c */ /* 0x000fe2000bf65270 */
[----:B------:R-:W-:Y:S01]  /*1fe0*/  SHF.L.U32 R0, R0, 0x1f, RZ ;  /* 0x0000001f00007819 */ /* 0x000fe200000006ff */
[----:B------:R-:W-:Y:S02]  /*1ff0*/  UIADD3.X UR29, UPT, UPT, URZ, UR53, URZ, UP1, !UPT ;  /* 0x00000035ff1d7290 */ /* 0x000fe40008ffe4ff */
[----:B------:R-:W-:Y:S01]  /*2000*/  UIADD3 UR40, UPT, UPT, UR15, 0x8400, URZ ;  /* 0x000084000f287890 */ /* 0x000fe2000fffe0ff */
[----:B------:R1:W4:Y:S01]  /*2010*/  SYNCS.PHASECHK.TRANS64.TRYWAIT P0, [UR8+0x30], R0 ;  /* 0x00003000ff0075a7 */ /* 0x0003220008001108 */
[----:B------:R-:W-:Y:S02]  /*2020*/  UIMAD.WIDE.U32 UR8, UR43, UR22, URZ ;  /* 0x000000162b0872a5 */ /* 0x000fe4000f8e00ff */
[----:B------:R-:W-:Y:S02]  /*2030*/  UIADD3 UR44, UPT, UPT, UR15, 0xa400, URZ ;  /* 0x0000a4000f2c7890 */ /* 0x000fe4000fffe0ff */
[----:B------:R-:W-:Y:S02]  /*2040*/  USHF.R.U32.HI UR9, URZ, UR23, UR9 ;  /* 0x00000017ff097299 */ /* 0x000fe40008011609 */
[----:B------:R-:W-:Y:S02]  /*2050*/  UPRMT UR20, UR36, 0x40, UR35 ;  /* 0x0000004024147896 */ /* 0x000fe40008000023 */
[----:B------:R-:W-:Y:S02]  /*2060*/  USEL UR9, UR43, UR9, !UP2 ;  /* 0x000000092b097287 */ /* 0x000fe4000d000000 */
[----:B------:R-:W-:Y:S02]  /*2070*/  UIADD3 UR30, UP0, UPT, UR52, 0x180, URZ ;  /* 0x00000180341e7890 */ /* 0x000fe4000ff1e0ff */
[----:B------:R-:W-:Y:S02]  /*2080*/  UIMAD.WIDE.U32 UR12, UR9, UR27, URZ ;  /* 0x0000001b090c72a5 */ /* 0x000fe4000f8e00ff */
[----:B------:R-:W-:Y:S02]  /*2090*/  UIADD3 UR12, UPT, UPT, -UR9, URZ, URZ ;  /* 0x000000ff090c7290 */ /* 0x000fe4000fffe1ff */
[----:B------:R-:W-:Y:S02]  /*20a0*/  UIADD3 UR16, UPT, UPT, UR15, 0x20400, URZ ;  /* 0x000204000f107890 */ /* 0x000fe4000fffe0ff */
[----:B------:R-:W-:Y:S02]  /*20b0*/  UIMAD UR12, UR24, UR12, UR43 ;  /* 0x0000000c180c72a4 */ /* 0x000fe4000f8e022b */
[----:B------:R-:W-:Y:S02]  /*20c0*/  UIADD3.X UR31, UPT, UPT, URZ, UR53, URZ, UP0, !UPT ;  /* 0x00000035ff1f7290 */ /* 0x000fe400087fe4ff */
[----:B------:R-:W-:Y:S01]  /*20d0*/  UIMAD UR19, UR12, UR6, UR4 ;  /* 0x000000060c1372a4 */ /* 0x000fe2000f8e0204 */
[----:B------:R-:W-:Y:S01]  /*20e0*/  UMOV UR8, UR13 ;  /* 0x0000000d00087c82 */ /* 0x000fe20008000000 */
[----:B------:R-:W-:Y:S01]  /*20f0*/  UMOV UR48, 0x0 ;  /* 0x0000000000307882 */ /* 0x000fe20000000000 */
[----:B------:R-:W-:Y:S01]  /*2100*/  USHF.R.U32.HI UR11, URZ, UR26, UR8 ;  /* 0x0000001aff0b7299 */ /* 0x000fe20008011608 */
[----:B------:R-:W-:Y:S01]  /*2110*/  UMOV UR49, 0x10000000 ;  /* 0x1000000000317882 */ /* 0x000fe20000000000 */
[----:B------:R-:W-:Y:S01]  /*2120*/  UIADD3 UR8, UPT, UPT, UR15, 0x22400, URZ ;  /* 0x000224000f087890 */ /* 0x000fe2000fffe0ff */
[----:B------:R-:W-:Y:S01]  /*2130*/  UTMALDG.2D.2CTA [UR40], [UR28], desc[UR48] ;  /* 0x000030281c0075b4 */ /* 0x000fe20008209000 */
[----:B------:R-:W-:Y:S01]  /*2140*/  USEL UR21, UR9, UR11, !UP3 ;  /* 0x0000000b09157287 */ /* 0x000fe2000d800000 */
[----:B------:R-:W-:Y:S01]  /*2150*/  UMOV UR45, UR41 ;  /* 0x00000029002d7c82 */ /* 0x000fe20008000000 */
[----:B------:R-:W-:Y:S02]  /*2160*/  UMOV UR47, UR43 ;  /* 0x0000002b002f7c82 */ /* 0x000fe40008000000 */
[----:B------:R-:W-:Y:S02]  /*2170*/  UIADD3 UR11, UPT, UPT, -UR21, URZ, URZ ;  /* 0x000000ff150b7290 */ /* 0x000fe4000fffe1ff */
[----:B------:R-:W-:Y:S01]  /*2180*/  UPRMT UR15, UR20, 0x5410, URZ ;  /* 0x00005410140f7896 */ /* 0x000fe200080000ff */
[----:B------:R-:W-:Y:S01]  /*2190*/  UTMALDG.2D.2CTA [UR44], [UR28], desc[UR48] ;  /* 0x0000302c1c0075b4 */ /* 0x000fe20008209000 */
[----:B------:R-:W-:Y:S01]  /*21a0*/  UIMAD UR9, UR25, UR11, UR9 ;  /* 0x0000000b190972a4 */ /* 0x000fe2000f8e0209 */
[----:B------:R-:W-:Y:S02]  /*21b0*/  UMOV UR17, UR41 ;  /* 0x0000002900117c82 */ /* 0x000fe40008000000 */
[----:B------:R-:W-:Y:S01]  /*21c0*/  UMOV UR11, UR19 ;  /* 0x00000013000b7c82 */ /* 0x000fe20008000000 */
[----:B------:R-:W-:Y:S01]  /*21d0*/  UIMAD UR20, UR9, UR7, UR5 ;  /* 0x00000007091472a4 */ /* 0x000fe2000f8e0205 */
[----:B------:R-:W-:Y:S02]  /*21e0*/  UMOV UR13, UR21 ;  /* 0x00000015000d7c82 */ /* 0x000fe40008000000 */
[----:B------:R-:W-:Y:S01]  /*21f0*/  UMOV UR9, UR41 ;  /* 0x0000002900097c82 */ /* 0x000fe20008000000 */
[----:B------:R-:W-:Y:S03]  /*2200*/  UIADD3 UR14, UPT, UPT, UR14, 0x1, URZ ;  /* 0x000000010e0e7890 */ /* 0x000fe6000fffe0ff */
[----:B------:R-:W-:Y:S01]  /*2210*/  UMOV UR12, UR20 ;  /* 0x00000014000c7c82 */ /* 0x000fe20008000000 */
[----:B------:R-:W-:Y:S01]  /*2220*/  UISETP.NE.AND UP0, UPT, UR14, UR38, UPT ;  /* 0x000000260e00728c */ /* 0x000fe2000bf05270 */
[----:B------:R-:W-:Y:S01]  /*2230*/  UTMALDG.4D.IM2COL.2CTA [UR16], [UR30], UR15, desc[UR48] ;  /* 0x000030101e0073b4 */ /* 0x000fe2000825900f */
[----:B------:R3:W-:Y:S02]  /*2240*/  UTMALDG.4D.IM2COL.2CTA [UR8], [UR30], UR15, desc[UR48] ;  /* 0x000030081e0073b4 */ /* 0x0007e4000825900f */
[----:B---3--:R-:W-:Y:S01]  /*2250*/  UMOV UR15, UR38 ;  /* 0x00000026000f7c82 */ /* 0x008fe20008000000 */
[----:B------:R-:W-:Y:S04]  /*2260*/  UMOV UR12, UR33 ;  /* 0x00000021000c7c82 */ /* 0x000fe80008000000 */
[----:B-1----:R-:W-:Y:S05]  /*2270*/  BRA.U UP0, `(.L_x_28) ;  /* 0xfffffff900e47547 */ /* 0x002fea000b83ffff */
.L_x_22:
[----:B------:R-:W-:Y:S01]  /*2280*/  ULEA UR4, UR33, UR34, 0x3 ;  /* 0x0000002221047291 */ /* 0x000fe2000f8e18ff */
[----:B------:R-:W-:Y:S01]  /*2290*/  MOV R0, UR32 ;  /* 0x0000002000007c02 */ /* 0x000fe20008000f00 */
[----:B------:R-:W-:Y:S01]  /*22a0*/  @!P1 SYNCS.ARRIVE.TRANS64.A1T0 RZ, [UR34+0xa8], RZ ;  /* 0x0000a8ffffff99a7 */ /* 0x000fe20008100022 */
[----:B------:R-:W-:Y:S02]  /*22b0*/  UISETP.GT.AND UP0, UPT, UR62, UR61, UPT ;  /* 0x0000003d3e00728c */ /* 0x000fe4000bf04270 */
[----:B------:R-:W-:-:S04]  /*22c0*/  SHF.L.U32 R0, R0, 0x1f, RZ ;  /* 0x0000001f00007819 */ /* 0x000fc800000006ff */
[----:B----4-:R1:W4:Y:S03]  /*22d0*/  SYNCS.PHASECHK.TRANS64.TRYWAIT P0, [UR4+0x30], R0 ;  /* 0x00003000ff0075a7 */ /* 0x0103260008001104 */
[----:B------:R-:W-:Y:S05]  /*22e0*/  BRA.U !UP0, `(.L_x_29) ;  /* 0x0000000508587547 */ /* 0x000fea000b800000 */
[----:B------:R-:W2:Y:S01]  /*22f0*/  LDCU.64 UR8, c[0x0][0x5b0] ;  /* 0x0000b600ff0877ac */ /* 0x000ea20008000a00 */
[----:B------:R-:W2:Y:S01]  /*2300*/  LDCU.64 UR36, c[0x0][0x5d8] ;  /* 0x0000bb00ff2477ac */ /* 0x000ea20008000a00 */
[----:B------:R-:W1:Y:S01]  /*2310*/  LDCU UR24, c[0x0][0x598] ;  /* 0x0000b300ff1877ac */ /* 0x000e620008000800 */
[----:B------:R-:W1:Y:S01]  /*2320*/  LDCU UR14, c[0x0][0x58c] ;  /* 0x0000b180ff0e77ac */ /* 0x000e620008000800 */
[----:B------:R-:W1:Y:S01]  /*2330*/  LDCU UR26, c[0x0][0x59c] ;  /* 0x0000b380ff1a77ac */ /* 0x000e620008000800 */
[----:B------:R-:W1:Y:S01]  /*2340*/  LDCU UR25, c[0x0][0x5a0] ;  /* 0x0000b400ff1977ac */ /* 0x000e620008000800 */
[----:B--2---:R-:W-:Y:S02]  /*2350*/  UIMAD UR36, UR56, UR8, UR36 ;  /* 0x00000008382472a4 */ /* 0x004fe4000f8e0224 */
[----:B------:R-:W-:Y:S01]  /*2360*/  UIMAD UR35, UR51, UR9, UR37 ;  /* 0x00000009332372a4 */ /* 0x000fe2000f8e0225 */
[----:B------:R-:W2:Y:S01]  /*2370*/  LDCU.64 UR22, c[0x0][0x590] ;  /* 0x0000b200ff1677ac */ /* 0x000ea20008000a00 */
[----:B------:R-:W1:Y:S01]  /*2380*/  LDCU.64 UR6, c[0x0][0x5b8] ;  /* 0x0000b700ff0677ac */ /* 0x000e620008000a00 */
[----:B------:R-:W1:Y:S01]  /*2390*/  LDCU.64 UR4, c[0x0][0x5d0] ;  /* 0x0000ba00ff0477ac */ /* 0x000e620008000a00 */
[----:B------:R-:W-:-:S02]  /*23a0*/  UIADD3 UR37, UPT, UPT, UR63, UR15, URZ ;  /* 0x0000000f3f257290 */ /* 0x000fc4000fffe0ff */
[----:B------:R-:W-:Y:S02]  /*23b0*/  UIADD3 UR46, UPT, UPT, UR42, 0x20, URZ ;  /* 0x000000202a2e7890 */ /* 0x000fe4000fffe0ff */
[----:B------:R-:W-:Y:S01]  /*23c0*/  UIADD3 UR10, UPT, UPT, UR18, 0x20, URZ ;  /* 0x00000020120a7890 */ /* 0x000fe2000fffe0ff */
[----:B------:R-:W-:-:S11]  /*23d0*/  UMOV UR8, UR33 ;  /* 0x0000002100087c82 */ /* 0x000fd60008000000 */
.L_x_35:
[----:B----4-:R-:W-:Y:S01]  /*23e0*/  @!P3 MOV R3, 0x10000 ;  /* 0x000100000003b802 */ /* 0x010fe20000000f00 */
[----:B------:R-:W-:Y:S01]  /*23f0*/  ULEA UR11, UR8, UR34, 0x3 ;  /* 0x00000022080b7291 */ /* 0x000fe2000f8e18ff */
[----:B--2-4-:R-:W-:Y:S11]  /*2400*/  @P0 BRA `(.L_x_30) ;  /* 0x0000000000100947 */ /* 0x014ff60003800000 */
[----:B------:R-:W-:Y:S04]  /*2410*/  MOV R4, UR32 ;  /* 0x0000002000047c02 */ /* 0x000fe80008000f00 */
[----:B------:R-:W-:Y:S04]  /*2420*/  SHF.L.U32 R4, R4, 0x1f, RZ ;  /* 0x0000001f04047819 */ /* 0x000fe800000006ff */
[----:B------:R-:W4:Y:S02]  /*2430*/  SYNCS.PHASECHK.TRANS64.TRYWAIT P0, [UR11+0x30], R4 ;  /* 0x00003004ff0075a7 */ /* 0x000f24000800110b */
[----:B----4-:R-:W-:Y:S05]  /*2440*/  @!P0 BRA `(.L_x_31) ;  /* 0x0000007c00308947 */ /* 0x010fea0003800000 */
.L_x_30:
[----:B------:R4:W-:Y:S01]  /*2450*/  @!P3 SYNCS.ARRIVE.TRANS64 RZ, [UR11], R3 ;  /* 0x00000003ffffb9a7 */ /* 0x0009e2000800000b */
[----:B------:R-:W-:Y:S04]  /*2460*/  ULOP3.LUT UR9, UR50, 0x2, URZ, 0xfc, !UPT ;  /* 0x0000000232097892 */ /* 0x000fe8000f8efcff */
[----:B------:R-:W-:Y:S09]  /*2470*/  UISETP.NE.AND UP0, UPT, UR9, 0x2, UPT ;  /* 0x000000020900788c */ /* 0x000ff2000bf05270 */
[----:B------:R-:W-:Y:S05]  /*2480*/  BRA.U UP0, `(.L_x_32) ;  /* 0x0000000100047547 */ /* 0x000fea000b800000 */
[----:B-123--:R-:W-:Y:S05]  /*2490*/  BPT.TRAP 0x1 ;  /* 0x000000040000795c */ /* 0x00efea0000300000 */
.L_x_32:
[----:B------:R-:W-:Y:S04]  /*24a0*/  BSSY.RECONVERGENT B0, `(.L_x_33) ;  /* 0x0000003000007945 */ /* 0x000fe80003800200 */
[----:B------:R-:W-:Y:S05]  /*24b0*/  @P2 BRA `(.L_x_34) ;  /* 0x0000000000042947 */ /* 0x000fea0003800000 */
[----:B-123--:R-:W-:Y:S05]  /*24c0*/  BPT.TRAP 0x1 ;  /* 0x000000040000795c */ /* 0x00efea0000300000 */
.L_x_34:
[----:B-123--:R-:W-:Y:S05]  /*24d0*/  BSYNC.RECONVERGENT B0 ;  /* 0x0000000000007941 */ /* 0x00efea0003800200 */
.L_x_33:
[----:B------:R-:W-:Y:S02]  /*24e0*/  UIADD3 UR9, UPT, UPT, UR8, 0x1, URZ ;  /* 0x0000000108097890 */ /* 0x000fe4000fffe0ff */
[----:B------:R-:W-:Y:S02]  /*24f0*/  USHF.L.U32 UR43, UR15, 0x6, URZ ;  /* 0x000000060f2b7899 */ /* 0x000fe400080006ff */
[----:B------:R-:W-:Y:S02]  /*2500*/  UISETP.NE.AND UP0, UPT, UR9, 0x6, UPT ;  /* 0x000000060900788c */ /* 0x000fe4000bf05270 */
[----:B------:R-:W-:Y:S02]  /*2510*/  ULEA UR19, UR8, UR34, 0xe ;  /* 0x0000002208137291 */ /* 0x000fe4000f8e70ff */
[----:B------:R-:W-:Y:S02]  /*2520*/  USEL UR12, URZ, 0x1, UP0 ;  /* 0x00000001ff0c7887 */ /* 0x000fe40008000000 */
[----:B------:R-:W-:Y:S02]  /*2530*/  USEL UR33, UR9, URZ, UP0 ;  /* 0x000000ff09217287 */ /* 0x000fe40008000000 */
[----:B------:R-:W-:Y:S02]  /*2540*/  ULOP3.LUT UR32, UR32, UR12, URZ, 0x3c, !UPT ;  /* 0x0000000c20207292 */ /* 0x000fe4000f8e3cff */
[----:B------:R-:W-:Y:S02]  /*2550*/  ULEA UR9, UR33, UR34, 0x3 ;  /* 0x0000002221097291 */ /* 0x000fe4000f8e18ff */
[----:B------:R-:W-:Y:S02]  /*2560*/  UISETP.NE.AND UP2, UPT, UR14, 0x1, UPT ;  /* 0x000000010e00788c */ /* 0x000fe4000bf45270 */
[----:B------:R-:W-:Y:S01]  /*2570*/  UIADD3 UR28, UP1, UPT, UR52, 0x80, URZ ;  /* 0x00000080341c7890 */ /* 0x000fe2000ff3e0ff */
[----:B------:R-:W-:Y:S01]  /*2580*/  MOV R0, UR32 ;  /* 0x0000002000007c02 */ /* 0x000fe20008000f00 */
[----:B------:R-:W-:Y:S02]  /*2590*/  ULOP3.LUT UR41, UR11, 0xfefffff8, URZ, 0xc0, !UPT ;  /* 0xfefffff80b297892 */ /* 0x000fe4000f8ec0ff */
[----:B------:R-:W-:Y:S01]  /*25a0*/  UISETP.NE.AND UP3, UPT, UR24, 0x1, UPT ;  /* 0x000000011800788c */ /* 0x000fe2000bf65270 */
[----:B------:R-:W-:Y:S01]  /*25b0*/  SHF.L.U32 R0, R0, 0x1f, RZ ;  /* 0x0000001f00007819 */ /* 0x000fe200000006ff */
[----:B------:R-:W-:Y:S02]  /*25c0*/  UIADD3.X UR29, UPT, UPT, URZ, UR53, URZ, UP1, !UPT ;  /* 0x00000035ff1d7290 */ /* 0x000fe40008ffe4ff */
[----:B------:R-:W-:Y:S01]  /*25d0*/  UIADD3 UR40, UPT, UPT, UR19, 0x8400, URZ ;  /* 0x0000840013287890 */ /* 0x000fe2000fffe0ff */
[----:B------:R1:W2:Y:S01]  /*25e0*/  SYNCS.PHASECHK.TRANS64.TRYWAIT P0, [UR9+0x30], R0 ;  /* 0x00003000ff0075a7 */ /* 0x0002a20008001109 */
[----:B------:R-:W-:Y:S02]  /*25f0*/  UIMAD.WIDE.U32 UR8, UR43, UR22, URZ ;  /* 0x000000162b0872a5 */ /* 0x000fe4000f8e00ff */
[----:B------:R-:W-:Y:S02]  /*2600*/  UIADD3 UR44, UPT, UPT, UR19, 0xa400, URZ ;  /* 0x0000a400132c7890 */ /* 0x000fe4000fffe0ff */
[----:B------:R-:W-:Y:S02]  /*2610*/  UPRMT UR20, UR36, 0x40, UR35 ;  /* 0x0000004024147896 */ /* 0x000fe40008000023 */
[----:B------:R-:W-:Y:S02]  /*2620*/  UIADD3 UR30, UP0, UPT, UR52, 0x180, URZ ;  /* 0x00000180341e7890 */ /* 0x000fe4000ff1e0ff */
[----:B------:R-:W-:Y:S02]  /*2630*/  UIADD3 UR16, UPT, UPT, UR19, 0x20400, URZ ;  /* 0x0002040013107890 */ /* 0x000fe4000fffe0ff */
[----:B------:R-:W-:Y:S02]  /*2640*/  UPRMT UR27, UR20, 0x5410, URZ ;  /* 0x00005410141b7896 */ /* 0x000fe400080000ff */
[----:B------:R-:W-:Y:S02]  /*2650*/  UIADD3.X UR31, UPT, UPT, URZ, UR53, URZ, UP0, !UPT ;  /* 0x00000035ff1f7290 */ /* 0x000fe400087fe4ff */
[----:B------:R-:W-:Y:S01]  /*2660*/  UIADD3 UR15, UPT, UPT, UR15, 0x1, URZ ;  /* 0x000000010f0f7890 */ /* 0x000fe2000fffe0ff */
[----:B------:R-:W-:Y:S01]  /*2670*/  UMOV UR48, 0x0 ;  /* 0x0000000000307882 */ /* 0x000fe20000000000 */
[----:B------:R-:W-:Y:S02]  /*2680*/  UMOV UR49, 0x10000000 ;  /* 0x1000000000317882 */ /* 0x000fe40000000000 */
[----:B------:R-:W-:Y:S01]  /*2690*/  UISETP.NE.AND UP0, UPT, UR15, UR37, UPT ;  /* 0x000000250f00728c */ /* 0x000fe2000bf05270 */
[----:B------:R-:W-:Y:S01]  /*26a0*/  UTMALDG.2D.2CTA [UR40], [UR28], desc[UR48] ;  /* 0x000030281c0075b4 */ /* 0x000fe20008209000 */
[----:B------:R-:W-:Y:S01]  /*26b0*/  UMOV UR45, UR41 ;  /* 0x00000029002d7c82 */ /* 0x000fe20008000000 */
[----:B------:R-:W-:Y:S01]  /*26c0*/  UMOV UR47, UR43 ;  /* 0x0000002b002f7c82 */ /* 0x000fe20008000000 */
[----:B------:R-:W-:Y:S01]  /*26d0*/  UMOV UR17, UR41 ;  /* 0x0000002900117c82 */ /* 0x000fe20008000000 */
[----:B------:R-:W-:Y:S02]  /*26e0*/  UMOV UR8, UR9 ;  /* 0x0000000900087c82 */ /* 0x000fe40008000000 */
[----:B------:R-:W-:Y:S01]  /*26f0*/  USHF.R.U32.HI UR8, URZ, UR23, UR8 ;  /* 0x00000017ff087299 */ /* 0x000fe20008011608 */
[----:B------:R-:W-:Y:S03]  /*2700*/  UTMALDG.2D.2CTA [UR44], [UR28], desc[UR48] ;  /* 0x0000302c1c0075b4 */ /* 0x000fe60008209000 */
[----:B------:R-:W-:Y:S04]  /*2710*/  USEL UR9, UR43, UR8, !UP2 ;  /* 0x000000082b097287 */ /* 0x000fe8000d000000 */
[----:B------:R-:W-:Y:S02]  /*2720*/  UIMAD.WIDE.U32 UR12, UR9, UR26, URZ ;  /* 0x0000001a090c72a5 */ /* 0x000fe4000f8e00ff */
[----:B------:R-:W-:Y:S04]  /*2730*/  UIADD3 UR12, UPT, UPT, -UR9, URZ, URZ ;  /* 0x000000ff090c7290 */ /* 0x000fe8000fffe1ff */
[----:B------:R-:W-:Y:S01]  /*2740*/  UIMAD UR12, UR14, UR12, UR43 ;  /* 0x0000000c0e0c72a4 */ /* 0x000fe2000f8e022b */
[----:B------:R-:W-:Y:S02]  /*2750*/  UMOV UR8, UR13 ;  /* 0x0000000d00087c82 */ /* 0x000fe40008000000 */
[----:B------:R-:W-:Y:S02]  /*2760*/  USHF.R.U32.HI UR11, URZ, UR25, UR8 ;  /* 0x00000019ff0b7299 */ /* 0x000fe40008011608 */
[----:B------:R-:W-:Y:S02]  /*2770*/  UIADD3 UR8, UPT, UPT, UR19, 0x22400, URZ ;  /* 0x0002240013087890 */ /* 0x000fe4000fffe0ff */
[----:B------:R-:W-:Y:S02]  /*2780*/  USEL UR21, UR9, UR11, !UP3 ;  /* 0x0000000b09157287 */ /* 0x000fe4000d800000 */
[----:B------:R-:W-:Y:S02]  /*2790*/  UIMAD UR19, UR12, UR6, UR4 ;  /* 0x000000060c1372a4 */ /* 0x000fe4000f8e0204 */
[----:B------:R-:W-:Y:S03]  /*27a0*/  UIADD3 UR11, UPT, UPT, -UR21, URZ, URZ ;  /* 0x000000ff150b7290 */ /* 0x000fe6000fffe1ff */
[----:B------:R-:W-:Y:S01]  /*27b0*/  UMOV UR13, UR21 ;  /* 0x00000015000d7c82 */ /* 0x000fe20008000000 */
[----:B------:R-:W-:Y:S03]  /*27c0*/  UIMAD UR9, UR24, UR11, UR9 ;  /* 0x0000000b180972a4 */ /* 0x000fe6000f8e0209 */
[----:B------:R-:W-:Y:S01]  /*27d0*/  UMOV UR11, UR19 ;  /* 0x00000013000b7c82 */ /* 0x000fe20008000000 */
[----:B------:R-:W-:Y:S03]  /*27e0*/  UIMAD UR20, UR9, UR7, UR5 ;  /* 0x00000007091472a4 */ /* 0x000fe6000f8e0205 */
[----:B------:R-:W-:Y:S04]  /*27f0*/  UMOV UR9, UR41 ;  /* 0x0000002900097c82 */ /* 0x000fe80008000000 */
[----:B------:R-:W-:Y:S02]  /*2800*/  UMOV UR12, UR20 ;  /* 0x00000014000c7c82 */ /* 0x000fe40008000000 */
[----:B------:R-:W-:Y:S01]  /*2810*/  UTMALDG.4D.IM2COL.2CTA [UR16], [UR30], UR27, desc[UR48] ;  /* 0x000030101e0073b4 */ /* 0x000fe2000825901b */
[----:B------:R3:W-:Y:S02]  /*2820*/  UTMALDG.4D.IM2COL.2CTA [UR8], [UR30], UR27, desc[UR48] ;  /* 0x000030081e0073b4 */ /* 0x0007e4000825901b */
[----:B---3--:R-:W-:Y:S01]  /*2830*/  UMOV UR8, UR33 ;  /* 0x0000002100087c82 */ /* 0x008fe20008000000 */
[----:B-1----:R-:W-:Y:S05]  /*2840*/  BRA.U UP0, `(.L_x_35) ;  /* 0xfffffff900e47547 */ /* 0x002fea000b83ffff */
.L_x_29:
[----:B--2-4-:R-:W-:Y:S01]  /*2850*/  SHF.L.U32 R3, R2, 0x1f, RZ ;  /* 0x0000001f02037819 */ /* 0x014fe200000006ff */
[----:B------:R-:W-:-:S03]  /*2860*/  NOP ;  /* 0x0000000000007918 */ /* 0x000fc60000000000 */
[----:B------:R-:W2:Y:S02]  /*2870*/  SYNCS.PHASECHK.TRANS64.TRYWAIT P0, [UR34+0xb0], R3 ;  /* 0x0000b003ff0075a7 */ /* 0x000ea40008001122 */
[----:B--2---:R-:W-:Y:S05]  /*2880*/  @!P0 BRA `(.L_x_36) ;  /* 0x0000007800388947 */ /* 0x004fea0003800000 */
.L_x_147:
[----:B------:R-:W2:Y:S01]  /*2890*/  LDS.128 R4, [UR34+0xf0] ;  /* 0x0000f022ff047984 */ /* 0x000ea20008000c00 */
[----:B------:R-:W-:Y:S02]  /*28a0*/  UIADD3 UR4, UPT, UPT, UR34, 0xb8, URZ ;  /* 0x000000b822047890 */ /* 0x000fe4000fffe0ff */
[----:B------:R-:W-:Y:S01]  /*28b0*/  UISETP.GE.AND UP0, UPT, UR39, 0x1, UPT ;  /* 0x000000012700788c */ /* 0x000fe2000bf06270 */
[----:B------:R-:W-:Y:S01]  /*28c0*/  @!PT LDS RZ, [RZ] ;  /* 0x00000000fffff984 */ /* 0x000fe20000000800 */
[----:B------:R-:W-:Y:S01]  /*28d0*/  @!PT LDS RZ, [RZ] ;  /* 0x00000000fffff984 */ /* 0x000fe20000000800 */
[----:B------:R-:W-:Y:S01]  /*28e0*/  @!PT LDS RZ, [RZ] ;  /* 0x00000000fffff984 */ /* 0x000fe20000000800 */
[----:B------:R-:W-:Y:S01]  /*28f0*/  @!PT LDS RZ, [RZ] ;  /* 0x00000000fffff984 */ /* 0x000fe20000000800 */
[----:B------:R4:W-:Y:S06]  /*2900*/  MEMBAR.ALL.CTA ;  /* 0x0000000000007992 */ /* 0x0009ec0000008000 */
[----:B----4-:R-:W4:Y:S01]  /*2910*/  FENCE.VIEW.ASYNC.S ;  /* 0x00000000000073c6 */ /* 0x010f220000000000 */
[----:B------:R-:W-:-:S09]  /*2920*/  UPRMT UR4, URZ, 0x654, UR4 ;  /* 0x00000654ff047896 */ /* 0x000fd20008000004 */
[----:B----4-:R-:W-:Y:S01]  /*2930*/  SYNCS.ARRIVE.TRANS64.RED.A1T0 RZ, [UR4], RZ ;  /* 0x000000ffffff79a7 */ /* 0x010fe20008100404 */
[----:B--2---:R-:W-:-:S13]  /*2940*/  LOP3.LUT P0, RZ, R6, 0x1, RZ, 0xc0, !PT ;  /* 0x0000000106ff7812 */ /* 0x004fda000780c0ff */
[----:B------:R-:W-:Y:S01]  /*2950*/  VOTEU.ANY UP1, P0 ;  /* 0x0000000000ff7886 */ /* 0x000fe20000020100 */
[----:B------:R-:W-:-:S13]  /*2960*/  PLOP3.LUT P0, PT, PT, PT, UP1, 0x80, 0x8 ;  /* 0x000000000008781c */ /* 0x000fda0003f0f018 */
[----:B-1----:R-:W-:Y:S02]  /*2970*/  @P0 MOV R0, R4 ;  /* 0x0000000400000202 */ /* 0x002fe40000000f00 */
[----:B------:R-:W-:Y:S02]  /*2980*/  @P0 LOP3.LUT R4, R5, 0xffff, RZ, 0xc0, !PT ;  /* 0x0000ffff05040812 */ /* 0x000fe400078ec0ff */
[----:B------:R-:W-:Y:S02]  /*2990*/  @P0 R2UR UR6, R0 ;  /* 0x00000000000602ca */ /* 0x000fe400000e0000 */
[----:B------:R-:W-:-:S11]  /*29a0*/  @P0 R2UR UR5, R4 ;  /* 0x00000000040502ca */ /* 0x000fd600000e0000 */
[----:B------:R-:W-:Y:S02]  /*29b0*/  @UP1 UMOV UR55, UR6 ;  /* 0x0000000600371c82 */ /* 0x000fe40008000000 */
[----:B------:R-:W-:Y:S01]  /*29c0*/  @UP1 UMOV UR54, UR5 ;  /* 0x0000000500361c82 */ /* 0x000fe20008000000 */
[----:B------:R-:W-:Y:S05]  /*29d0*/  BRA.U !UP0, `(.L_x_37) ;  /* 0x0000000108d47547 */ /* 0x000fea000b800000 */
[----:B------:R-:W3:Y:S01]  /*29e0*/  LDCU.128 UR16, c[0x0][0xb10] ;  /* 0x00016200ff1077ac */ /* 0x000ee20008000c00 */
[----:B------:R-:W1:Y:S01]  /*29f0*/  LDCU UR21, c[0x0][0xb20] ;  /* 0x00016400ff1577ac */ /* 0x000e620008000800 */
[----:B------:R-:W2:Y:S01]  /*2a00*/  LDCU UR20, c[0x0][0xb0c] ;  /* 0x00016180ff1477ac */ /* 0x000ea20008000800 */
[----:B------:R-:W4:Y:S01]  /*2a10*/  LDCU.64 UR12, c[0x0][0xb28] ;  /* 0x00016500ff0c77ac */ /* 0x000f220008000a00 */
[----:B------:R-:W-:Y:S02]  /*2a20*/  UISETP.NE.AND UP3, UPT, UR39, 0x1, UPT ;  /* 0x000000012700788c */ /* 0x000fe4000bf65270 */
[----:B---3--:R-:W-:Y:S02]  /*2a30*/  UIMAD.WIDE.U32 UR4, UR58, UR19, URZ ;  /* 0x000000133a0472a5 */ /* 0x008fe4000f8e00ff */
[----:B------:R-:W-:Y:S02]  /*2a40*/  UIMAD.WIDE.U32 UR6, UR60, UR16, URZ ;  /* 0x000000103c0672a5 */ /* 0x000fe4000f8e00ff */
[----:B------:R-:W-:-:S02]  /*2a50*/  UISETP.NE.AND UP0, UPT, UR18, 0x1, UPT ;  /* 0x000000011200788c */ /* 0x000fc4000bf05270 */
[----:B------:R-:W-:Y:S01]  /*2a60*/  UIMAD.WIDE.U32 UR14, UR54, UR19, URZ ;  /* 0x00000013360e72a5 */ /* 0x000fe2000f8e00ff */
[----:B------:R-:W-:Y:S01]  /*2a70*/  UMOV UR4, UR5 ;  /* 0x0000000500047c82 */ /* 0x000fe20008000000 */
[----:B--2---:R-:W-:Y:S02]  /*2a80*/  UISETP.NE.AND UP2, UPT, UR20, 0x1, UPT ;  /* 0x000000011400788c */ /* 0x004fe4000bf45270 */
[----:B-1----:R-:W-:Y:S02]  /*2a90*/  USHF.R.U32.HI UR5, URZ, UR21, UR4 ;  /* 0x00000015ff057299 */ /* 0x002fe40008011604 */
[----:B------:R-:W-:Y:S01]  /*2aa0*/  UIMAD.WIDE.U32 UR10, UR55, UR16, URZ ;  /* 0x00000010370a72a5 */ /* 0x000fe2000f8e00ff */
[----:B------:R-:W-:Y:S01]  /*2ab0*/  UMOV UR4, UR7 ;  /* 0x0000000700047c82 */ /* 0x000fe20008000000 */
[----:B------:R-:W-:Y:S02]  /*2ac0*/  USEL UR5, UR58, UR5, !UP0 ;  /* 0x000000053a057287 */ /* 0x000fe4000c000000 */
[----:B------:R-:W-:-:S02]  /*2ad0*/  USHF.R.U32.HI UR4, URZ, UR17, UR4 ;  /* 0x00000011ff047299 */ /* 0x000fc40008011604 */
[----:B----4-:R-:W-:Y:S02]  /*2ae0*/  UIMAD.WIDE.U32 UR8, UR5, UR12, URZ ;  /* 0x0000000c050872a5 */ /* 0x010fe4000f8e00ff */
[----:B------:R-:W-:Y:S01]  /*2af0*/  USEL UR6, UR60, UR4, !UP2 ;  /* 0x000000043c067287 */ /* 0x000fe2000d000000 */
[----:B------:R-:W-:Y:S02]  /*2b00*/  UMOV UR10, UR11 ;  /* 0x0000000b000a7c82 */ /* 0x000fe40008000000 */
[----:B------:R-:W-:Y:S01]  /*2b10*/  UMOV UR4, UR15 ;  /* 0x0000000f00047c82 */ /* 0x000fe20008000000 */
[----:B------:R-:W-:Y:S01]  /*2b20*/  UIMAD.WIDE.U32 UR14, UR6, UR12, URZ ;  /* 0x0000000c060e72a5 */ /* 0x000fe2000f8e00ff */
[----:B------:R-:W-:Y:S01]  /*2b30*/  UMOV UR8, UR9 ;  /* 0x0000000900087c82 */ /* 0x000fe20008000000 */
[----:B------:R-:W-:Y:S02]  /*2b40*/  USHF.R.U32.HI UR4, URZ, UR21, UR4 ;  /* 0x00000015ff047299 */ /* 0x000fe40008011604 */
[----:B------:R-:W-:-:S03]  /*2b50*/  @UP3 USHF.R.U32.HI UR5, URZ, UR13, UR8 ;  /* 0x0000000dff053299 */ /* 0x000fc60008011608 */
[----:B------:R-:W-:Y:S01]  /*2b60*/  UMOV UR7, UR15 ;  /* 0x0000000f00077c82 */ /* 0x000fe20008000000 */
[----:B------:R-:W-:Y:S02]  /*2b70*/  USHF.R.U32.HI UR17, URZ, UR17, UR10 ;  /* 0x00000011ff117299 */ /* 0x000fe4000801160a */
[----:B------:R-:W-:Y:S02]  /*2b80*/  @UP3 USHF.R.U32.HI UR6, URZ, UR13, UR7 ;  /* 0x0000000dff063299 */ /* 0x000fe40008011607 */
[----:B------:R-:W-:Y:S02]  /*2b90*/  USEL UR4, UR54, UR4, !UP0 ;  /* 0x0000000436047287 */ /* 0x000fe4000c000000 */
[----:B------:R-:W-:Y:S02]  /*2ba0*/  UIMAD UR7, UR39, UR5, URZ ;  /* 0x00000005270772a4 */ /* 0x000fe4000f8e02ff */
[----:B------:R-:W-:Y:S02]  /*2bb0*/  USEL UR5, UR55, UR17, !UP2 ;  /* 0x0000001137057287 */ /* 0x000fe4000d000000 */
[----:B------:R-:W-:-:S02]  /*2bc0*/  UIMAD UR10, UR39, UR6, URZ ;  /* 0x00000006270a72a4 */ /* 0x000fc4000f8e02ff */
[----:B------:R-:W-:Y:S02]  /*2bd0*/  UISETP.GE.AND UP0, UPT, UR4, UR7, UPT ;  /* 0x000000070400728c */ /* 0x000fe4000bf06270 */
[----:B------:R-:W-:Y:S02]  /*2be0*/  UIMAD.WIDE.U32 UR8, UR4, UR12, URZ ;  /* 0x0000000c040872a5 */ /* 0x000fe4000f8e00ff */
[----:B------:R-:W-:Y:S02]  /*2bf0*/  UISETP.GE.OR UP0, UPT, UR5, UR10, UP0 ;  /* 0x0000000a0500728c */ /* 0x000fe40008706670 */
[----:B------:R-:W-:-:S03]  /*2c00*/  UIMAD.WIDE.U32 UR10, UR5, UR12, URZ ;  /* 0x0000000c050a72a5 */ /* 0x000fc6000f8e00ff */
[----:B------:R-:W-:Y:S01]  /*2c10*/  UMOV UR7, UR9 ;  /* 0x0000000900077c82 */ /* 0x000fe20008000000 */
[----:B------:R-:W-:Y:S02]  /*2c20*/  UIADD3 UR9, UPT, UPT, -UR4, URZ, URZ ;  /* 0x000000ff04097290 */ /* 0x000fe4000fffe1ff */
[----:B------:R-:W-:Y:S02]  /*2c30*/  USHF.R.U32.HI UR7, URZ, UR13, UR7 ;  /* 0x0000000dff077299 */ /* 0x000fe40008011607 */
[----:B------:R-:W-:Y:S02]  /*2c40*/  UIMAD UR10, UR18, UR9, UR54 ;  /* 0x00000009120a72a4 */ /* 0x000fe4000f8e0236 */
[----:B------:R-:W-:Y:S01]  /*2c50*/  USEL UR7, UR4, UR7, !UP3 ;  /* 0x0000000704077287 */ /* 0x000fe2000d800000 */
[----:B------:R-:W-:Y:S01]  /*2c60*/  @!UP0 UMOV UR8, UR11 ;  /* 0x0000000b00088c82 */ /* 0x000fe20008000000 */
[----:B------:R-:W-:Y:S02]  /*2c70*/  UIADD3 UR11, UPT, UPT, -UR5, URZ, URZ ;  /* 0x000000ff050b7290 */ /* 0x000fe4000fffe1ff */
[----:B------:R-:W-:-:S02]  /*2c80*/  @!UP0 USHF.R.U32.HI UR8, URZ, UR13, UR8 ;  /* 0x0000000dff088299 */ /* 0x000fc40008011608 */
[----:B------:R-:W-:Y:S02]  /*2c90*/  UIADD3 UR9, UPT, UPT, -UR7, URZ, URZ ;  /* 0x000000ff07097290 */ /* 0x000fe4000fffe1ff */
[----:B------:R-:W-:Y:S02]  /*2ca0*/  @!UP0 USEL UR8, UR5, UR8, !UP3 ;  /* 0x0000000805088287 */ /* 0x000fe4000d800000 */
[----:B------:R-:W-:Y:S02]  /*2cb0*/  UIMAD UR9, UR39, UR9, UR4 ;  /* 0x00000009270972a4 */ /* 0x000fe4000f8e0204 */
[----:B------:R-:W-:Y:S02]  /*2cc0*/  @!UP0 UIADD3 UR7, UPT, UPT, UR7, -UR8, URZ ;  /* 0x8000000807078290 */ /* 0x000fe4000fffe0ff */
[----:B------:R-:W-:Y:S02]  /*2cd0*/  @!UP0 UIMAD UR8, UR9, UR6, UR8 ;  /* 0x00000006090882a4 */ /* 0x000fe4000f8e0208 */
[----:B------:R-:W-:-:S02]  /*2ce0*/  @!UP0 UIMAD UR4, UR39, UR7, UR5 ;  /* 0x00000007270482a4 */ /* 0x000fc4000f8e0205 */
[----:B------:R-:W-:Y:S02]  /*2cf0*/  UIMAD UR6, UR20, UR11, UR55 ;  /* 0x0000000b140672a4 */ /* 0x000fe4000f8e0237 */
[----:B------:R-:W-:Y:S01]  /*2d00*/  UIMAD UR54, UR4, UR18, UR10 ;  /* 0x00000012043672a4 */ /* 0x000fe2000f8e020a */
[----:B------:R-:W-:Y:S02]  /*2d10*/  @!UP0 UMOV UR5, UR8 ;  /* 0x0000000800058c82 */ /* 0x000fe40008000000 */
[----:B------:R-:W-:-:S12]  /*2d20*/  UIMAD UR55, UR5, UR20, UR6 ;  /* 0x00000014053772a4 */ /* 0x000fd8000f8e0206 */
.L_x_37:
[----:B------:R-:W1:Y:S02]  /*2d30*/  LDCU UR4, c[0x0][0xb30] ;  /* 0x00016600ff0477ac */ /* 0x000e640008000800 */
[----:B-1----:R-:W-:-:S09]  /*2d40*/  UISETP.NE.AND UP0, UPT, UR4, 0x1, UPT ;  /* 0x000000010400788c */ /* 0x002fd2000bf05270 */
[----:B------:R-:W-:Y:S05]  /*2d50*/  BRA.U UP0, `(.L_x_38) ;  /* 0x0000000100447547 */ /* 0x000fea000b800000 */
[----:B------:R-:W1:Y:S01]  /*2d60*/  LDCU.128 UR8, c[0x0][0xb10] ;  /* 0x00016200ff0877ac */ /* 0x000e620008000c00 */
[----:B------:R-:W2:Y:S01]  /*2d70*/  LDCU UR12, c[0x0][0xb0c] ;  /* 0x00016180ff0c77ac */ /* 0x000ea20008000800 */
[----:B------:R-:W4:Y:S01]  /*2d80*/  LDCU UR13, c[0x0][0xb20] ;  /* 0x00016400ff0d77ac */ /* 0x000f220008000800 */
[----:B-1----:R-:W-:Y:S02]  /*2d90*/  UIMAD.WIDE.U32 UR6, UR55, UR8, URZ ;  /* 0x00000008370672a5 */ /* 0x002fe4000f8e00ff */
[----:B------:R-:W-:Y:S02]  /*2da0*/  UIMAD.WIDE.U32 UR4, UR54, UR11, URZ ;  /* 0x0000000b360472a5 */ /* 0x000fe4000f8e00ff */
[----:B--2---:R-:W-:Y:S02]  /*2db0*/  UISETP.NE.AND UP2, UPT, UR12, 0x1, UPT ;  /* 0x000000010c00788c */ /* 0x004fe4000bf45270 */
[----:B------:R-:W-:Y:S01]  /*2dc0*/  UISETP.NE.AND UP0, UPT, UR10, 0x1, UPT ;  /* 0x000000010a00788c */ /* 0x000fe2000bf05270 */
[----:B------:R-:W-:-:S02]  /*2dd0*/  UMOV UR6, UR7 ;  /* 0x0000000700067c82 */ /* 0x000fc40008000000 */
[----:B------:R-:W-:Y:S01]  /*2de0*/  UMOV UR4, UR5 ;  /* 0x0000000500047c82 */ /* 0x000fe20008000000 */
[----:B------:R-:W-:Y:S02]  /*2df0*/  USHF.R.U32.HI UR6, URZ, UR9, UR6 ;  /* 0x00000009ff067299 */ /* 0x000fe40008011606 */
[----:B----4-:R-:W-:Y:S02]  /*2e00*/  USHF.R.U32.HI UR4, URZ, UR13, UR4 ;  /* 0x0000000dff047299 */ /* 0x010fe40008011604 */
[----:B------:R-:W-:Y:S02]  /*2e10*/  USEL UR5, UR55, UR6, !UP2 ;  /* 0x0000000637057287 */ /* 0x000fe4000d000000 */
[----:B------:R-:W-:-:S04]  /*2e20*/  USEL UR4, UR54, UR4, !UP0 ;  /* 0x0000000436047287 */ /* 0x000fc8000c000000 */
[----:B------:R-:W-:Y:S02]  /*2e30*/  UIADD3 UR6, UPT, UPT, UR5, -UR4, URZ ;  /* 0x8000000405067290 */ /* 0x000fe4000fffe0ff */
[----:B------:R-:W-:Y:S02]  /*2e40*/  UIADD3 UR4, UPT, UPT, -UR5, UR4, URZ ;  /* 0x0000000405047290 */ /* 0x000fe4000fffe1ff */
[----:B------:R-:W-:Y:S02]  /*2e50*/  UIMAD UR54, UR6, UR10, UR54 ;  /* 0x0000000a063672a4 */ /* 0x000fe4000f8e0236 */
[----:B------:R-:W-:-:S12]  /*2e60*/  UIMAD UR55, UR4, UR12, UR55 ;  /* 0x0000000c043772a4 */ /* 0x000fd8000f8e0237 */
.L_x_38:
[----:B------:R-:W-:Y:S02]  /*2e70*/  R2UR UR5, R55 ;  /* 0x00000000370572ca */ /* 0x000fe400000e0000 */
[----:B------:R-:W-:Y:S02]  /*2e80*/  R2UR UR4, R54 ;  /* 0x00000000360472ca */ /* 0x000fe400000e0000 */
[----:B------:R-:W-:Y:S02]  /*2e90*/  PLOP3.LUT P1, PT, PT, PT, PT, 0x80, 0x8 ;  /* 0x000000000008781c */ /* 0x000fe40003f2f070 */
[----:B------:R-:W-:-:S07]  /*2ea0*/  LOP3.LUT R2, R2, 0x1, RZ, 0x3c, !PT ;  /* 0x0000000102027812 */ /* 0x000fce00078e3cff */
[----:B------:R-:W-:Y:S02]  /*2eb0*/  UIADD3 UR21, UPT, UPT, UR55, UR5, URZ ;  /* 0x0000000537157290 */ /* 0x000fe4000fffe0ff */
[----:B------:R-:W-:Y:S01]  /*2ec0*/  UIADD3 UR19, UPT, UPT, UR54, UR4, URZ ;  /* 0x0000000436137290 */ /* 0x000fe2000fffe0ff */
[----:B------:R-:W-:Y:S11]  /*2ed0*/  BRA.U UP1, `(.L_x_39) ;  /* 0xffffffe901447547 */ /* 0x000ff6000b83ffff */
[----:B------:R-:W-:Y:S01]  /*2ee0*/  UIADD3 UR34, UPT, UPT, UR34, 0x30, URZ ;  /* 0x0000003022227890 */ /* 0x000fe2000fffe0ff */
[----:B------:R-:W-:-:S03]  /*2ef0*/  MOV R2, UR32 ;  /* 0x0000002000027c02 */ /* 0x000fc60008000f00 */
[----:B------:R-:W-:Y:S01]  /*2f00*/  ULEA UR4, UR33, UR34, 0x3 ;  /* 0x0000002221047291 */ /* 0x000fe2000f8e18ff */
[----:B------:R-:W-:-:S08]  /*2f10*/  SHF.L.U32 R2, R2, 0x1f, RZ ;  /* 0x0000001f02027819 */ /* 0x000fd000000006ff */
[----:B------:R-:W1:Y:S02]  /*2f20*/  SYNCS.PHASECHK.TRANS64.TRYWAIT P0, [UR4], R2 ;  /* 0x00000002ff0075a7 */ /* 0x000e640008001104 */
[----:B-1----:R-:W-:Y:S05]  /*2f30*/  @!P0 BRA `(.L_x_40) ;  /* 0x0000007000a48947 */ /* 0x002fea0003800000 */
.L_x_149:
[----:B------:R-:W-:-:S04]  /*2f40*/  UIADD3 UR4, UPT, UPT, UR33, 0x1, URZ ;  /* 0x0000000121047890 */ /* 0x000fc8000fffe0ff */
[----:B------:R-:W-:-:S04]  /*2f50*/  UISETP.NE.AND UP0, UPT, UR4, 0x6, UPT ;  /* 0x000000060400788c */ /* 0x000fc8000bf05270 */
[----:B------:R-:W-:Y:S02]  /*2f60*/  USEL UR5, URZ, 0x1, UP0 ;  /* 0x00000001ff057887 */ /* 0x000fe40008000000 */
[----:B------:R-:W-:Y:S02]  /*2f70*/  USEL UR4, UR4, URZ, UP0 ;  /* 0x000000ff04047287 */ /* 0x000fe40008000000 */
[----:B------:R-:W-:Y:S02]  /*2f80*/  ULOP3.LUT UR6, UR32, UR5, URZ, 0x3c, !UPT ;  /* 0x0000000520067292 */ /* 0x000fe4000f8e3cff */
[----:B------:R-:W-:-:S04]  /*2f90*/  ULEA UR5, UR4, UR34, 0x3 ;  /* 0x0000002204057291 */ /* 0x000fc8000f8e18ff */
[----:B-1----:R-:W-:-:S04]  /*2fa0*/  MOV R2, UR6 ;  /* 0x0000000600027c02 */ /* 0x002fc80008000f00 */
[----:B------:R-:W-:-:S04]  /*2fb0*/  SHF.L.U32 R2, R2, 0x1f, RZ ;  /* 0x0000001f02027819 */ /* 0x000fc800000006ff */
[----:B------:R-:W1:Y:S02]  /*2fc0*/  SYNCS.PHASECHK.TRANS64.TRYWAIT P0, [UR5], R2 ;  /* 0x00000002ff0075a7 */ /* 0x000e640008001105 */
[----:B-1----:R-:W-:Y:S05]  /*2fd0*/  @!P0 BRA `(.L_x_41) ;  /* 0x0000007000948947 */ /* 0x002fea0003800000 */
.L_x_151:
        /* <DEDUP_REMOVED lines=10> */
.L_x_153:
        /* <DEDUP_REMOVED lines=10> */
.L_x_155:
        /* <DEDUP_REMOVED lines=10> */
.L_x_157:
[----:B------:R-:W-:-:S04]  /*31c0*/  UIADD3 UR4, UPT, UPT, UR4, 0x1, URZ ;  /* 0x0000000104047890 */ /* 0x000fc8000fffe0ff */
[----:B------:R-:W-:-:S04]  /*31d0*/  UISETP.NE.AND UP0, UPT, UR4, 0x6, UPT ;  /* 0x000000060400788c */ /* 0x000fc8000bf05270 */
[----:B------:R-:W-:Y:S02]  /*31e0*/  USEL UR5, URZ, 0x1, UP0 ;  /* 0x00000001ff057887 */ /* 0x000fe40008000000 */
[----:B------:R-:W-:Y:S02]  /*31f0*/  USEL UR4, UR4, URZ, UP0 ;  /* 0x000000ff04047287 */ /* 0x000fe40008000000 */
[----:B------:R-:W-:Y:S02]  /*3200*/  ULOP3.LUT UR5, UR6, UR5, URZ, 0x3c, !UPT ;  /* 0x0000000506057292 */ /* 0x000fe4000f8e3cff */
[----:B------:R-:W-:-:S04]  /*3210*/  ULEA UR4, UR4, UR34, 0x3 ;  /* 0x0000002204047291 */ /* 0x000fc8000f8e18ff */
[----:B-1----:R-:W-:Y:S02]  /*3220*/  IMAD.U32 R2, RZ, RZ, UR5 ;  /* 0x00000005ff027e24 */ /* 0x002fe4000f8e00ff */
[----:B------:R-:W-:-:S03]  /*3230*/  MOV R0, UR4 ;  /* 0x0000000400007c02 */ /* 0x000fc60008000f00 */
[----:B------:R-:W-:-:S07]  /*3240*/  SHF.L.U32 R2, R2, 0x1f, RZ ;  /* 0x0000001f02027819 */ /* 0x000fce00000006ff */
.L_x_45:
[----:B-1----:R1:W2:Y:S02]  /*3250*/  SYNCS.PHASECHK.TRANS64.TRYWAIT P0, [R0+URZ], R2 ;  /* 0x00000002000075a7 */ /* 0x0022a400080011ff */
[----:B--2---:R-:W-:Y:S05]  /*3260*/  @!P0 NANOSLEEP.SYNCS 0x989680 ;  /* 0x009896800000895d */ /* 0x004fea0003900000 */
[----:B------:R-:W2:Y:S02]  /*3270*/  @!P0 SYNCS.PHASECHK.TRANS64 P0, [R0+URZ], R2 ;  /* 0x00000002000085a7 */ /* 0x000ea400080010ff */
[----:B--23--:R-:W-:Y:S05]  /*3280*/  @P0 EXIT ;  /* 0x000000000000094d */ /* 0x00cfea0003800000 */
[----:B------:R-:W-:Y:S05]  /*3290*/  BRA `(.L_x_45) ;  /* 0xfffffffc00ec7947 */ /* 0x000fea000383ffff */
.L_x_21:
[----:B------:R-:W2:Y:S02]  /*32a0*/  S2UR UR4, SR_CgaCtaId ;  /* 0x00000000000479c3 */ /* 0x000ea40000008800 */
[----:B--2---:R-:W-:-:S04]  /*32b0*/  UISETP.NE.AND UP0, UPT, UR4, URZ, UPT ;  /* 0x000000ff0400728c */ /* 0x004fc8000bf05270 */
[----:B------:R-:W-:-:S09]  /*32c0*/  UISETP.NE.OR UP0, UPT, UR18, 0x1, UP0 ;  /* 0x000000011200788c */ /* 0x000fd20008705670 */
[----:B------:R-:W-:Y:S05]  /*32d0*/  BRA.U UP0, `(.L_x_46) ;  /* 0x0000000100b47547 */ /* 0x000fea000b800000 */
[----:B------:R-:W2:Y:S01]  /*32e0*/  S2UR UR5, SR_CgaCtaId ;  /* 0x00000000000579c3 */ /* 0x000ea20000008800 */
[----:B------:R-:W-:Y:S01]  /*32f0*/  UMOV UR4, 0x400 ;  /* 0x0000040000047882 */ /* 0x000fe20000000000 */
[----:B------:R-:W-:Y:S01]  /*3300*/  HFMA2 R2, -RZ, RZ, 0, 5.9604644775390625e-08 ;  /* 0x00000001ff027431 */ /* 0x000fe200000001ff */
[----:B------:R-:W-:Y:S01]  /*3310*/  ISETP.GE.U32.AND P0, PT, R3, 0x2, PT ;  /* 0x000000020300780c */ /* 0x000fe20003f06070 */
[----:B------:R-:W-:Y:S01]  /*3320*/  IMAD.MOV.U32 R8, RZ, RZ, RZ ;  /* 0x000000ffff087224 */ /* 0x000fe200078e00ff */
[----:B--2---:R-:W-:-:S04]  /*3330*/  ULEA UR4, UR5, UR4, 0x18 ;  /* 0x0000000405047291 */ /* 0x004fc8000f8ec0ff */
[----:B------:R-:W-:Y:S02]  /*3340*/  UIADD3 UR5, UPT, UPT, UR4, 0xb8, URZ ;  /* 0x000000b804057890 */ /* 0x000fe4000fffe0ff */
[----:B------:R-:W-:Y:S02]  /*3350*/  UIADD3 UR8, UPT, UPT, UR4, 0xb0, URZ ;  /* 0x000000b004087890 */ /* 0x000fe4000fffe0ff */
[----:B------:R-:W-:-:S12]  /*3360*/  UPRMT UR5, URZ, 0x654, UR5 ;  /* 0x00000654ff057896 */ /* 0x000fd80008000005 */
.L_x_49:
[----:B------:R-:W-:Y:S01]  /*3370*/  SHF.L.U32 R6, R2, 0x1f, RZ ;  /* 0x0000001f02067819 */ /* 0x000fe200000006ff */
[----:B------:R-:W-:Y:S02]  /*3380*/  IMAD.U32 R4, RZ, RZ, UR8 ;  /* 0x00000008ff047e24 */ /* 0x000fe4000f8e00ff */
[----:B------:R-:W-:Y:S01]  /*3390*/  @!P0 IMAD.MOV.U32 R5, RZ, RZ, 0x10 ;  /* 0x00000010ff058424 */ /* 0x000fe200078e00ff */
[----:B------:R-:W2:Y:S02]  /*33a0*/  SYNCS.PHASECHK.TRANS64.TRYWAIT P1, [UR4+0xb8], R6 ;  /* 0x0000b806ff0075a7 */ /* 0x000ea40008021104 */
[----:B------:R-:W-:-:S04]  /*33b0*/  PRMT R4, R3, 0x654, R4 ;  /* 0x0000065403047816 */ /* 0x000fc80000000004 */
[----:B------:R-:W-:Y:S01]  /*33c0*/  SEL R0, R4, R0, !P0 ;  /* 0x0000000004007207 */ /* 0x000fe20004000000 */
[----:B--2---:R-:W-:Y:S06]  /*33d0*/  @!P1 BRA `(.L_x_47) ;  /* 0x0000006c00f49947 */ /* 0x004fec0003800000 */
.L_x_159:
[----:B------:R-:W-:Y:S01]  /*33e0*/  UIADD3 UR6, UPT, UPT, UR4, 0xf0, URZ ;  /* 0x000000f004067890 */ /* 0x000fe2000fffe0ff */
[----:B------:R3:W-:Y:S01]  /*33f0*/  @!P0 SYNCS.ARRIVE.TRANS64.RED RZ, [R0+URZ], R5 ;  /* 0x0000000500ff89a7 */ /* 0x0007e200080004ff */
[----:B------:R-:W-:Y:S01]  /*3400*/  UIADD3 UR7, UPT, UPT, UR4, 0xb0, URZ ;  /* 0x000000b004077890 */ /* 0x000fe2000fffe0ff */
[----:B------:R-:W-:-:S08]  /*3410*/  LOP3.LUT R2, R2, 0x1, RZ, 0x3c, !PT ;  /* 0x0000000102027812 */ /* 0x000fd000078e3cff */
[----:B------:R-:W-:Y:S06]  /*3420*/  UGETNEXTWORKID.BROADCAST [UR6], [UR7] ;  /* 0x00000000060073ca */ /* 0x000fec0008000100 */
[----:B---3--:R-:W-:-:S04]  /*3430*/  SHF.L.U32 R5, R8, 0x1f, RZ ;  /* 0x0000001f08057819 */ /* 0x008fc800000006ff */
[----:B------:R-:W3:Y:S02]  /*3440*/  SYNCS.PHASECHK.TRANS64.TRYWAIT P1, [UR4+0xb0], R5 ;  /* 0x0000b005ff0075a7 */ /* 0x000ee40008021104 */
[----:B---3--:R-:W-:Y:S05]  /*3450*/  @!P1 BRA `(.L_x_48) ;  /* 0x0000006c00ec9947 */ /* 0x008fea0003800000 */
.L_x_161:
[----:B--2---:R-:W2:Y:S01]  /*3460*/  LDS.128 R4, [UR4+0xf0] ;  /* 0x0000f004ff047984 */ /* 0x004ea20008000c00 */
[----:B------:R-:W-:Y:S01]  /*3470*/  LOP3.LUT R8, R8, 0x1, RZ, 0x3c, !PT ;  /* 0x0000000108087812 */ /* 0x000fe200078e3cff */
[----:B------:R-:W-:Y:S01]  /*3480*/  @!PT LDS RZ, [RZ] ;  /* 0x00000000fffff984 */ /* 0x000fe20000000800 */
[----:B------:R-:W-:Y:S01]  /*3490*/  @!PT LDS RZ, [RZ] ;  /* 0x00000000fffff984 */ /* 0x000fe20000000800 */
[----:B------:R-:W-:Y:S01]  /*34a0*/  @!PT LDS RZ, [RZ] ;  /* 0x00000000fffff984 */ /* 0x000fe20000000800 */
[----:B------:R-:W-:Y:S01]  /*34b0*/  @!PT LDS RZ, [RZ] ;  /* 0x00000000fffff984 */ /* 0x000fe20000000800 */
[----:B------:R3:W-:Y:S06]  /*34c0*/  MEMBAR.ALL.CTA ;  /* 0x0000000000007992 */ /* 0x0007ec0000008000 */
[----:B---3--:R-:W3:Y:S02]  /*34d0*/  FENCE.VIEW.ASYNC.S ;  /* 0x00000000000073c6 */ /* 0x008ee40000000000 */
[----:B---3--:R-:W-:Y:S01]  /*34e0*/  SYNCS.ARRIVE.TRANS64.RED.A1T0 RZ, [UR5], RZ ;  /* 0x000000ffffff79a7 */ /* 0x008fe20008100405 */
[----:B--2---:R-:W-:-:S13]  /*34f0*/  LOP3.LUT P1, RZ, R6, 0x1, RZ, 0xc0, !PT ;  /* 0x0000000106ff7812 */ /* 0x004fda000782c0ff */
[----:B------:R-:W-:Y:S05]  /*3500*/  @P1 BRA `(.L_x_49) ;  /* 0xfffffffc00981947 */ /* 0x000fea000383ffff */
[----:B------:R-:W-:-:S04]  /*3510*/  SHF.L.U32 R0, R2, 0x1f, RZ ;  /* 0x0000001f02007819 */ /* 0x000fc800000006ff */
[----:B------:R-:W2:Y:S02]  /*3520*/  SYNCS.PHASECHK.TRANS64 P0, [UR4+0xb8], R0 ;  /* 0x0000b800ff0075a7 */ /* 0x000ea40008001004 */
[----:B-12---:R-:W-:Y:S05]  /*3530*/  @P0 EXIT ;  /* 0x000000000000094d */ /* 0x006fea0003800000 */
[----:B------:R-:W-:-:S07]  /*3540*/  MOV R0, UR4 ;  /* 0x0000000400007c02 */ /* 0x000fce0008000f00 */
.L_x_50:
[----:B-1----:R-:W-:-:S04]  /*3550*/  SHF.L.U32 R3, R2, 0x1f, RZ ;  /* 0x0000001f02037819 */ /* 0x002fc800000006ff */
[----:B------:R1:W2:Y:S03]  /*3560*/  SYNCS.PHASECHK.TRANS64.TRYWAIT P0, [R0+URZ+0xb8], R3 ;  /* 0x0000b803000075a7 */ /* 0x0002a600080011ff */
[----:B--2---:R-:W-:Y:S05]  /*3570*/  @!P0 NANOSLEEP.SYNCS 0x989680 ;  /* 0x009896800000895d */ /* 0x004fea0003900000 */
[----:B------:R-:W2:Y:S02]  /*3580*/  @!P0 SYNCS.PHASECHK.TRANS64 P0, [R0+URZ+0xb8], R3 ;  /* 0x0000b803000085a7 */ /* 0x000ea400080010ff */
[----:B--2---:R-:W-:Y:S05]  /*3590*/  @P0 EXIT ;  /* 0x000000000000094d */ /* 0x004fea0003800000 */
[----:B------:R-:W-:Y:S05]  /*35a0*/  BRA `(.L_x_50) ;  /* 0xfffffffc00e87947 */ /* 0x000fea000383ffff */
.L_x_46:
[----:B------:R-:W-:Y:S05]  /*35b0*/  BRA.U UP4, `(.L_x_51) ;  /* 0x0000001504247547 */ /* 0x000fea000b800000 */
[----:B------:R-:W2:Y:S01]  /*35c0*/  S2UR UR4, SR_CgaCtaId ;  /* 0x00000000000479c3 */ /* 0x000ea20000008800 */
[----:B------:R-:W-:Y:S01]  /*35d0*/  UMOV UR5, 0x40 ;  /* 0x0000004000057882 */ /* 0x000fe20000000000 */
[----:B------:R-:W-:Y:S01]  /*35e0*/  NOP ;  /* 0x0000000000007918 */ /* 0x000fe20000000000 */
[----:B------:R-:W-:Y:S01]  /*35f0*/  UMOV UR6, 0x400 ;  /* 0x0000040000067882 */ /* 0x000fe20000000000 */
[----:B--2---:R-:W-:Y:S02]  /*3600*/  ULEA UR5, UR4, UR5, 0x18 ;  /* 0x0000000504057291 */ /* 0x004fe4000f8ec0ff */
[----:B------:R-:W-:-:S07]  /*3610*/  ULEA UR6, UR4, UR6, 0x18 ;  /* 0x0000000604067291 */ /* 0x000fce000f8ec0ff */
[----:B------:R-:W2:Y:S02]  /*3620*/  LDS.U8 R3, [UR5+0x1c] ;  /* 0x00001c05ff037984 */ /* 0x000ea40008000000 */
[----:B--2---:R-:W-:-:S13]  /*3630*/  ISETP.NE.AND P0, PT, R3, RZ, PT ;  /* 0x000000ff0300720c */ /* 0x004fda0003f05270 */
[----:B------:R-:W-:Y:S05]  /*3640*/  @P0 BRA `(.L_x_52) ;  /* 0x0000000400080947 */ /* 0x000fea0003800000 */
[----:B------:R-:W-:Y:S02]  /*3650*/  UISETP.NE.U32.AND UP1, UPT, UR52, 0x1, UPT ;  /* 0x000000013400788c */ /* 0x000fe4000bf25070 */
[----:B------:R-:W-:-:S07]  /*3660*/  UIADD3 UR7, UPT, UPT, UR5, 0x8, URZ ;  /* 0x0000000805077890 */ /* 0x000fce000fffe0ff */
[----:B------:R-:W-:Y:S05]  /*3670*/  BRA.U !UP1, `(.L_x_53) ;  /* 0x00000001099c7547 */ /* 0x000fea000b800000 */
[----:B------:R-:W-:Y:S01]  /*3680*/  ELECT P0, URZ, PT ;  /* 0x0000000000ff782f */ /* 0x000fe20003800000 */
[----:B------:R-:W-:-:S12]  /*3690*/  BSSY B0, `(.L_x_53) ;  /* 0x0000025000007945 */ /* 0x000fd80003800000 */
[----:B------:R-:W-:Y:S05]  /*36a0*/  @!P0 BRA `(.L_x_54) ;  /* 0x00000000008c8947 */ /* 0x000fea0003800000 */
[----:B------:R-:W-:-:S05]  /*36b0*/  UMOV UR4, 0x10 ;  /* 0x0000001000047882 */ /* 0x000fca0000000000 */
[----:B------:R-:W-:Y:S04]  /*36c0*/  DEPBAR.LE SB2, 0x36 ;  /* 0x0000ad800000791a */ /* 0x000fe80000000000 */
[----:B------:R-:W2:Y:S02]  /*36d0*/  UTCATOMSWS.2CTA.FIND_AND_SET.ALIGN UP0, UR4, UR4 ;  /* 0x00000004000475e3 */ /* 0x000ea40008200800 */
[----:B--2---:R-:W-:Y:S01]  /*36e0*/  MOV R10, UR4 ;  /* 0x00000004000a7c02 */ /* 0x004fe20008000f00 */
[----:B------:R-:W-:Y:S06]  /*36f0*/  BRA.U UP0, `(.L_x_55) ;  /* 0x0000000100187547 */ /* 0x000fec000b800000 */
.L_x_56:
[----:B------:R-:W-:Y:S05]  /*3700*/  NANOSLEEP 0x64 ;  /* 0x000000640000795d */ /* 0x000fea0003800000 */
[----:B------:R-:W-:-:S05]  /*3710*/  UMOV UR4, 0x10 ;  /* 0x0000001000047882 */ /* 0x000fca0000000000 */
[----:B------:R-:W-:Y:S04]  /*3720*/  DEPBAR.LE SB2, 0x36 ;  /* 0x0000ad800000791a */ /* 0x000fe80000000000 */
[----:B------:R-:W2:Y:S02]  /*3730*/  UTCATOMSWS.2CTA.FIND_AND_SET.ALIGN UP0, UR4, UR4 ;  /* 0x00000004000475e3 */ /* 0x000ea40008200800 */
[----:B--2---:R-:W-:Y:S01]  /*3740*/  MOV R10, UR4 ;  /* 0x00000004000a7c02 */ /* 0x004fe20008000f00 */
[----:B------:R-:W-:Y:S05]  /*3750*/  BRA.U !UP0, `(.L_x_56) ;  /* 0xfffffffd08e87547 */ /* 0x000fea000b83ffff */
.L_x_55:
[----:B------:R-:W2:Y:S01]  /*3760*/  LDS R6, [UR5+0x10] ;  /* 0x00001005ff067984 */ /* 0x000ea20008000800 */
[----:B------:R-:W-:Y:S01]  /*3770*/  IMAD.U32 R3, RZ, RZ, UR6 ;  /* 0x00000006ff037e24 */ /* 0x000fe2000f8e00ff */
[----:B------:R-:W-:-:S03]  /*3780*/  MOV R4, UR50 ;  /* 0x0000003200047c02 */ /* 0x000fc60008000f00 */
[----:B------:R-:W-:Y:S01]  /*3790*/  VIADD R3, R3, 0x100 ;  /* 0x0000010003037836 */ /* 0x000fe20000000000 */
[----:B--2---:R-:W-:-:S04]  /*37a0*/  SHF.L.U32 R6, R6, 0x1f, RZ ;  /* 0x0000001f06067819 */ /* 0x004fc800000006ff */
[----:B------:R-:W2:Y:S02]  /*37b0*/  SYNCS.PHASECHK.TRANS64.TRYWAIT P0, [UR5+0x8], R6 ;  /* 0x00000806ff0075a7 */ /* 0x000ea40008001105 */
[----:B--2---:R-:W-:Y:S05]  /*37c0*/  @P0 BRA `(.L_x_57) ;  /* 0x0000000000080947 */ /* 0x004fea0003800000 */
[----:B------:R-:W2:Y:S02]  /*37d0*/  SYNCS.PHASECHK.TRANS64.TRYWAIT P0, [UR5+0x8], R6 ;  /* 0x00000806ff0075a7 */ /* 0x000ea40008001105 */
[----:B--2---:R-:W-:Y:S05]  /*37e0*/  @!P0 BRA `(.L_x_58) ;  /* 0x0000006c00208947 */ /* 0x004fea0003800000 */
.L_x_57:
[----:B------:R-:W-:Y:S01]  /*37f0*/  PRMT R4, R4, 0x654, R3 ;  /* 0x0000065404047816 */ /* 0x000fe20000000003 */
[----:B------:R-:W-:Y:S01]  /*3800*/  HFMA2 R3, -RZ, RZ, 0, 5.9604644775390625e-08 ;  /* 0x00000001ff037431 */ /* 0x000fe200000001ff */
[----:B------:R-:W-:Y:S01]  /*3810*/  UPRMT UR4, UR50, 0x654, UR7 ;  /* 0x0000065432047896 */ /* 0x000fe20008000007 */
[----:B------:R-:W-:Y:S02]  /*3820*/  IMAD.MOV.U32 R8, RZ, RZ, 0xffff ;  /* 0x0000ffffff087424 */ /* 0x000fe400078e00ff */
[----:B--2---:R-:W-:Y:S02]  /*3830*/  IMAD.MOV.U32 R6, RZ, RZ, 0x4 ;  /* 0x00000004ff067424 */ /* 0x004fe400078e00ff */
[----:B------:R-:W-:Y:S01]  /*3840*/  IMAD.SHL.U32 R9, R10, 0x20, RZ ;  /* 0x000000200a097824 */ /* 0x000fe200078e00ff */
[----:B------:R-:W-:Y:S02]  /*3850*/  MOV R5, UR4 ;  /* 0x0000000400057c02 */ /* 0x000fe40008000f00 */
[-C--:B------:R-:W-:Y:S01]  /*3860*/  SHF.L.U32 R8, R8, R10.reuse, RZ ;  /* 0x0000000a08087219 */ /* 0x080fe200000006ff */
[----:B------:R2:W-:Y:S01]  /*3870*/  SYNCS.ARRIVE.TRANS64.RED RZ, [UR4], R6 ;  /* 0x00000006ffff79a7 */ /* 0x0005e20008000404 */
[----:B------:R-:W-:Y:S01]  /*3880*/  SHF.L.U32 R7, R3, R10, RZ ;  /* 0x0000000a03077219 */ /* 0x000fe200000006ff */
[----:B------:R2:W-:Y:S04]  /*3890*/  STS [UR6+0x100], R9 ;  /* 0x00010009ff007988 */ /* 0x0005e80008000806 */
[----:B------:R2:W-:Y:S04]  /*38a0*/  STAS [R4.64], R10 ;  /* 0x0000000a04007dbd */ /* 0x0005e8000c0008ff */
[----:B------:R2:W-:Y:S04]  /*38b0*/  ATOMS.OR RZ, [UR5+0x14], R8 ;  /* 0x00001408ffff798c */ /* 0x0005e8000b000005 */
[----:B------:R2:W-:Y:S04]  /*38c0*/  ATOMS.OR RZ, [UR5+0x18], R7 ;  /* 0x00001807ffff798c */ /* 0x0005e8000b000005 */
[----:B------:R2:W-:Y:S02]  /*38d0*/  ATOMS.XOR RZ, [UR5+0x10], R3 ;  /* 0x00001003ffff798c */ /* 0x0005e4000b800005 */
.L_x_54:
[----:B-1----:R-:W-:Y:S05]  /*38e0*/  BSYNC B0 ;  /* 0x0000000000007941 */ /* 0x002fea0003800000 */
.L_x_53:
[----:B------:R-:W-:Y:S05]  /*38f0*/  BRA.U UP1, `(.L_x_59) ;  /* 0x00000001016c7547 */ /* 0x000fea000b800000 */
[----:B------:R-:W-:-:S03]  /*3900*/  UMOV UR4, 0xffffffff ;  /* 0xffffffff00047882 */ /* 0x000fc60000000000 */
[----:B------:R-:W-:Y:S05]  /*3910*/  BRA.DIV UR4, `(.L_x_60) ;  /* 0x0000006a04ec7947 */ /* 0x000fea000b800000 */
[----:B------:R-:W-:-:S13]  /*3920*/  ELECT P0, URZ, PT ;  /* 0x0000000000ff782f */ /* 0x000fda0003800000 */
.L_x_164:
[----:B------:R-:W-:Y:S05]  /*3930*/  @!P0 BRA `(.L_x_59) ;  /* 0x00000000005c8947 */ /* 0x000fea0003800000 */
[----:B--2---:R-:W2:Y:S02]  /*3940*/  LDS R4, [UR5+0x10] ;  /* 0x00001005ff047984 */ /* 0x004ea40008000800 */
[----:B--2---:R-:W-:-:S04]  /*3950*/  SHF.L.U32 R4, R4, 0x1f, RZ ;  /* 0x0000001f04047819 */ /* 0x004fc800000006ff */
[----:B------:R-:W2:Y:S02]  /*3960*/  SYNCS.PHASECHK.TRANS64.TRYWAIT P0, [UR5+0x8], R4 ;  /* 0x00000804ff0075a7 */ /* 0x000ea40008001105 */
[----:B--2---:R-:W-:Y:S05]  /*3970*/  @P0 BRA `(.L_x_61) ;  /* 0x0000000000080947 */ /* 0x004fea0003800000 */
[----:B------:R-:W2:Y:S02]  /*3980*/  SYNCS.PHASECHK.TRANS64.TRYWAIT P0, [UR5+0x8], R4 ;  /* 0x00000804ff0075a7 */ /* 0x000ea40008001105 */
[----:B--2---:R-:W-:Y:S05]  /*3990*/  @!P0 BRA `(.L_x_62) ;  /* 0x0000006800f08947 */ /* 0x004fea0003800000 */
.L_x_61:
[----:B------:R-:W3:Y:S01]  /*39a0*/  LDS R6, [UR6+0x100] ;  /* 0x00010006ff067984 */ /* 0x000ee20008000800 */
[----:B--2---:R-:W-:Y:S02]  /*39b0*/  HFMA2 R3, -RZ, RZ, 0, 5.9604644775390625e-08 ;  /* 0x00000001ff037431 */ /* 0x004fe400000001ff */
[----:B------:R-:W-:Y:S01]  /*39c0*/  IMAD.MOV.U32 R4, RZ, RZ, 0xffff ;  /* 0x0000ffffff047424 */ /* 0x000fe200078e00ff */
[----:B------:R-:W-:Y:S01]  /*39d0*/  UPRMT UR4, UR50, 0x654, UR7 ;  /* 0x0000065432047896 */ /* 0x000fe20008000007 */
[----:B---3--:R-:W-:-:S03]  /*39e0*/  IMAD.SHL.U32 R5, R6, 0x20, RZ ;  /* 0x0000002006057824 */ /* 0x008fc600078e00ff */
[-C--:B------:R-:W-:Y:S02]  /*39f0*/  SHF.L.U32 R4, R4, R6.reuse, RZ ;  /* 0x0000000604047219 */ /* 0x080fe400000006ff */
[----:B------:R-:W-:Y:S01]  /*3a00*/  SHF.L.U32 R6, R3, R6, RZ ;  /* 0x0000000603067219 */ /* 0x000fe200000006ff */
[----:B------:R3:W-:Y:S04]  /*3a10*/  STS [UR6+0x100], R5 ;  /* 0x00010005ff007988 */ /* 0x0007e80008000806 */
[----:B------:R3:W-:Y:S04]  /*3a20*/  ATOMS.OR RZ, [UR5+0x14], R4 ;  /* 0x00001404ffff798c */ /* 0x0007e8000b000005 */
[----:B------:R3:W-:Y:S01]  /*3a30*/  ATOMS.OR RZ, [UR5+0x18], R6 ;  /* 0x00001806ffff798c */ /* 0x0007e2000b000005 */
[----:B------:R-:W-:Y:S03]  /*3a40*/  SYNCS.ARRIVE.TRANS64.RED.A1T0 RZ, [UR4], RZ ;  /* 0x000000ffffff79a7 */ /* 0x000fe60008100404 */
[----:B------:R3:W-:Y:S01]  /*3a50*/  ATOMS.XOR RZ, [UR5+0x10], R3 ;  /* 0x00001003ffff798c */ /* 0x0007e2000b800005 */
[----:B------:R-:W-:Y:S05]  /*3a60*/  BRA `(.L_x_59) ;  /* 0x0000000000107947 */ /* 0x000fea0003800000 */
.L_x_52:
[----:B------:R-:W-:Y:S02]  /*3a70*/  MOV R3, 0xffffffff ;  /* 0xffffffff00037802 */ /* 0x000fe40000000f00 */
[----:B------:R-:W-:-:S03]  /*3a80*/  MOV R4, 0x3ab0 ;  /* 0x00003ab000047802 */ /* 0x000fc60000000f00 */
[----:B------:R2:W-:Y:S04]  /*3a90*/  STS [UR6+0x100], R3 ;  /* 0x00010003ff007988 */ /* 0x0005e80008000806 */
[----:B-12--5:R-:W-:Y:S05]  /*3aa0*/  CALL.REL.NOINC `($__internal_1_$__cuda_sm10x_tcgen05_guardrail_trap_phase_invalid_during_alloc) ;  /* 0x0000007000a07944 */ /* 0x026fea0003c00000 */
.L_x_59:
[----:B------:R-:W-:Y:S05]  /*3ab0*/  WARPSYNC.ALL ;  /* 0x0000000000007948 */ /* 0x000fea0003800000 */
[----:B------:R-:W4:Y:S01]  /*3ac0*/  S2UR UR23, SR_CgaCtaId ;  /* 0x00000000001779c3 */ /* 0x000f220000008800 */
[----:B------:R-:W-:Y:S01]  /*3ad0*/  UMOV UR4, 0x400 ;  /* 0x0000040000047882 */ /* 0x000fe20000000000 */
[----:B------:R-:W-:-:S06]  /*3ae0*/  NOP ;  /* 0x0000000000007918 */ /* 0x000fcc0000000000 */
[----:B------:R-:W-:Y:S06]  /*3af0*/  BAR.ARV 0x6, 0xa0 ;  /* 0x0182800000007b1d */ /* 0x000fec0000002000 */
[----:B------:R-:W1:Y:S01]  /*3b00*/  LDCU UR7, c[0x0][0x390] ;  /* 0x00007200ff0777ac */ /* 0x000e620008000800 */
[----:B------:R-:W-:Y:S01]  /*3b10*/  LOP3.LUT R2, R2, 0xffff, RZ, 0xc0, !PT ;  /* 0x0000ffff02027812 */ /* 0x000fe200078ec0ff */
[----:B--2---:R-:W-:Y:S01]  /*3b20*/  IMAD.MOV.U32 R8, RZ, RZ, 0x1 ;  /* 0x00000001ff087424 */ /* 0x004fe200078e00ff */
[----:B------:R-:W-:Y:S01]  /*3b30*/  LOP3.LUT R0, R0, 0xffff, RZ, 0xc0, !PT ;  /* 0x0000ffff00007812 */ /* 0x000fe200078ec0ff */
[----:B------:R-:W-:Y:S01]  /*3b40*/  UMOV UR27, URZ ;  /* 0x000000ff001b7c82 */ /* 0x000fe20008000000 */
[----:B------:R-:W-:Y:S01]  /*3b50*/  R2UR UR24, R2 ;  /* 0x00000000021872ca */ /* 0x000fe200000e0000 */
[----:B------:R-:W-:Y:S01]  /*3b60*/  IMAD.MOV.U32 R2, RZ, RZ, RZ ;  /* 0x000000ffff027224 */ /* 0x000fe200078e00ff */
[----:B------:R-:W-:Y:S01]  /*3b70*/  R2UR UR47, R0 ;  /* 0x00000000002f72ca */ /* 0x000fe200000e0000 */
[----:B------:R-:W-:Y:S01]  /*3b80*/  IMAD.MOV.U32 R0, RZ, RZ, RZ ;  /* 0x000000ffff007224 */ /* 0x000fe200078e00ff */
[----:B------:R-:W-:Y:S01]  /*3b90*/  UMOV UR20, URZ ;  /* 0x000000ff00147c82 */ /* 0x000fe20008000000 */
[----:B----4-:R-:W-:-:S02]  /*3ba0*/  ULEA UR23, UR23, UR4, 0x18 ;  /* 0x0000000417177291 */ /* 0x010fc4000f8ec0ff */
[----:B------:R-:W-:Y:S02]  /*3bb0*/  UISETP.NE.AND UP4, UPT, UR52, URZ, UPT ;  /* 0x000000ff3400728c */ /* 0x000fe4000bf85270 */
[----:B------:R-:W-:Y:S02]  /*3bc0*/  UIADD3 UR6, UPT, UPT, UR23, 0x8400, URZ ;  /* 0x0000840017067890 */ /* 0x000fe4000fffe0ff */
[----:B------:R-:W-:Y:S02]  /*3bd0*/  UIADD3 UR5, UPT, UPT, UR23, 0x20400, URZ ;  /* 0x0002040017057890 */ /* 0x000fe4000fffe0ff */
[----:B-1----:R-:W-:Y:S01]  /*3be0*/  UIADD3 UR7, UPT, UPT, UR7, 0x3f, URZ ;  /* 0x0000003f07077890 */ /* 0x002fe2000fffe0ff */
[----:B---3--:R-:W1:Y:S01]  /*3bf0*/  LDS R3, [UR23+0x100] ;  /* 0x00010017ff037984 */ /* 0x008e620008000800 */
[----:B------:R-:W-:Y:S02]  /*3c00*/  USHF.R.U32.HI UR6, URZ, 0x4, UR6 ;  /* 0x00000004ff067899 */ /* 0x000fe40008011606 */
[----:B------:R-:W-:-:S02]  /*3c10*/  USHF.R.S32.HI UR4, URZ, 0x1f, UR7 ;  /* 0x0000001fff047899 */ /* 0x000fc40008011407 */
[----:B------:R-:W-:Y:S02]  /*3c20*/  USHF.R.U32.HI UR5, URZ, 0x4, UR5 ;  /* 0x00000004ff057899 */ /* 0x000fe40008011605 */
[----:B------:R-:W-:Y:S02]  /*3c30*/  ULEA.HI UR4, UR4, UR7, URZ, 0x6 ;  /* 0x0000000704047291 */ /* 0x000fe4000f8f30ff */
[----:B------:R-:W-:Y:S02]  /*3c40*/  UIADD3 UR46, UPT, UPT, UR23, 0xb8, URZ ;  /* 0x000000b8172e7890 */ /* 0x000fe4000fffe0ff */
[----:B------:R-:W-:Y:S02]  /*3c50*/  USHF.R.S32.HI UR29, URZ, 0x6, UR4 ;  /* 0x00000006ff1d7899 */ /* 0x000fe40008011404 */
[----:B------:R-:W-:Y:S02]  /*3c60*/  ULOP3.LUT UR25, UR6, 0x3fff, URZ, 0xc0, !UPT ;  /* 0x00003fff06197892 */ /* 0x000fe4000f8ec0ff */
[----:B------:R-:W-:-:S02]  /*3c70*/  UISETP.LT.AND UP0, UPT, UR29, 0x1, UPT ;  /* 0x000000011d00788c */ /* 0x000fc4000bf01270 */
[----:B------:R-:W-:Y:S02]  /*3c80*/  ULOP3.LUT UR26, UR5, 0x3fff, URZ, 0xc0, !UPT ;  /* 0x00003fff051a7892 */ /* 0x000fe4000f8ec0ff */
[----:B------:R-:W-:Y:S01]  /*3c90*/  USEL UR49, UR29, 0x1, !UP0 ;  /* 0x000000011d317887 */ /* 0x000fe2000c000000 */
[----:B------:R-:W-:Y:S01]  /*3ca0*/  UMOV UR44, 0x0 ;  /* 0x00000000002c7882 */ /* 0x000fe20000000000 */
[----:B------:R-:W-:Y:S01]  /*3cb0*/  UMOV UR45, 0x8218910 ;  /* 0x08218910002d7882 */ /* 0x000fe20000000000 */
[----:B------:R-:W-:Y:S01]  /*3cc0*/  UMOV UR42, 0x0 ;  /* 0x00000000002a7882 */ /* 0x000fe20000000000 */
[----:B------:R-:W-:Y:S01]  /*3cd0*/  UMOV UR43, 0x8218910 ;  /* 0x08218910002b7882 */ /* 0x000fe20000000000 */
[----:B------:R-:W-:Y:S01]  /*3ce0*/  UMOV UR40, 0x0 ;  /* 0x0000000000287882 */ /* 0x000fe20000000000 */
[----:B------:R-:W-:Y:S01]  /*3cf0*/  UMOV UR41, 0x8218910 ;  /* 0x0821891000297882 */ /* 0x000fe20000000000 */
[----:B------:R-:W-:Y:S01]  /*3d00*/  UMOV UR38, 0x0 ;  /* 0x0000000000267882 */ /* 0x000fe20000000000 */
[----:B------:R-:W-:Y:S01]  /*3d10*/  UMOV UR39, 0x8218910 ;  /* 0x0821891000277882 */ /* 0x000fe20000000000 */
[----:B------:R-:W-:-:S02]  /*3d20*/  UPRMT UR46, URZ, 0x654, UR46 ;  /* 0x00000654ff2e7896 */ /* 0x000fc4000800002e */
[----:B------:R-:W-:Y:S02]  /*3d30*/  ULOP3.LUT UR25, UR25, 0x2000000, URZ, 0xfc, !UPT ;  /* 0x0200000019197892 */ /* 0x000fe4000f8efcff */
[----:B------:R-:W-:Y:S02]  /*3d40*/  ULOP3.LUT UR26, UR26, 0x2000000, URZ, 0xfc, !UPT ;  /* 0x020000001a1a7892 */ /* 0x000fe4000f8efcff */
[----:B------:R-:W-:Y:S01]  /*3d50*/  UIADD3 UR49, UPT, UPT, -UR49, URZ, URZ ;  /* 0x000000ff31317290 */ /* 0x000fe2000fffe1ff */
[----:B------:R-:W-:Y:S01]  /*3d60*/  UMOV UR36, 0x0 ;  /* 0x0000000000247882 */ /* 0x000fe20000000000 */
[----:B------:R-:W-:Y:S01]  /*3d70*/  UMOV UR37, 0x8218910 ;  /* 0x0821891000257882 */ /* 0x000fe20000000000 */
[----:B------:R-:W-:Y:S01]  /*3d80*/  UMOV UR34, 0x0 ;  /* 0x0000000000227882 */ /* 0x000fe20000000000 */
[C---:B-1----:R-:W-:Y:S01]  /*3d90*/  VIADD R5, R3.reuse, 0x40 ;  /* 0x0000004003057836 */ /* 0x042fe20000000000 */
[----:B------:R-:W-:Y:S01]  /*3da0*/  LOP3.LUT R4, R3, 0xffff, RZ, 0xc0, !PT ;  /* 0x0000ffff03047812 */ /* 0x000fe200078ec0ff */
[----:B------:R-:W-:Y:S01]  /*3db0*/  UMOV UR35, 0x8218910 ;  /* 0x0821891000237882 */ /* 0x000fe20000000000 */
[----:B------:R-:W-:Y:S01]  /*3dc0*/  UMOV UR32, 0x0 ;  /* 0x0000000000207882 */ /* 0x000fe20000000000 */
[----:B------:R-:W-:Y:S01]  /*3dd0*/  UMOV UR33, 0x8218910 ;  /* 0x0821891000217882 */ /* 0x000fe20000000000 */
[----:B------:R-:W-:Y:S01]  /*3de0*/  LOP3.LUT R5, R5, 0xffff, RZ, 0xc0, !PT ;  /* 0x0000ffff05057812 */ /* 0x000fe200078ec0ff */
[----:B------:R-:W-:Y:S01]  /*3df0*/  UMOV UR30, 0x0 ;  /* 0x00000000001e7882 */ /* 0x000fe20000000000 */
[----:B------:R-:W-:-:S03]  /*3e00*/  UMOV UR31, 0x8218910 ;  /* 0x08218910001f7882 */ /* 0x000fc60000000000 */
[----:B------:R1:W-:Y:S02]  /*3e10*/  STL.64 [R1], R4 ;  /* 0x0000000401007387 */ /* 0x0003e40000100a00 */
.L_x_71:
[----:B-1----:R-:W-:-:S04]  /*3e20*/  SHF.L.U32 R5, R2, 0x1f, RZ ;  /* 0x0000001f02057819 */ /* 0x002fc800000006ff */
[----:B------:R-:W1:Y:S02]  /*3e30*/  SYNCS.PHASECHK.TRANS64.TRYWAIT P0, [UR23+0xb0], R5 ;  /* 0x0000b005ff0075a7 */ /* 0x000e640008001117 */
[----:B-1-3--:R-:W-:Y:S05]  /*3e40*/  @!P0 BRA `(.L_x_63) ;  /* 0x0000006400dc8947 */ /* 0x00afea0003800000 */
.L_x_166:
[----:B-1----:R-:W1:Y:S01]  /*3e50*/  LDS.128 R4, [UR23+0xf0] ;  /* 0x0000f017ff047984 */ /* 0x002e620008000c00 */
[----:B------:R-:W-:Y:S01]  /*3e60*/  ULEA UR28, UR27, UR23, 0x3 ;  /* 0x000000171b1c7291 */ /* 0x000fe2000f8e18ff */
[----:B------:R-:W-:Y:S01]  /*3e70*/  @!PT LDS RZ, [RZ] ;  /* 0x00000000fffff984 */ /* 0x000fe20000000800 */
[----:B------:R-:W-:Y:S01]  /*3e80*/  @!PT LDS RZ, [RZ] ;  /* 0x00000000fffff984 */ /* 0x000fe20000000800 */
[----:B------:R-:W-:Y:S01]  /*3e90*/  @!PT LDS RZ, [RZ] ;  /* 0x00000000fffff984 */ /* 0x000fe20000000800 */
[----:B------:R-:W-:Y:S01]  /*3ea0*/  @!PT LDS RZ, [RZ] ;  /* 0x00000000fffff984 */ /* 0x000fe20000000800 */
[----:B------:R2:W-:Y:S06]  /*3eb0*/  MEMBAR.ALL.CTA ;  /* 0x0000000000007992 */ /* 0x0005ec0000008000 */
[----:B--2---:R-:W2:Y:S02]  /*3ec0*/  FENCE.VIEW.ASYNC.S ;  /* 0x00000000000073c6 */ /* 0x004ea40000000000 */
[----:B--2---:R-:W-:Y:S01]  /*3ed0*/  SYNCS.ARRIVE.TRANS64.RED.A1T0 RZ, [UR46], RZ ;  /* 0x000000ffffff79a7 */ /* 0x004fe2000810042e */
[----:B-1----:R-:W-:Y:S01]  /*3ee0*/  LOP3.LUT P3, RZ, R6, 0x1, RZ, 0xc0, !PT ;  /* 0x0000000106ff7812 */ /* 0x002fe2000786c0ff */
[----:B------:R-:W-:-:S12]  /*3ef0*/  BRA.U UP4, `(.L_x_64) ;  /* 0x00000001040c7547 */ /* 0x000fd8000b800000 */
[----:B------:R-:W-:-:S04]  /*3f00*/  SHF.L.U32 R5, R8, 0x1f, RZ ;  /* 0x0000001f08057819 */ /* 0x000fc800000006ff */
[----:B------:R-:W1:Y:S02]  /*3f10*/  SYNCS.PHASECHK.TRANS64.TRYWAIT P0, [UR28+0xd0], R5 ;  /* 0x0000d005ff0075a7 */ /* 0x000e64000800111c */
[----:B-1----:R-:W-:Y:S05]  /*3f20*/  @!P0 BRA `(.L_x_65) ;  /* 0x0000006400bc8947 */ /* 0x002fea0003800000 */
.L_x_64:
[----:B------:R-:W-:Y:S05]  /*3f30*/  BRA.U UP4, `(.L_x_66) ;  /* 0x00000005046c7547 */ /* 0x000fea000b800000 */
[----:B------:R-:W2:Y:S02]  /*3f40*/  LDCU UR4, c[0x0][0x390] ;  /* 0x00007200ff0477ac */ /* 0x000ea40008000800 */
[----:B--2---:R-:W-:-:S09]  /*3f50*/  UISETP.GE.AND UP0, UPT, UR4, 0x1, UPT ;  /* 0x000000010400788c */ /* 0x004fd2000bf06270 */
[----:B------:R-:W-:Y:S05]  /*3f60*/  BRA.U !UP0, `(.L_x_67) ;  /* 0x0000000508547547 */ /* 0x000fea000b800000 */
[----:B------:R-:W-:Y:S01]  /*3f70*/  ULEA UR4, UR27, UR48, 0x2 ;  /* 0x000000301b047291 */ /* 0x000fe2000f8e10ff */
[----:B-1----:R-:W-:-:S08]  /*3f80*/  SHF.L.U32 R4, R0, 0x1f, RZ ;  /* 0x0000001f00047819 */ /* 0x002fd000000006ff */
[----:B------:R-:W5:Y:S01]  /*3f90*/  LDL R5, [UR4] ;  /* 0x00000004ff057983 */ /* 0x000f620008100800 */
[----:B------:R-:W-:Y:S02]  /*3fa0*/  ULEA UR4, UR20, UR23, 0x3 ;  /* 0x0000001714047291 */ /* 0x000fe4000f8e18ff */
[----:B------:R-:W-:Y:S01]  /*3fb0*/  UPLOP3.LUT UP2, UPT, UPT, UPT, UPT, 0x40, 0x4 ;  /* 0x000000000004789c */ /* 0x000fe20003f4e870 */
[----:B------:R-:W-:Y:S01]  /*3fc0*/  UMOV UR22, UR49 ;  /* 0x0000003100167c82 */ /* 0x000fe20008000000 */
[----:B------:R-:W-:-:S05]  /*3fd0*/  UMOV UR21, UR29 ;  /* 0x0000001d00157c82 */ /* 0x000fca0008000000 */
[----:B------:R1:W2:Y:S01]  /*3fe0*/  SYNCS.PHASECHK.TRANS64.TRYWAIT P2, [UR4], R4 ;  /* 0x00000004ff0075a7 */ /* 0x0002a20008041104 */
[----:B------:R-:W-:-:S05]  /*3ff0*/  UMOV UR4, UR20 ;  /* 0x0000001400047c82 */ /* 0x000fca0008000000 */
.L_x_70:
[----:B------:R-:W-:Y:S02]  /*4000*/  UIADD3 UR22, UPT, UPT, UR22, 0x1, URZ ;  /* 0x0000000116167890 */ /* 0x000fe4000fffe0ff */
[----:B------:R-:W-:Y:S02]  /*4010*/  ULEA UR19, UR4, UR23, 0x3 ;  /* 0x0000001704137291 */ /* 0x000fe4000f8e18ff */
[----:B------:R-:W-:Y:S01]  /*4020*/  UISETP.NE.AND UP3, UPT, UR22, URZ, UPT ;  /* 0x000000ff1600728c */ /* 0x000fe2000bf65270 */
[----:B--23--:R-:W-:Y:S10]  /*4030*/  @P2 BRA `(.L_x_68) ;  /* 0x00000000000c2947 */ /* 0x00cff40003800000 */
[----:B------:R-:W-:Y:S04]  /*4040*/  SHF.L.U32 R6, R0, 0x1f, RZ ;  /* 0x0000001f00067819 */ /* 0x000fe800000006ff */
[----:B------:R-:W2:Y:S02]  /*4050*/  SYNCS.PHASECHK.TRANS64.TRYWAIT P0, [UR19], R6 ;  /* 0x00000006ff0075a7 */ /* 0x000ea40008001113 */
[----:B--2---:R-:W-:Y:S05]  /*4060*/  @!P0 BRA `(.L_x_69) ;  /* 0x0000006400848947 */ /* 0x004fea0003800000 */
.L_x_68:
[----:B------:R-:W-:Y:S01]  /*4070*/  UISETP.NE.AND UP0, UPT, UR21, 0x1, UPT ;  /* 0x000000011500788c */ /* 0x000fe2000bf05270 */
[----:B------:R-:W-:Y:S01]  /*4080*/  PLOP3.LUT P2, PT, PT, PT, PT, 0x80, 0x8 ;  /* 0x000000000008781c */ /* 0x000fe20003f4f070 */
[----:B------:R-:W-:Y:S02]  /*4090*/  UIADD3 UR5, UPT, UPT, UR4, 0x1, URZ ;  /* 0x0000000104057890 */ /* 0x000fe4000fffe0ff */
[----:B------:R-:W-:Y:S02]  /*40a0*/  ULEA UR16, UR4, UR26, 0xa ;  /* 0x0000001a04107291 */ /* 0x000fe4000f8e50ff */
[----:B------:R-:W-:Y:S01]  /*40b0*/  UISETP.NE.AND UP1, UPT, UR5, 0x6, UPT ;  /* 0x000000060500788c */ /* 0x000fe2000bf25270 */
[----:B------:R-:W-:Y:S01]  /*40c0*/  PLOP3.LUT P0, PT, PT, PT, UP0, 0x80, 0x8 ;  /* 0x000000000008781c */ /* 0x000fe20003f0f008 */
[----:B------:R-:W-:Y:S02]  /*40d0*/  ULEA UR14, UR4, UR25, 0xa ;  /* 0x00000019040e7291 */ /* 0x000fe4000f8e50ff */
[----:B------:R-:W-:Y:S02]  /*40e0*/  USEL UR6, URZ, 0x1, UP1 ;  /* 0x00000001ff067887 */ /* 0x000fe40008800000 */
[----:B------:R-:W-:Y:S01]  /*40f0*/  USEL UR20, UR5, URZ, UP1 ;  /* 0x000000ff05147287 */ /* 0x000fe20008800000 */
[----:B------:R-:W-:Y:S11]  /*4100*/  ELECT P1, URZ, PT ;  /* 0x0000000000ff782f */ /* 0x000ff60003820000 */
[----:B------:R-:W-:Y:S02]  /*4110*/  @!UPT UIADD3 URZ, UPT, UPT, URZ, URZ, URZ ;  /* 0x000000fffffff290 */ /* 0x000fe4000fffe0ff */
[C---:B-----5:R-:W-:Y:S01]  /*4120*/  @P1 R2UR.BROADCAST UR4, R5.reuse ;  /* 0x00000000050412ca */ /* 0x060fe200008e0000 */
[----:B------:R-:W-:Y:S01]  /*4130*/  @UP0 ULEA UR5, UR20, UR23, 0x3 ;  /* 0x0000001714050291 */ /* 0x000fe2000f8e18ff */
[----:B------:R-:W-:Y:S01]  /*4140*/  LOP3.LUT R0, R0, UR6, RZ, 0x3c, !PT ;  /* 0x0000000600007c12 */ /* 0x000fe2000f8e3cff */
[----:B------:R-:W-:Y:S02]  /*4150*/  UIADD3 UR10, UPT, UPT, UR16, 0x40, URZ ;  /* 0x00000040100a7890 */ /* 0x000fe4000fffe0ff */
[----:B------:R-:W-:Y:S01]  /*4160*/  UIADD3 UR6, UPT, UPT, UR14, 0x40, URZ ;  /* 0x000000400e067890 */ /* 0x000fe2000fffe0ff */
[----:B-1----:R-:W-:Y:S01]  /*4170*/  @P0 SHF.L.U32 R4, R0, 0x1f, RZ ;  /* 0x0000001f00040819 */ /* 0x002fe200000006ff */
[----:B------:R-:W-:Y:S02]  /*4180*/  UIADD3 UR8, UPT, UPT, UR16, 0x80, URZ ;  /* 0x0000008010087890 */ /* 0x000fe4000fffe0ff */
[----:B------:R-:W-:Y:S01]  /*4190*/  UIADD3 UR12, UPT, UPT, UR16, 0xc0, URZ ;  /* 0x000000c0100c7890 */ /* 0x000fe2000fffe0ff */
[----:B------:R3:W4:Y:S01]  /*41a0*/  @P0 SYNCS.PHASECHK.TRANS64.TRYWAIT P2, [UR5], R4 ;  /* 0x00000004ff0005a7 */ /* 0x0007220008041105 */
[----:B------:R-:W-:Y:S11]  /*41b0*/  ELECT P0, URZ, PT ;  /* 0x0000000000ff782f */ /* 0x000ff60003800000 */
[----:B------:R-:W-:Y:S02]  /*41c0*/  @!UPT UIADD3 URZ, UPT, UPT, URZ, URZ, URZ ;  /* 0x000000fffffff290 */ /* 0x000fe4000fffe0ff */
[C---:B------:R-:W-:Y:S02]  /*41d0*/  @P0 R2UR.BROADCAST UR18, R5.reuse ;  /* 0x00000000051202ca */ /* 0x040fe400008e0000 */
[----:B------:R-:W-:Y:S01]  /*41e0*/  ELECT P0, URZ, PT ;  /* 0x0000000000ff782f */ /* 0x000fe20003800000 */
[----:B------:R-:W-:Y:S01]  /*41f0*/  UIADD3 UR21, UPT, UPT, UR21, -0x1, URZ ;  /* 0xffffffff15157890 */ /* 0x000fe2000fffe0ff */
[----:B------:R-:W-:Y:S01]  /*4200*/  UMOV UR17, 0x20004020 ;  /* 0x2000402000117882 */ /* 0x000fe20000000000 */
[----:B------:R-:W-:Y:S01]  /*4210*/  UMOV UR15, 0x20004020 ;  /* 0x20004020000f7882 */ /* 0x000fe20000000000 */
[----:B------:R-:W-:Y:S01]  /*4220*/  UMOV UR11, 0x20004020 ;  /* 0x20004020000b7882 */ /* 0x000fe20000000000 */
[----:B------:R1:W-:Y:S01]  /*4230*/  UTCHMMA.2CTA gdesc[UR14], gdesc[UR16], tmem[UR4], tmem[UR44], idesc[UR45], UP2 ;  /* 0x00ff2c100e0075ea */ /* 0x0003e20009200004 */
[----:B------:R-:W-:Y:S01]  /*4240*/  UPLOP3.LUT UP2, UPT, UPT, UPT, UPT, 0x80, 0x8 ;  /* 0x000000000008789c */ /* 0x000fe20003f4f070 */
[----:B------:R-:W-:Y:S01]  /*4250*/  UMOV UR7, 0x20004020 ;  /* 0x2000402000077882 */ /* 0x000fe20000000000 */
[----:B------:R-:W-:Y:S03]  /*4260*/  UMOV UR9, 0x20004020 ;  /* 0x2000402000097882 */ /* 0x000fe60000000000 */
[----:B------:R2:W-:Y:S01]  /*4270*/  UTCHMMA.2CTA gdesc[UR6], gdesc[UR10], tmem[UR18], tmem[UR42], idesc[UR43], UPT ;  /* 0x00ff2a0a060075ea */ /* 0x0005e2000ba00012 */
[----:B------:R-:W-:Y:S01]  /*4280*/  UMOV UR5, 0x20004020 ;  /* 0x2000402000057882 */ /* 0x000fe20000000000 */
[----:B------:R-:W-:Y:S01]  /*4290*/  UMOV UR13, 0x20004020 ;  /* 0x20004020000d7882 */ /* 0x000fe20000000000 */
[----:B-1----:R-:W-:Y:S01]  /*42a0*/  UIADD3 UR4, UPT, UPT, UR14, 0x80, URZ ;  /* 0x000000800e047890 */ /* 0x002fe2000fffe0ff */
[C---:B------:R-:W-:Y:S02]  /*42b0*/  @P0 R2UR.BROADCAST UR15, R5.reuse ;  /* 0x00000000050f02ca */ /* 0x040fe400008e0000 */
[----:B------:R-:W-:Y:S11]  /*42c0*/  ELECT P0, URZ, PT ;  /* 0x0000000000ff782f */ /* 0x000ff60003800000 */
[----:B------:R-:W-:Y:S02]  /*42d0*/  @!UPT UIADD3 URZ, UPT, UPT, URZ, URZ, URZ ;  /* 0x000000fffffff290 */ /* 0x000fe4000fffe0ff */
[C---:B------:R-:W-:Y:S02]  /*42e0*/  @P0 R2UR.BROADCAST UR17, R5.reuse ;  /* 0x00000000051102ca */ /* 0x040fe400008e0000 */
[----:B------:R-:W-:Y:S01]  /*42f0*/  ELECT P0, URZ, PT ;  /* 0x0000000000ff782f */ /* 0x000fe20003800000 */
[----:B--2---:R-:W-:Y:S02]  /*4300*/  UIADD3 UR6, UPT, UPT, UR14, 0xc0, URZ ;  /* 0x000000c00e067890 */ /* 0x004fe4000fffe0ff */
[----:B------:R-:W-:Y:S01]  /*4310*/  UIADD3 UR10, UPT, UPT, UR16, 0x100, URZ ;  /* 0x00000100100a7890 */ /* 0x000fe2000fffe0ff */
[----:B------:R1:W-:Y:S07]  /*4320*/  UTCHMMA.2CTA gdesc[UR4], gdesc[UR8], tmem[UR15], tmem[UR40], idesc[UR41], UPT ;  /* 0x00ff2808040075ea */ /* 0x0003ee000ba0000f */
[----:B------:R2:W-:Y:S01]  /*4330*/  UTCHMMA.2CTA gdesc[UR6], gdesc[UR12], tmem[UR17], tmem[UR38], idesc[UR39], UPT ;  /* 0x00ff260c060075ea */ /* 0x0005e2000ba00011 */
[----:B-1----:R-:W-:Y:S01]  /*4340*/  UIADD3 UR4, UPT, UPT, UR14, 0x100, URZ ;  /* 0x000001000e047890 */ /* 0x002fe2000fffe0ff */
[C---:B------:R-:W-:Y:S02]  /*4350*/  @P0 R2UR.BROADCAST UR15, R5.reuse ;  /* 0x00000000050f02ca */ /* 0x040fe400008e0000 */
[----:B------:R-:W-:Y:S11]  /*4360*/  ELECT P0, URZ, PT ;  /* 0x0000000000ff782f */ /* 0x000ff60003800000 */
[----:B------:R-:W-:Y:S02]  /*4370*/  @!UPT UIADD3 URZ, UPT, UPT, URZ, URZ, URZ ;  /* 0x000000fffffff290 */ /* 0x000fe4000fffe0ff */
[C---:B--2---:R-:W-:Y:S01]  /*4380*/  @P0 R2UR.BROADCAST UR17, R5.reuse ;  /* 0x00000000051102ca */ /* 0x044fe200008e0000 */
[----:B------:R-:W-:Y:S02]  /*4390*/  UIADD3 UR8, UPT, UPT, UR16, 0x140, URZ ;  /* 0x0000014010087890 */ /* 0x000fe4000fffe0ff */
[----:B------:R-:W-:Y:S01]  /*43a0*/  UIADD3 UR6, UPT, UPT, UR14, 0x140, URZ ;  /* 0x000001400e067890 */ /* 0x000fe2000fffe0ff */
[----:B------:R-:W-:Y:S01]  /*43b0*/  ELECT P0, URZ, PT ;  /* 0x0000000000ff782f */ /* 0x000fe20003800000 */
[----:B------:R-:W-:Y:S01]  /*43c0*/  UIADD3 UR12, UPT, UPT, UR16, 0x180, URZ ;  /* 0x00000180100c7890 */ /* 0x000fe2000fffe0ff */
[----:B------:R1:W-:Y:S07]  /*43d0*/  UTCHMMA.2CTA gdesc[UR4], gdesc[UR10], tmem[UR15], tmem[UR36], idesc[UR37], UPT ;  /* 0x00ff240a040075ea */ /* 0x0003ee000ba0000f */
[----:B------:R2:W-:Y:S01]  /*43e0*/  UTCHMMA.2CTA gdesc[UR6], gdesc[UR8], tmem[UR17], tmem[UR34], idesc[UR35], UPT ;  /* 0x00ff2208060075ea */ /* 0x0005e2000ba00011 */
[----:B-1----:R-:W-:Y:S03]  /*43f0*/  UIADD3 UR4, UPT, UPT, UR14, 0x180, URZ ;  /* 0x000001800e047890 */ /* 0x002fe6000fffe0ff */
[C---:B------:R-:W-:Y:S02]  /*4400*/  @P0 R2UR.BROADCAST UR15, R5.reuse ;  /* 0x00000000050f02ca */ /* 0x040fe400008e0000 */
[----:B------:R-:W-:Y:S11]  /*4410*/  ELECT P0, URZ, PT ;  /* 0x0000000000ff782f */ /* 0x000ff60003800000 */
[----:B------:R-:W-:Y:S02]  /*4420*/  @!UPT UIADD3 URZ, UPT, UPT, URZ, URZ, URZ ;  /* 0x000000fffffff290 */ /* 0x000fe4000fffe0ff */
[----:B--2---:R-:W-:Y:S01]  /*4430*/  @P0 R2UR.BROADCAST UR9, R5 ;  /* 0x00000000050902ca */ /* 0x004fe200008e0000 */
[----:B------:R-:W-:Y:S02]  /*4440*/  UIADD3 UR10, UPT, UPT, UR16, 0x1c0, URZ ;  /* 0x000001c0100a7890 */ /* 0x000fe4000fffe0ff */
[----:B------:R-:W-:Y:S02]  /*4450*/  UIADD3 UR6, UPT, UPT, UR14, 0x1c0, URZ ;  /* 0x000001c00e067890 */ /* 0x000fe4000fffe0ff */
[----:B------:R-:W-:Y:S01]  /*4460*/  UIADD3 UR8, UPT, UPT, UR19, 0x30, URZ ;  /* 0x0000003013087890 */ /* 0x000fe2000fffe0ff */
[----:B------:R1:W-:Y:S07]  /*4470*/  UTCHMMA.2CTA gdesc[UR4], gdesc[UR12], tmem[UR15], tmem[UR32], idesc[UR33], UPT ;  /* 0x00ff200c040075ea */ /* 0x0003ee000ba0000f */
[----:B------:R3:W-:Y:S01]  /*4480*/  UTCHMMA.2CTA gdesc[UR6], gdesc[UR10], tmem[UR9], tmem[UR30], idesc[UR31], UPT ;  /* 0x00ff1e0a060075ea */ /* 0x0007e2000ba00009 */
[----:B------:R3:W-:Y:S01]  /*4490*/  UTCBAR.2CTA.MULTICAST [UR8], URZ, UR24 ;  /* 0x000000ff080073e9 */ /* 0x0007e20008200818 */
[----:B-1----:R-:W-:Y:S01]  /*44a0*/  UMOV UR4, UR20 ;  /* 0x0000001400047c82 */ /* 0x002fe20008000000 */
[----:B----4-:R-:W-:Y:S05]  /*44b0*/  BRA.U UP3, `(.L_x_70) ;  /* 0xfffffff903d07547 */ /* 0x010fea000b83ffff */
.L_x_67:
[----:B------:R-:W-:-:S09]  /*44c0*/  UIADD3 UR4, UPT, UPT, UR28, 0xc0, URZ ;  /* 0x000000c01c047890 */ /* 0x000fd2000fffe0ff */
[----:B------:R2:W-:Y:S01]  /*44d0*/  UTCBAR.2CTA.MULTICAST [UR4], URZ, UR47 ;  /* 0x000000ff040073e9 */ /* 0x0005e2000820082f */
[----:B------:R-:W-:Y:S02]  /*44e0*/  NOP ;  /* 0x0000000000007918 */ /* 0x000fe40000000000 */
.L_x_66:
[----:B--2---:R-:W-:Y:S01]  /*44f0*/  UIADD3 UR4, UPT, UPT, UR27, 0x1, URZ ;  /* 0x000000011b047890 */ /* 0x004fe2000fffe0ff */
[----:B------:R-:W-:-:S03]  /*4500*/  LOP3.LUT R2, R2, 0x1, RZ, 0x3c, !PT ;  /* 0x0000000102027812 */ /* 0x000fc600078e3cff */
[----:B------:R-:W-:-:S04]  /*4510*/  UISETP.NE.AND UP0, UPT, UR4, 0x2, UPT ;  /* 0x000000020400788c */ /* 0x000fc8000bf05270 */
[----:B------:R-:W-:Y:S02]  /*4520*/  USEL UR5, URZ, 0x1, UP0 ;  /* 0x00000001ff057887 */ /* 0x000fe40008000000 */
[----:B------:R-:W-:-:S04]  /*4530*/  USEL UR27, UR4, URZ, UP0 ;  /* 0x000000ff041b7287 */ /* 0x000fc80008000000 */
[----:B------:R-:W-:Y:S01]  /*4540*/  LOP3.LUT R8, R8, UR5, RZ, 0x3c, !PT ;  /* 0x0000000508087c12 */ /* 0x000fe2000f8e3cff */
[----:B------:R-:W-:Y:S07]  /*4550*/  @P3 BRA `(.L_x_71) ;  /* 0xfffffff800303947 */ /* 0x000fee000383ffff */
[----:B---3--:R-:W2:Y:S01]  /*4560*/  S2UR UR8, SR_CgaCtaId ;  /* 0x00000000000879c3 */ /* 0x008ea20000008800 */
[----:B------:R-:W-:Y:S01]  /*4570*/  ELECT P0, URZ, PT ;  /* 0x0000000000ff782f */ /* 0x000fe20003800000 */
[----:B------:R-:W-:Y:S01]  /*4580*/  HFMA2 R0, -RZ, RZ, 0, 5.9604644775390625e-08 ;  /* 0x00000001ff007431 */ /* 0x000fe200000001ff */
[----:B------:R-:W-:-:S05]  /*4590*/  UMOV UR4, 0x40 ;  /* 0x0000004000047882 */ /* 0x000fca0000000000 */
[----:B------:R-:W-:Y:S01]  /*45a0*/  UVIRTCOUNT.DEALLOC.SMPOOL 0x80 ;  /* 0x000000800000784c */ /* 0x000fe20000000000 */
[----:B------:R-:W-:Y:S02]  /*45b0*/  UISETP.NE.AND UP0, UPT, UR52, URZ, UPT ;  /* 0x000000ff3400728c */ /* 0x000fe4000bf05270 */
[----:B--2---:R-:W-:-:S09]  /*45c0*/  ULEA UR8, UR8, UR4, 0x18 ;  /* 0x0000000408087291 */ /* 0x004fd2000f8ec0ff */
[----:B------:R2:W-:Y:S01]  /*45d0*/  @P0 STS.U8 [UR8+0x1c], R0 ;  /* 0x00001c00ff000988 */ /* 0x0005e20008000008 */
[----:B------:R-:W-:Y:S05]  /*45e0*/  BRA.U UP0, `(.L_x_72) ;  /* 0x0000000100587547 */ /* 0x000fea000b800000 */
[----:B------:R-:W-:Y:S01]  /*45f0*/  UIADD3 UR5, UPT, UPT, UR23, 0xd0, URZ ;  /* 0x000000d017057890 */ /* 0x000fe2000fffe0ff */
[----:B------:R-:W-:-:S03]  /*4600*/  SHF.L.U32 R2, R8, 0x1f, RZ ;  /* 0x0000001f08027819 */ /* 0x000fc600000006ff */
[----:B------:R-:W-:-:S09]  /*4610*/  ULEA UR4, UR27, UR5, 0x3 ;  /* 0x000000051b047291 */ /* 0x000fd2000f8e18ff */
[----:B------:R-:W3:Y:S02]  /*4620*/  SYNCS.PHASECHK.TRANS64.TRYWAIT P0, [UR4], R2 ;  /* 0x00000002ff0075a7 */ /* 0x000ee40008001104 */
[----:B---3--:R-:W-:Y:S05]  /*4630*/  @!P0 BRA `(.L_x_73) ;  /* 0x0000006000288947 */ /* 0x008fea0003800000 */
.L_x_170:
[----:B------:R-:W-:-:S04]  /*4640*/  UIADD3 UR4, UPT, UPT, UR27, 0x1, URZ ;  /* 0x000000011b047890 */ /* 0x000fc8000fffe0ff */
[----:B------:R-:W-:-:S04]  /*4650*/  UISETP.NE.AND UP1, UPT, UR4, 0x2, UPT ;  /* 0x000000020400788c */ /* 0x000fc8000bf25270 */
[----:B------:R-:W-:Y:S02]  /*4660*/  USEL UR6, URZ, 0x1, UP1 ;  /* 0x00000001ff067887 */ /* 0x000fe40008800000 */
[----:B------:R-:W-:-:S04]  /*4670*/  USEL UR4, UR4, URZ, UP1 ;  /* 0x000000ff04047287 */ /* 0x000fc80008800000 */
[----:B------:R-:W-:Y:S01]  /*4680*/  ULEA UR4, UR4, UR5, 0x3 ;  /* 0x0000000504047291 */ /* 0x000fe2000f8e18ff */
[----:B--2---:R-:W-:-:S04]  /*4690*/  LOP3.LUT R2, R8, UR6, RZ, 0x3c, !PT ;  /* 0x0000000608027c12 */ /* 0x004fc8000f8e3cff */
[----:B------:R-:W-:Y:S01]  /*46a0*/  SHF.L.U32 R2, R2, 0x1f, RZ ;  /* 0x0000001f02027819 */ /* 0x000fe200000006ff */
[----:B------:R-:W-:-:S04]  /*46b0*/  IMAD.U32 R0, RZ, RZ, UR4 ;  /* 0x00000004ff007e24 */ /* 0x000fc8000f8e00ff */
[----:B------:R2:W3:Y:S03]  /*46c0*/  SYNCS.PHASECHK.TRANS64.TRYWAIT P0, [R0+URZ], R2 ;  /* 0x00000002000075a7 */ /* 0x0004e600080011ff */
[----:B---3--:R-:W-:Y:S05]  /*46d0*/  @!P0 NANOSLEEP.SYNCS 0x989680 ;  /* 0x009896800000895d */ /* 0x008fea0003900000 */
[----:B------:R-:W3:Y:S02]  /*46e0*/  @!P0 SYNCS.PHASECHK.TRANS64 P0, [R0+URZ], R2 ;  /* 0x00000002000085a7 */ /* 0x000ee400080010ff */
[----:B---3--:R-:W-:Y:S05]  /*46f0*/  @P0 BRA `(.L_x_74) ;  /* 0x0000000000200947 */ /* 0x008fea0003800000 */
.L_x_75:
[----:B---3--:R3:W4:Y:S02]  /*4700*/  SYNCS.PHASECHK.TRANS64.TRYWAIT P0, [R0+URZ], R2 ;  /* 0x00000002000075a7 */ /* 0x00872400080011ff */
[----:B----4-:R-:W-:Y:S05]  /*4710*/  @!P0 NANOSLEEP.SYNCS 0x989680 ;  /* 0x009896800000895d */ /* 0x010fea0003900000 */
[----:B------:R-:W4:Y:S02]  /*4720*/  @!P0 SYNCS.PHASECHK.TRANS64 P0, [R0+URZ], R2 ;  /* 0x00000002000085a7 */ /* 0x000f2400080010ff */
[----:B----4-:R-:W-:Y:S05]  /*4730*/  @!P0 BRA `(.L_x_75) ;  /* 0xfffffffc00f08947 */ /* 0x010fea000383ffff */
[----:B------:R-:W-:Y:S05]  /*4740*/  BRA `(.L_x_74) ;  /* 0x00000000000c7947 */ /* 0x000fea0003800000 */
.L_x_72:
[----:B------:R-:W-:-:S04]  /*4750*/  UIADD3 UR4, UPT, UPT, UR23, 0xe0, URZ ;  /* 0x000000e017047890 */ /* 0x000fc8000fffe0ff */
[----:B------:R-:W-:-:S09]  /*4760*/  UPRMT UR4, UR50, 0x654, UR4 ;  /* 0x0000065432047896 */ /* 0x000fd20008000004 */
[----:B------:R-:W-:Y:S03]  /*4770*/  SYNCS.ARRIVE.TRANS64.RED.A1T0 RZ, [UR4], RZ ;  /* 0x000000ffffff79a7 */ /* 0x000fe60008100404 */
.L_x_74:
[----:B--23--:R-:W-:Y:S01]  /*4780*/  SHF.L.U32 R2, RZ, 0x1f, RZ ;  /* 0x0000001fff027819 */ /* 0x00cfe200000006ff */
[----:B------:R-:W-:Y:S01]  /*4790*/  UIADD3 UR4, UPT, UPT, UR23, 0xe0, URZ ;  /* 0x000000e017047890 */ /* 0x000fe2000fffe0ff */
[----:B------:R-:W-:Y:S02]  /*47a0*/  PLOP3.LUT P0, PT, PT, PT, UP0, 0x80, 0x8 ;  /* 0x000000000008781c */ /* 0x000fe40003f0f008 */
[----:B------:R-:W2:Y:S02]  /*47b0*/  SYNCS.PHASECHK.TRANS64.TRYWAIT P1, [UR23+0xe0], R2 ;  /* 0x0000e002ff0075a7 */ /* 0x000ea40008021117 */
[----:B--2---:R-:W-:Y:S09]  /*47c0*/  @!P1 BRA `(.L_x_76) ;  /* 0x0000005c00dc9947 */ /* 0x004ff20003800000 */
.L_x_172:
[----:B------:R-:W-:Y:S01]  /*47d0*/  @!UP0 UPRMT UR4, UR50, 0x654, UR4 ;  /* 0x0000065432048896 */ /* 0x000fe20008000004 */
[----:B------:R-:W-:Y:S01]  /*47e0*/  LOP3.LUT R3, R3, 0xffff, RZ, 0xc0, !PT ;  /* 0x0000ffff03037812 */ /* 0x000fe200078ec0ff */
[----:B--2---:R-:W-:-:S03]  /*47f0*/  IMAD.MOV.U32 R2, RZ, RZ, 0xffff ;  /* 0x0000ffffff027424 */ /* 0x004fc600078e00ff */
[----:B------:R-:W-:-:S04]  /*4800*/  SHF.R.U32.HI R3, RZ, 0x5, R3 ;  /* 0x00000005ff037819 */ /* 0x000fc80000011603 */
[----:B------:R-:W-:Y:S01]  /*4810*/  @!P0 SYNCS.ARRIVE.TRANS64.RED.A1T0 RZ, [UR4], RZ ;  /* 0x000000ffffff89a7 */ /* 0x000fe20008100404 */
[----:B------:R-:W-:Y:S01]  /*4820*/  NOP ;  /* 0x0000000000007918 */ /* 0x000fe20000000000 */
[----:B------:R-:W2:Y:S01]  /*4830*/  LDS R0, [UR8+0x14] ;  /* 0x00001408ff007984 */ /* 0x000ea20008000800 */
[----:B------:R-:W-:-:S04]  /*4840*/  SHF.L.U32 R2, R2, R3, RZ ;  /* 0x0000000302027219 */ /* 0x000fc800000006ff */
[----:B--2---:R-:W-:-:S04]  /*4850*/  LOP3.LUT R0, R0, R2, RZ, 0xc0, !PT ;  /* 0x0000000200007212 */ /* 0x004fc800078ec0ff */
[----:B------:R-:W-:Y:S01]  /*4860*/  ISETP.NE.AND P0, PT, R0, R2, PT ;  /* 0x000000020000720c */ /* 0x000fe20003f05270 */
[----:B------:R-:W-:-:S05]  /*4870*/  IMAD.MOV.U32 R0, RZ, RZ, 0x1 ;  /* 0x00000001ff007424 */ /* 0x000fca00078e00ff */
[----:B------:R-:W-:-:S07]  /*4880*/  SHF.L.U32 R0, R0, R3, RZ ;  /* 0x0000000300007219 */ /* 0x000fce00000006ff */
[----:B------:R-:W-:Y:S05]  /*4890*/  @P0 BRA `(.L_x_77) ;  /* 0x00000000005c0947 */ /* 0x000fea0003800000 */
[----:B------:R-:W2:Y:S02]  /*48a0*/  LDS R3, [UR8+0x18] ;  /* 0x00001808ff037984 */ /* 0x000ea40008000800 */
[----:B--2---:R-:W-:-:S04]  /*48b0*/  LOP3.LUT R3, R3, R0, RZ, 0xc0, !PT ;  /* 0x0000000003037212 */ /* 0x004fc800078ec0ff */
[----:B------:R-:W-:-:S13]  /*48c0*/  ISETP.NE.AND P0, PT, R3, R0, PT ;  /* 0x000000000300720c */ /* 0x000fda0003f05270 */
[----:B------:R-:W-:Y:S05]  /*48d0*/  @P0 BRA `(.L_x_78) ;  /* 0x0000000000400947 */ /* 0x000fea0003800000 */
[----:B------:R-:W-:Y:S01]  /*48e0*/  R2UR UR4, R2 ;  /* 0x00000000020472ca */ /* 0x000fe200000e0000 */
[----:B------:R-:W2:Y:S01]  /*48f0*/  S2R R3, SR_LANEID ;  /* 0x0000000000037919 */ /* 0x000ea20000000000 */
[----:B------:R-:W-:-:S04]  /*4900*/  LOP3.LUT R0, RZ, R0, RZ, 0x33, !PT ;  /* 0x00000000ff007212 */ /* 0x000fc800078e33ff */
[----:B------:R-:W3:Y:S07]  /*4910*/  REDUX UR6, R0 ;  /* 0x00000000000673c4 */ /* 0x000eee0000000000 */
[----:B------:R-:W-:-:S03]  /*4920*/  ULOP3.LUT UR5, URZ, UR4, URZ, 0x33, !UPT ;  /* 0x00000004ff057292 */ /* 0x000fc6000f8e33ff */
[----:B------:R-:W-:Y:S02]  /*4930*/  VOTEU.ANY UR4, UPT, PT ;  /* 0x0000000000047886 */ /* 0x000fe400038e0100 */
[----:B------:R-:W-:Y:S01]  /*4940*/  UFLO.U32 UR4, UR4 ;  /* 0x00000004000472bd */ /* 0x000fe200080e0000 */
[----:B------:R-:W-:-:S04]  /*4950*/  IMAD.U32 R2, RZ, RZ, UR5 ;  /* 0x00000005ff027e24 */ /* 0x000fc8000f8e00ff */
[----:B------:R-:W4:Y:S02]  /*4960*/  REDUX UR7, R2 ;  /* 0x00000000020773c4 */ /* 0x000f240000000000 */
[----:B------:R1:W-:Y:S01]  /*4970*/  UTCATOMSWS.AND URZ, UR5 ;  /* 0x0000000500ff79e3 */ /* 0x0003e20008000000 */
[----:B---3--:R-:W-:Y:S01]  /*4980*/  IMAD.U32 R0, RZ, RZ, UR6 ;  /* 0x00000006ff007e24 */ /* 0x008fe2000f8e00ff */
[----:B--2---:R-:W-:Y:S01]  /*4990*/  ISETP.EQ.U32.AND P0, PT, R3, UR4, PT ;  /* 0x0000000403007c0c */ /* 0x004fe2000bf02070 */
[----:B----4-:R-:W-:-:S12]  /*49a0*/  IMAD.U32 R2, RZ, RZ, UR7 ;  /* 0x00000007ff027e24 */ /* 0x010fd8000f8e00ff */
[----:B------:R1:W-:Y:S04]  /*49b0*/  @P0 ATOMS.AND RZ, [UR8+0x14], R2 ;  /* 0x00001402ffff098c */ /* 0x0003e8000a800008 */
[----:B------:R1:W-:Y:S01]  /*49c0*/  @P0 ATOMS.AND RZ, [UR8+0x18], R0 ;  /* 0x00001800ffff098c */ /* 0x0003e2000a800008 */
[----:B------:R-:W-:Y:S05]  /*49d0*/  BRA `(.L_x_79) ;  /* 0x0000000000147947 */ /* 0x000fea0003800000 */
.L_x_78:
[----:B------:R-:W-:Y:S02]  /*49e0*/  MOV R2, 0x4a00 ;  /* 0x00004a0000027802 */ /* 0x000fe40000000f00 */
[----:B-1---5:R-:W-:Y:S05]  /*49f0*/  CALL.REL.NOINC `($__internal_0_$__cuda_sm10x_tcgen05_guardrail_trap_col_being_dealloced_not_returned_by_alloc) ;  /* 0x0000006000c07944 */ /* 0x022fea0003c00000 */
[----:B------:R-:W-:Y:S05]  /*4a00*/  BRA `(.L_x_79) ;  /* 0x0000000000087947 */ /* 0x000fea0003800000 */
.L_x_77:
[----:B------:R-:W-:Y:S02]  /*4a10*/  MOV R2, 0x4a30 ;  /* 0x00004a3000027802 */ /* 0x000fe40000000f00 */
[----:B-1---5:R-:W-:Y:S05]  /*4a20*/  CALL.REL.NOINC `($__internal_2_$__cuda_sm10x_tcgen05_guardrail_trap_unallocated_columns_being_dealloced) ;  /* 0x0000006000cc7944 */ /* 0x022fea0003c00000 */
.L_x_79:
[----:B------:R-:W-:Y:S01]  /*4a30*/  NOP ;  /* 0x0000000000007918 */ /* 0x000fe20000000000 */
[----:B-1----:R-:W-:Y:S05]  /*4a40*/  EXIT ;  /* 0x000000000000794d */ /* 0x002fea0003800000 */
.L_x_51:
[----:B------:R-:W2:Y:S01]  /*4a50*/  LDCU UR5, c[0x0][0x384] ;  /* 0x00007080ff0577ac */ /* 0x000ea20008000800 */
[----:B------:R-:W-:Y:S02]  /*4a60*/  UISETP.NE.OR UP0, UPT, UR18, 0x3, !UP3 ;  /* 0x000000031200788c */ /* 0x000fe4000df05670 */
[----:B--2---:R-:W-:-:S07]  /*4a70*/  UIADD3 UR5, UPT, UPT, UR5, 0x7f, URZ ;  /* 0x0000007f05057890 */ /* 0x004fce000fffe0ff */
[----:B------:R-:W-:Y:S05]  /*4a80*/  BRA.U UP0, `(.L_x_80) ;  /* 0x0000001900007547 */ /* 0x000fea000b800000 */
[----:B------:R-:W-:Y:S01]  /*4a90*/  USHF.R.S32.HI UR4, URZ, 0x1f, UR5 ;  /* 0x0000001fff047899 */ /* 0x000fe20008011405 */
[----:B------:R-:W2:Y:S01]  /*4aa0*/  S2UR UR12, SR_CgaCtaId ;  /* 0x00000000000c79c3 */ /* 0x000ea20000008800 */
[----:B------:R-:W3:Y:S01]  /*4ab0*/  LDCU UR56, c[0x0][0x370] ;  /* 0x00006e00ff3877ac */ /* 0x000ee20008000800 */
[----:B------:R-:W-:Y:S02]  /*4ac0*/  HFMA2 R10, -RZ, RZ, 0, 5.9604644775390625e-08 ;  /* 0x00000001ff0a7431 */ /* 0x000fe400000001ff */
[----:B------:R-:W-:Y:S01]  /*4ad0*/  IMAD.MOV.U32 R9, RZ, RZ, RZ ;  /* 0x000000ffff097224 */ /* 0x000fe200078e00ff */
[----:B------:R-:W-:Y:S01]  /*4ae0*/  ULEA.HI UR4, UR4, UR5, URZ, 0x7 ;  /* 0x0000000504047291 */ /* 0x000fe2000f8f38ff */
[----:B------:R-:W3:Y:S02]  /*4af0*/  LDCU.128 UR52, c[0x0][0xb10] ;  /* 0x00016200ff3477ac */ /* 0x000ee40008000c00 */
[----:B------:R-:W4:Y:S01]  /*4b00*/  LDC.64 R14, c[0x0][0x348] ;  /* 0x0000d200ff0e7b82 */ /* 0x000f220000000a00 */
[----:B------:R-:W-:Y:S01]  /*4b10*/  USHF.R.S32.HI UR46, URZ, 0x7, UR4 ;  /* 0x00000007ff2e7899 */ /* 0x000fe20008011404 */
[----:B------:R-:W1:Y:S05]  /*4b20*/  LDCU UR50, c[0x0][0x374] ;  /* 0x00006e80ff3277ac */ /* 0x000e6a0008000800 */
[----:B------:R-:W-:Y:S01]  /*4b30*/  IMAD.U32 R2, RZ, RZ, UR46 ;  /* 0x0000002eff027e24 */ /* 0x000fe2000f8e00ff */
[----:B------:R-:W2:Y:S04]  /*4b40*/  LDCU.64 UR4, c[0x0][0x888] ;  /* 0x00011100ff0477ac */ /* 0x000ea80008000a00 */
[----:B------:R-:W-:Y:S01]  /*4b50*/  IABS R0, R2 ;  /* 0x0000000200007213 */ /* 0x000fe20000000000 */
[----:B------:R-:W1:Y:S03]  /*4b60*/  LDCU.64 UR48, c[0x0][0x890] ;  /* 0x00011200ff3077ac */ /* 0x000e660008000a00 */
[----:B------:R-:W-:Y:S01]  /*4b70*/  R2UR UR38, R0 ;  /* 0x00000000002672ca */ /* 0x000fe200000e0000 */
[----:B------:R-:W4:Y:S01]  /*4b80*/  LDCU UR30, c[0x0][0xb0c] ;  /* 0x00016180ff1e77ac */ /* 0x000f220008000800 */
[----:B------:R-:W4:Y:S01]  /*4b90*/  LDCU UR68, c[0x0][0xb20] ;  /* 0x00016400ff4477ac */ /* 0x000f220008000800 */
[----:B------:R-:W4:Y:S10]  /*4ba0*/  LDCU UR47, c[0x0][0x388] ;  /* 0x00007100ff2f77ac */ /* 0x000f340008000800 */
[----:B------:R-:W4:Y:S01]  /*4bb0*/  I2F.RP R0, UR38 ;  /* 0x0000002600007d06 */ /* 0x000f220008209400 */
[----:B--2---:R-:W-:Y:S01]  /*4bc0*/  UISETP.NE.U32.AND UP0, UPT, UR4, URZ, UPT ;  /* 0x000000ff0400728c */ /* 0x004fe2000bf05070 */
[----:B------:R-:W2:Y:S03]  /*4bd0*/  LDCU UR4, c[0x0][0xb30] ;  /* 0x00016600ff0477ac */ /* 0x000ea60008000800 */
[----:B------:R-:W-:Y:S01]  /*4be0*/  UISETP.NE.AND.EX UP0, UPT, UR5, URZ, UPT, UP0 ;  /* 0x000000ff0500728c */ /* 0x000fe2000bf05300 */
[----:B------:R-:W-:Y:S01]  /*4bf0*/  UMOV UR31, 0x400 ;  /* 0x00000400001f7882 */ /* 0x000fe20000000000 */
[----:B---3--:R-:W-:-:S02]  /*4c00*/  UIMAD.WIDE.U32 UR8, UR56, UR52, URZ ;  /* 0x00000034380872a5 */ /* 0x008fc4000f8e00ff */
[----:B-1----:R-:W-:Y:S01]  /*4c10*/  UIMAD.WIDE.U32 UR10, UR50, UR55, URZ ;  /* 0x00000037320a72a5 */ /* 0x002fe2000f8e00ff */
[----:B------:R-:W-:Y:S01]  /*4c20*/  UMOV UR6, URZ ;  /* 0x000000ff00067c82 */ /* 0x000fe20008000000 */
[----:B----4-:R-:W1:Y:S01]  /*4c30*/  MUFU.RCP R0, R0 ;  /* 0x0000000000007308 */ /* 0x010e620000001000 */
[----:B------:R-:W-:Y:S02]  /*4c40*/  ULEA UR31, UR12, UR31, 0x18 ;  /* 0x0000001f0c1f7291 */ /* 0x000fe4000f8ec0ff */
[----:B------:R-:W-:Y:S02]  /*4c50*/  UP2UR UR66, UPR, URZ, 0x1 ;  /* 0x00000001ff427883 */ /* 0x000fe40008000000 */
[----:B------:R-:W-:Y:S02]  /*4c60*/  UISETP.NE.AND UP0, UPT, UR39, 0x1, UPT ;  /* 0x000000012700788c */ /* 0x000fe4000bf05270 */
[----:B------:R-:W-:Y:S02]  /*4c70*/  UISETP.NE.U32.AND UP0, UPT, UR48, URZ, UPT ;  /* 0x000000ff3000728c */ /* 0x000fe4000bf05070 */
[----:B------:R-:W-:-:S02]  /*4c80*/  UIADD3 UR62, UPT, UPT, UR31, 0x78, URZ ;  /* 0x000000781f3e7890 */ /* 0x000fc4000fffe0ff */
[----:B------:R-:W-:Y:S02]  /*4c90*/  UIADD3 UR60, UPT, UPT, UR31, 0xb8, URZ ;  /* 0x000000b81f3c7890 */ /* 0x000fe4000fffe0ff */
[----:B------:R-:W-:Y:S02]  /*4ca0*/  UIADD3 UR41, UPT, UPT, UR31, 0x60, URZ ;  /* 0x000000601f297890 */ /* 0x000fe4000fffe0ff */
[----:B------:R-:W-:Y:S01]  /*4cb0*/  UIADD3 UR33, UPT, UPT, UR31, 0x68, URZ ;  /* 0x000000681f217890 */ /* 0x000fe2000fffe0ff */
[----:B-1----:R-:W-:Y:S01]  /*4cc0*/  VIADD R0, R0, 0xffffffe ;  /* 0x0ffffffe00007836 */ /* 0x002fe20000000000 */
[----:B------:R-:W-:Y:S02]  /*4cd0*/  UIADD3 UR25, UPT, UPT, UR31, 0x70, URZ ;  /* 0x000000701f197890 */ /* 0x000fe4000fffe0ff */
[----:B------:R-:W-:Y:S01]  /*4ce0*/  UISETP.GE.AND UP3, UPT, UR39, 0x1, UPT ;  /* 0x000000012700788c */ /* 0x000fe2000bf66270 */
[----:B------:R-:W-:Y:S02]  /*4cf0*/  UMOV UR59, UR9 ;  /* 0x00000009003b7c82 */ /* 0x000fe40008000000 */
[----:B------:R-:W1:Y:S01]  /*4d00*/  F2I.FTZ.U32.TRUNC.NTZ R0, R0 ;  /* 0x0000000000007305 */ /* 0x000e62000021f000 */
[----:B------:R-:W-:Y:S01]  /*4d10*/  UMOV UR58, UR11 ;  /* 0x0000000b003a7c82 */ /* 0x000fe20008000000 */
[----:B------:R-:W-:-:S02]  /*4d20*/  UISETP.NE.AND UP3, UPT, UR30, 0x1, UPT ;  /* 0x000000011e00788c */ /* 0x000fc4000bf65270 */
[----:B------:R-:W-:Y:S02]  /*4d30*/  UISETP.NE.AND.EX UP5, UPT, UR49, URZ, UPT, UP0 ;  /* 0x000000ff3100728c */ /* 0x000fe4000bfa5300 */
[----:B------:R-:W-:Y:S01]  /*4d40*/  UPLOP3.LUT UP2, UPT, UPT, UPT, UPT, 0x40, 0x4 ;  /* 0x000000000004789c */ /* 0x000fe20003f4e870 */
[----:B------:R-:W3:Y:S01]  /*4d50*/  LDCU.64 UR22, c[0x0][0xb28] ;  /* 0x00016500ff1677ac */ /* 0x000ee20008000a00 */
[----:B------:R-:W-:Y:S02]  /*4d60*/  UPRMT UR62, UR12, 0x654, UR62 ;  /* 0x000006540c3e7896 */ /* 0x000fe4000800003e */
[----:B------:R-:W-:Y:S01]  /*4d70*/  UPRMT UR60, URZ, 0x654, UR60 ;  /* 0x00000654ff3c7896 */ /* 0x000fe2000800003c */
[----:B-1----:R-:W-:Y:S01]  /*4d80*/  R2UR UR7, R0 ;  /* 0x00000000000772ca */ /* 0x002fe200000e0000 */
[----:B------:R-:W-:Y:S01]  /*4d90*/  UPRMT UR65, UR12, 0x654, UR41 ;  /* 0x000006540c417896 */ /* 0x000fe20008000029 */
[----:B------:R-:W-:Y:S01]  /*4da0*/  IABS R0, R2 ;  /* 0x0000000200007213 */ /* 0x000fe20000000000 */
[----:B------:R-:W-:Y:S01]  /*4db0*/  UPRMT UR64, UR12, 0x654, UR33 ;  /* 0x000006540c407896 */ /* 0x000fe20008000021 */
[----:B------:R-:W-:Y:S01]  /*4dc0*/  MOV R2, 0x2000 ;  /* 0x0000200000027802 */ /* 0x000fe20000000f00 */
[----:B------:R-:W-:-:S02]  /*4dd0*/  UPRMT UR63, UR12, 0x654, UR25 ;  /* 0x000006540c3f7896 */ /* 0x000fc40008000019 */
[----:B------:R-:W-:Y:S01]  /*4de0*/  IMAD.MOV R0, RZ, RZ, -R0 ;  /* 0x000000ffff007224 */ /* 0x000fe200078e0a00 */
[----:B------:R-:W-:Y:S02]  /*4df0*/  USHF.R.U32.HI UR59, URZ, UR53, UR59 ;  /* 0x00000035ff3b7299 */ /* 0x000fe4000801163b */
[----:B------:R-:W-:Y:S02]  /*4e00*/  USHF.R.U32.HI UR58, URZ, UR68, UR58 ;  /* 0x00000044ff3a7299 */ /* 0x000fe4000801163a */
[----:B------:R-:W-:Y:S01]  /*4e10*/  R2UR UR61, R0 ;  /* 0x00000000003d72ca */ /* 0x000fe200000e0000 */
[----:B------:R-:W-:Y:S02]  /*4e20*/  UIADD3 UR5, UPT, UPT, URZ, -UR7, URZ ;  /* 0x80000007ff057290 */ /* 0x000fe4000fffe0ff */
[----:B------:R-:W-:Y:S02]  /*4e30*/  UISETP.NE.AND UP3, UPT, UR54, 0x1, UPT ;  /* 0x000000013600788c */ /* 0x000fe4000bf65270 */
[----:B------:R-:W-:-:S02]  /*4e40*/  UIMAD UR5, UR5, UR38, URZ ;  /* 0x00000026050572a4 */ /* 0x000fc4000f8e02ff */
[----:B--2---:R-:W-:Y:S02]  /*4e50*/  UISETP.NE.AND UP4, UPT, UR4, 0x1, UPT ;  /* 0x000000010400788c */ /* 0x004fe4000bf85270 */
[----:B------:R-:W-:Y:S02]  /*4e60*/  UIMAD.WIDE.U32 UR6, UR7, UR5, UR6 ;  /* 0x00000005070672a5 */ /* 0x000fe4000f8e0006 */
[----:B------:R-:W-:Y:S02]  /*4e70*/  UISETP.NE.AND UP0, UPT, UR47, URZ, UPT ;  /* 0x000000ff2f00728c */ /* 0x000fe4000bf05270 */
[----:B------:R-:W-:-:S03]  /*4e80*/  UISETP.NE.AND UP6, UPT, UR46, URZ, UPT ;  /* 0x000000ff2e00728c */ /* 0x000fc6000bfc5270 */
[----:B---3--:R-:W-:-:S08]  /*4e90*/  UMOV UR57, UR7 ;  /* 0x0000000700397c82 */ /* 0x008fd00008000000 */
.L_x_91:
[----:B------:R-:W-:Y:S04]  /*4ea0*/  SHF.L.U32 R3, R9, 0x1f, RZ ;  /* 0x0000001f09037819 */ /* 0x000fe800000006ff */
[----:B------:R-:W1:Y:S02]  /*4eb0*/  SYNCS.PHASECHK.TRANS64.TRYWAIT P0, [UR31+0xb0], R3 ;  /* 0x0000b003ff0075a7 */ /* 0x000e64000800111f */
[----:B-12---:R-:W-:Y:S05]  /*4ec0*/  @!P0 BRA `(.L_x_81) ;  /* 0x0000005800348947 */ /* 0x006fea0003800000 */
.L_x_174:
[----:B------:R-:W2:Y:S01]  /*4ed0*/  LDS.128 R4, [UR31+0xf0] ;  /* 0x0000f01fff047984 */ /* 0x000ea20008000c00 */
[----:B------:R-:W-:Y:S01]  /*4ee0*/  UISETP.GE.AND UP0, UPT, UR39, 0x1, UPT ;  /* 0x000000012700788c */ /* 0x000fe2000bf06270 */
[----:B------:R-:W-:Y:S01]  /*4ef0*/  @!PT LDS RZ, [RZ] ;  /* 0x00000000fffff984 */ /* 0x000fe20000000800 */
[----:B------:R-:W-:Y:S01]  /*4f00*/  @!PT LDS RZ, [RZ] ;  /* 0x00000000fffff984 */ /* 0x000fe20000000800 */
[----:B------:R-:W-:Y:S01]  /*4f10*/  @!PT LDS RZ, [RZ] ;  /* 0x00000000fffff984 */ /* 0x000fe20000000800 */
[----:B------:R-:W-:Y:S01]  /*4f20*/  @!PT LDS RZ, [RZ] ;  /* 0x00000000fffff984 */ /* 0x000fe20000000800 */
[----:B------:R3:W-:Y:S06]  /*4f30*/  MEMBAR.ALL.CTA ;  /* 0x0000000000007992 */ /* 0x0007ec0000008000 */
[----:B---3--:R-:W3:Y:S02]  /*4f40*/  FENCE.VIEW.ASYNC.S ;  /* 0x00000000000073c6 */ /* 0x008ee40000000000 */
[----:B---3--:R-:W-:Y:S01]  /*4f50*/  SYNCS.ARRIVE.TRANS64.RED.A1T0 RZ, [UR60], RZ ;  /* 0x000000ffffff79a7 */ /* 0x008fe2000810043c */
[----:B--2---:R-:W-:Y:S11]  /*4f60*/  LOP3.LUT P0, RZ, R6, 0x1, RZ, 0xc0, !PT ;  /* 0x0000000106ff7812 */ /* 0x004ff6000780c0ff */
[----:B------:R-:W-:Y:S02]  /*4f70*/  @!UPT UIADD3 URZ, UPT, UPT, URZ, URZ, URZ ;  /* 0x000000fffffff290 */ /* 0x000fe4000fffe0ff */
[----:B------:R-:W-:Y:S01]  /*4f80*/  VOTEU.ANY UP3, P0 ;  /* 0x0000000000ff7886 */ /* 0x000fe20000060100 */
[----:B------:R-:W-:Y:S11]  /*4f90*/  PLOP3.LUT P0, PT, PT, PT, UP3, 0x80, 0x8 ;  /* 0x000000000008781c */ /* 0x000ff60003f0f038 */
[----:B------:R-:W-:Y:S02]  /*4fa0*/  @!UPT UIADD3 URZ, UPT, UPT, URZ, URZ, URZ ;  /* 0x000000fffffff290 */ /* 0x000fe4000fffe0ff */
[----:B-1----:R-:W-:Y:S02]  /*4fb0*/  @P0 MOV R3, R4 ;  /* 0x0000000400030202 */ /* 0x002fe40000000f00 */
[----:B------:R-:W-:Y:S02]  /*4fc0*/  @P0 LOP3.LUT R0, R5, 0xffff, RZ, 0xc0, !PT ;  /* 0x0000ffff05000812 */ /* 0x000fe400078ec0ff */
[----:B------:R-:W-:Y:S02]  /*4fd0*/  @P0 R2UR UR5, R3 ;  /* 0x00000000030502ca */ /* 0x000fe400000e0000 */
[----:B------:R-:W-:Y:S11]  /*4fe0*/  @P0 R2UR UR4, R0 ;  /* 0x00000000000402ca */ /* 0x000ff600000e0000 */
[----:B------:R-:W-:Y:S02]  /*4ff0*/  @UP3 UMOV UR15, UR5 ;  /* 0x00000005000f3c82 */ /* 0x000fe40008000000 */
[----:B------:R-:W-:Y:S01]  /*5000*/  @UP3 UMOV UR14, UR4 ;  /* 0x00000004000e3c82 */ /* 0x000fe20008000000 */
[----:B------:R-:W-:Y:S05]  /*5010*/  BRA.U !UP0, `(.L_x_82) ;  /* 0x0000000108c07547 */ /* 0x000fea000b800000 */
[----:B------:R-:W-:Y:S02]  /*5020*/  UIMAD.WIDE.U32 UR8, UR14, UR55, URZ ;  /* 0x000000370e0872a5 */ /* 0x000fe4000f8e00ff */
[----:B------:R-:W-:Y:S02]  /*5030*/  UP2UR UR18, UPR, URZ, 0x4 ;  /* 0x00000004ff127883 */ /* 0x000fe40008000000 */
[----:B------:R-:W-:Y:S02]  /*5040*/  UISETP.NE.AND UP2, UPT, UR54, 0x1, UPT ;  /* 0x000000013600788c */ /* 0x000fe4000bf45270 */
[----:B------:R-:W-:Y:S02]  /*5050*/  UIMAD.WIDE.U32 UR10, UR15, UR52, URZ ;  /* 0x000000340f0a72a5 */ /* 0x000fe4000f8e00ff */
[----:B------:R-:W-:Y:S02]  /*5060*/  USEL UR4, UR50, UR58, !UP2 ;  /* 0x0000003a32047287 */ /* 0x000fe4000d000000 */
[----:B------:R-:W-:Y:S02]  /*5070*/  UISETP.NE.AND UP0, UPT, UR30, 0x1, UPT ;  /* 0x000000011e00788c */ /* 0x000fe4000bf05270 */
[----:B------:R-:W-:Y:S02]  /*5080*/  UP2UR UR20, UPR, URZ, 0x2 ;  /* 0x00000002ff147883 */ /* 0x000fe40008000000 */
[----:B------:R-:W-:Y:S02]  /*5090*/  UISETP.NE.AND UP1, UPT, UR39, 0x1, UPT ;  /* 0x000000012700788c */ /* 0x000fe4000bf25270 */
[----:B------:R-:W-:Y:S02]  /*50a0*/  UIMAD.WIDE.U32 UR12, UR4, UR22, URZ ;  /* 0x00000016040c72a5 */ /* 0x000fe4000f8e00ff */
[----:B------:R-:W-:Y:S01]  /*50b0*/  USEL UR7, UR56, UR59, !UP0 ;  /* 0x0000003b38077287 */ /* 0x000fe2000c000000 */
[----:B------:R-:W-:Y:S02]  /*50c0*/  UMOV UR5, UR9 ;  /* 0x0000000900057c82 */ /* 0x000fe40008000000 */
[----:B------:R-:W-:Y:S02]  /*50d0*/  USHF.R.U32.HI UR6, URZ, UR68, UR5 ;  /* 0x00000044ff067299 */ /* 0x000fe40008011605 */
[----:B------:R-:W-:Y:S02]  /*50e0*/  UIMAD.WIDE.U32 UR16, UR7, UR22, URZ ;  /* 0x00000016071072a5 */ /* 0x000fe4000f8e00ff */
[----:B------:R-:W-:Y:S02]  /*50f0*/  USEL UR6, UR14, UR6, !UP2 ;  /* 0x000000060e067287 */ /* 0x000fe4000d000000 */
[----:B------:R-:W-:Y:S01]  /*5100*/  UISETP.NE.AND UP2, UPT, UR18, URZ, UPT ;  /* 0x000000ff1200728c */ /* 0x000fe2000bf45270 */
[----:B------:R-:W-:Y:S01]  /*5110*/  UMOV UR5, UR11 ;  /* 0x0000000b00057c82 */ /* 0x000fe20008000000 */
[----:B------:R-:W-:Y:S02]  /*5120*/  UIMAD.WIDE.U32 UR10, UR6, UR22, URZ ;  /* 0x00000016060a72a5 */ /* 0x000fe4000f8e00ff */
[----:B------:R-:W-:Y:S03]  /*5130*/  USHF.R.U32.HI UR8, URZ, UR53, UR5 ;  /* 0x00000035ff087299 */ /* 0x000fe60008011605 */
[----:B------:R-:W-:Y:S02]  /*5140*/  UMOV UR5, UR13 ;  /* 0x0000000d00057c82 */ /* 0x000fe40008000000 */
[----:B------:R-:W-:Y:S03]  /*5150*/  @UP1 USHF.R.U32.HI UR4, URZ, UR23, UR5 ;  /* 0x00000017ff041299 */ /* 0x000fe60008011605 */
[----:B------:R-:W-:Y:S01]  /*5160*/  UMOV UR5, UR17 ;  /* 0x0000001100057c82 */ /* 0x000fe20008000000 */
[----:B------:R-:W-:Y:S02]  /*5170*/  UIMAD UR4, UR39, UR4, URZ ;  /* 0x00000004270472a4 */ /* 0x000fe4000f8e02ff */
[----:B------:R-:W-:Y:S02]  /*5180*/  @UP1 USHF.R.U32.HI UR7, URZ, UR23, UR5 ;  /* 0x00000017ff071299 */ /* 0x000fe40008011605 */
[----:B------:R-:W-:Y:S02]  /*5190*/  USEL UR5, UR15, UR8, !UP0 ;  /* 0x000000080f057287 */ /* 0x000fe4000c000000 */
[----:B------:R-:W-:Y:S02]  /*51a0*/  UIMAD UR8, UR39, UR7, URZ ;  /* 0x00000007270872a4 */ /* 0x000fe4000f8e02ff */
[----:B------:R-:W-:Y:S03]  /*51b0*/  UISETP.GE.AND UP0, UPT, UR6, UR4, UPT ;  /* 0x000000040600728c */ /* 0x000fe6000bf06270 */
[----:B------:R-:W-:Y:S01]  /*51c0*/  UMOV UR4, UR11 ;  /* 0x0000000b00047c82 */ /* 0x000fe20008000000 */
[----:B------:R-:W-:Y:S02]  /*51d0*/  UISETP.GE.OR UP0, UPT, UR5, UR8, UP0 ;  /* 0x000000080500728c */ /* 0x000fe40008706670 */
[----:B------:R-:W-:Y:S02]  /*51e0*/  USHF.R.U32.HI UR4, URZ, UR23, UR4 ;  /* 0x00000017ff047299 */ /* 0x000fe40008011604 */
[----:B------:R-:W-:Y:S02]  /*51f0*/  UIMAD.WIDE.U32 UR8, UR5, UR22, URZ ;  /* 0x00000016050872a5 */ /* 0x000fe4000f8e00ff */
[----:B------:R-:W-:Y:S04]  /*5200*/  USEL UR10, UR6, UR4, !UP1 ;  /* 0x00000004060a7287 */ /* 0x000fe8000c800000 */
[----:B------:R-:W-:Y:S01]  /*5210*/  UIADD3 UR11, UPT, UPT, -UR10, URZ, URZ ;  /* 0x000000ff0a0b7290 */ /* 0x000fe2000fffe1ff */
[----:B------:R-:W-:Y:S02]  /*5220*/  @!UP0 UMOV UR4, UR9 ;  /* 0x0000000900048c82 */ /* 0x000fe40008000000 */
[----:B------:R-:W-:Y:S02]  /*5230*/  @!UP0 USHF.R.U32.HI UR4, URZ, UR23, UR4 ;  /* 0x00000017ff048299 */ /* 0x000fe40008011604 */
[----:B------:R-:W-:Y:S02]  /*5240*/  UIMAD UR8, UR39, UR11, UR6 ;  /* 0x0000000b270872a4 */ /* 0x000fe4000f8e0206 */
[----:B------:R-:W-:Y:S02]  /*5250*/  @!UP0 USEL UR4, UR5, UR4, !UP1 ;  /* 0x0000000405048287 */ /* 0x000fe4000c800000 */
[----:B------:R-:W-:Y:S02]  /*5260*/  UISETP.NE.AND UP1, UPT, UR20, URZ, UPT ;  /* 0x000000ff1400728c */ /* 0x000fe4000bf25270 */
[----:B------:R-:W-:Y:S02]  /*5270*/  @!UP0 UIMAD UR7, UR7, UR8, UR4 ;  /* 0x00000008070782a4 */ /* 0x000fe4000f8e0204 */
[----:B------:R-:W-:Y:S02]  /*5280*/  @!UP0 UIADD3 UR9, UPT, UPT, UR10, -UR4, URZ ;  /* 0x800000040a098290 */ /* 0x000fe4000fffe0ff */
[----:B------:R-:W-:Y:S02]  /*5290*/  UIADD3 UR8, UPT, UPT, -UR6, URZ, URZ ;  /* 0x000000ff06087290 */ /* 0x000fe4000fffe1ff */
[----:B------:R-:W-:Y:S02]  /*52a0*/  UIADD3 UR4, UPT, UPT, -UR5, URZ, URZ ;  /* 0x000000ff05047290 */ /* 0x000fe4000fffe1ff */
[----:B------:R-:W-:Y:S03]  /*52b0*/  @!UP0 UIMAD UR6, UR9, UR39, UR5 ;  /* 0x00000027090682a4 */ /* 0x000fe6000f8e0205 */
[----:B------:R-:W-:Y:S01]  /*52c0*/  @!UP0 UMOV UR5, UR7 ;  /* 0x0000000700058c82 */ /* 0x000fe20008000000 */
[----:B------:R-:W-:Y:S02]  /*52d0*/  UIMAD UR7, UR30, UR4, UR15 ;  /* 0x000000041e0772a4 */ /* 0x000fe4000f8e020f */
[----:B------:R-:W-:Y:S02]  /*52e0*/  UIMAD UR4, UR54, UR8, UR14 ;  /* 0x00000008360472a4 */ /* 0x000fe4000f8e020e */
[----:B------:R-:W-:Y:S02]  /*52f0*/  UIMAD UR15, UR5, UR30, UR7 ;  /* 0x0000001e050f72a4 */ /* 0x000fe4000f8e0207 */
[----:B------:R-:W-:Y:S11]  /*5300*/  UIMAD UR14, UR6, UR54, UR4 ;  /* 0x00000036060e72a4 */ /* 0x000ff6000f8e0204 */
[----:B------:R-:W-:Y:S01]  /*5310*/  @!UPT UIADD3 URZ, UPT, UPT, URZ, URZ, URZ ;  /* 0x000000fffffff290 */ /* 0x000fe2000fffe0ff */
.L_x_82:
[----:B------:R-:W1:Y:S01]  /*5320*/  @!UP4 LDCU.128 UR8, c[0x0][0xb10] ;  /* 0x00016200ff08c7ac */ /* 0x000e620008000c00 */
[----:B------:R-:W-:Y:S04]  /*5330*/  MOV R0, UR19 ;  /* 0x0000001300007c02 */ /* 0x000fe80008000f00 */
[----:B------:R-:W-:Y:S01]  /*5340*/  IABS R0, R0 ;  /* 0x0000000000007213 */ /* 0x000fe20000000000 */
[----:B------:R-:W2:Y:S01]  /*5350*/  @!UP4 LDCU UR5, c[0x0][0xb0c] ;  /* 0x00016180ff05c7ac */ /* 0x000ea20008000800 */
[----:B------:R-:W3:Y:S01]  /*5360*/  @!UP4 LDCU UR4, c[0x0][0xb20] ;  /* 0x00016400ff04c7ac */ /* 0x000ee20008000800 */
[----:B-1----:R-:W-:Y:S04]  /*5370*/  UIMAD.WIDE.U32 UR6, UR15, UR8, URZ ;  /* 0x000000080f0672a5 */ /* 0x002fe8000f8e00ff */
[----:B------:R-:W-:Y:S02]  /*5380*/  @!UP4 USHF.R.U32.HI UR7, URZ, UR9, UR7 ;  /* 0x00000009ff07c299 */ /* 0x000fe40008011607 */
[----:B------:R-:W-:Y:S02]  /*5390*/  UIMAD.WIDE.U32 UR8, UR14, UR11, URZ ;  /* 0x0000000b0e0872a5 */ /* 0x000fe4000f8e00ff */
[----:B--2---:R-:W-:Y:S04]  /*53a0*/  @!UP4 UISETP.NE.AND UP0, UPT, UR5, 0x1, UPT ;  /* 0x000000010500c88c */ /* 0x004fe8000bf05270 */
[----:B------:R-:W-:Y:S02]  /*53b0*/  @!UP4 USEL UR7, UR15, UR7, !UP0 ;  /* 0x000000070f07c287 */ /* 0x000fe4000c000000 */
[----:B------:R-:W-:Y:S01]  /*53c0*/  @!UP4 UISETP.NE.AND UP0, UPT, UR10, 0x1, UPT ;  /* 0x000000010a00c88c */ /* 0x000fe2000bf05270 */
[----:B------:R-:W-:Y:S02]  /*53d0*/  @!UP4 UMOV UR6, UR9 ;  /* 0x000000090006cc82 */ /* 0x000fe40008000000 */
[----:B---3--:R-:W-:Y:S04]  /*53e0*/  @!UP4 USHF.R.U32.HI UR6, URZ, UR4, UR6 ;  /* 0x00000004ff06c299 */ /* 0x008fe80008011606 */
[----:B------:R-:W-:Y:S04]  /*53f0*/  @!UP4 USEL UR6, UR14, UR6, !UP0 ;  /* 0x000000060e06c287 */ /* 0x000fe8000c000000 */
[----:B------:R-:W-:Y:S02]  /*5400*/  @!UP4 UIADD3 UR4, UPT, UPT, -UR7, UR6, URZ ;  /* 0x000000060704c290 */ /* 0x000fe4000fffe1ff */
[----:B------:R-:W-:Y:S02]  /*5410*/  @!UP4 UIADD3 UR6, UPT, UPT, UR7, -UR6, URZ ;  /* 0x800000060706c290 */ /* 0x000fe4000fffe0ff */
[----:B------:R-:W-:Y:S02]  /*5420*/  @!UP4 UIMAD UR15, UR4, UR5, UR15 ;  /* 0x00000005040fc2a4 */ /* 0x000fe4000f8e020f */
[----:B------:R-:W-:Y:S01]  /*5430*/  @!UP4 UIMAD UR14, UR6, UR10, UR14 ;  /* 0x0000000a060ec2a4 */ /* 0x000fe2000f8e020e */
[----:B------:R-:W-:Y:S11]  /*5440*/  BRA.U UP2, `(.L_x_83) ;  /* 0x0000000102107547 */ /* 0x000ff6000b800000 */
[----:B------:R-:W-:Y:S04]  /*5450*/  MOV R8, UR67 ;  /* 0x0000004300087c02 */ /* 0x000fe80008000f00 */
[----:B------:R-:W-:Y:S04]  /*5460*/  SHF.L.U32 R8, R8, 0x1f, RZ ;  /* 0x0000001f08087819 */ /* 0x000fe800000006ff */
[----:B------:R-:W1:Y:S02]  /*5470*/  SYNCS.PHASECHK.TRANS64.TRYWAIT P1, [UR31+0xa8], R8 ;  /* 0x0000a808ff0075a7 */ /* 0x000e64000802111f */
[----:B-1----:R-:W-:Y:S05]  /*5480*/  @!P1 BRA `(.L_x_84) ;  /* 0x0000005000dc9947 */ /* 0x002fea0003800000 */
.L_x_83:
[----:B------:R-:W-:Y:S01]  /*5490*/  UISETP.NE.AND UP2, UPT, UR47, URZ, UPT ;  /* 0x000000ff2f00728c */ /* 0x000fe2000bf45270 */
[----:B------:R-:W-:Y:S01]  /*54a0*/  R2UR UR4, R0 ;  /* 0x00000000000472ca */ /* 0x000fe200000e0000 */
[----:B------:R-:W-:Y:S01]  /*54b0*/  USHF.L.U32 UR43, UR21, 0x6, URZ ;  /* 0x00000006152b7899 */ /* 0x000fe200080006ff */
[----:B-1----:R-:W-:Y:S05]  /*54c0*/  IMAD.U32 R8, RZ, RZ, UR47 ;  /* 0x0000002fff087e24 */ /* 0x002fea000f8e00ff */
[----:B------:R-:W-:Y:S04]  /*54d0*/  IABS R8, R8 ;  /* 0x0000000800087213 */ /* 0x000fe80000000000 */
[----:B------:R-:W1:Y:S02]  /*54e0*/  I2F.RP R12, R8 ;  /* 0x00000008000c7306 */ /* 0x000e640000209400 */
[----:B------:R-:W-:Y:S07]  /*54f0*/  UIMAD.WIDE.U32 UR6, UR57, UR4, URZ ;  /* 0x00000004390672a5 */ /* 0x000fee000f8e00ff */
[----:B------:R-:W-:Y:S02]  /*5500*/  UMOV UR44, UR7 ;  /* 0x00000007002c7c82 */ /* 0x000fe40008000000 */
[----:B------:R-:W-:Y:S04]  /*5510*/  UIMAD UR4, UR44, UR61, UR4 ;  /* 0x0000003d2c0472a4 */ /* 0x000fe8000f8e0204 */
[----:B------:R-:W-:Y:S01]  /*5520*/  UISETP.GT.U32.AND UP0, UPT, UR38, UR4, UPT ;  /* 0x000000042600728c */ /* 0x000fe2000bf04070 */
[----:B-1----:R-:W1:Y:S10]  /*5530*/  MUFU.RCP R12, R12 ;  /* 0x0000000c000c7308 */ /* 0x002e740000001000 */
[----:B------:R-:W-:Y:S02]  /*5540*/  @!UP0 UIADD3 UR4, UPT, UPT, UR4, -UR38, URZ ;  /* 0x8000002604048290 */ /* 0x000fe4000fffe0ff */
[----:B------:R-:W-:Y:S02]  /*5550*/  @!UP0 UIADD3 UR44, UPT, UPT, UR44, 0x1, URZ ;  /* 0x000000012c2c8890 */ /* 0x000fe4000fffe0ff */
[----:B------:R-:W-:Y:S02]  /*5560*/  UISETP.GE.U32.AND UP0, UPT, UR4, UR38, UPT ;  /* 0x000000260400728c */ /* 0x000fe4000bf06070 */
[----:B------:R-:W-:Y:S01]  /*5570*/  ULOP3.LUT UR4, UR19, UR46, URZ, 0x3c, !UPT ;  /* 0x0000002e13047292 */ /* 0x000fe2000f8e3cff */
[----:B-1----:R-:W-:Y:S04]  /*5580*/  VIADD R12, R12, 0xffffffe ;  /* 0x0ffffffe0c0c7836 */ /* 0x002fe80000000000 */
[----:B------:R-:W1:Y:S04]  /*5590*/  F2I.FTZ.U32.TRUNC.NTZ R13, R12 ;  /* 0x0000000c000d7305 */ /* 0x000e68000021f000 */
[----:B------:R-:W-:Y:S02]  /*55a0*/  @UP0 UIADD3 UR44, UPT, UPT, UR44, 0x1, URZ ;  /* 0x000000012c2c0890 */ /* 0x000fe4000fffe0ff */
[----:B------:R-:W-:Y:S01]  /*55b0*/  UISETP.GE.AND UP0, UPT, UR4, URZ, UPT ;  /* 0x000000ff0400728c */ /* 0x000fe2000bf06270 */
[--C-:B-1----:R-:W-:Y:S10]  /*55c0*/  IMAD.MOV R3, RZ, RZ, -R13.reuse ;  /* 0x000000ffff037224 */ /* 0x102ff400078e0a0d */
[----:B------:R-:W-:Y:S01]  /*55d0*/  @!UP0 UIADD3 UR44, UPT, UPT, -UR44, URZ, URZ ;  /* 0x000000ff2c2c8290 */ /* 0x000fe2000fffe1ff */
[----:B------:R-:W-:Y:S01]  /*55e0*/  IMAD.MOV.U32 R12, RZ, RZ, RZ ;  /* 0x000000ffff0c7224 */ /* 0x000fe200078e00ff */
[----:B------:R-:W-:Y:S01]  /*55f0*/  @!UP6 ULOP3.LUT UR44, URZ, UR46, URZ, 0x33, !UPT ;  /* 0x0000002eff2ce292 */ /* 0x000fe2000f8e33ff */
[----:B------:R-:W-:Y:S03]  /*5600*/  IMAD R3, R3, R8, RZ ;  /* 0x0000000803037224 */ /* 0x000fe600078e02ff */
[----:B------:R-:W-:Y:S01]  /*5610*/  ULOP3.LUT UR4, UR44, UR47, URZ, 0x3c, !UPT ;  /* 0x0000002f2c047292 */ /* 0x000fe2000f8e3cff */
[----:B------:R-:W-:Y:S01]  /*5620*/  IMAD.HI.U32 R13, R13, R3, R12 ;  /* 0x000000030d0d7227 */ /* 0x000fe200078e000c */
[----:B------:R-:W-:Y:S02]  /*5630*/  MOV R0, UR44 ;  /* 0x0000002c00007c02 */ /* 0x000fe40008000f00 */
[----:B------:R-:W-:Y:S02]  /*5640*/  UISETP.GE.AND UP0, UPT, UR4, URZ, UPT ;  /* 0x000000ff0400728c */ /* 0x000fe4000bf06270 */
[----:B------:R-:W-:Y:S01]  /*5650*/  IABS R0, R0 ;  /* 0x0000000000007213 */ /* 0x000fe20000000000 */
[----:B------:R-:W-:Y:S04]  /*5660*/  UIADD3 UR4, UPT, UPT, -UR44, URZ, URZ ;  /* 0x000000ff2c047290 */ /* 0x000fe8000fffe1ff */
[----:B------:R-:W-:Y:S01]  /*5670*/  IMAD.HI.U32 R13, R13, R0, RZ ;  /* 0x000000000d0d7227 */ /* 0x000fe200078e00ff */
[----:B------:R-:W-:Y:S03]  /*5680*/  UIMAD UR4, UR46, UR4, UR19 ;  /* 0x000000042e0472a4 */ /* 0x000fe6000f8e0213 */
[----:B------:R-:W-:Y:S01]  /*5690*/  IMAD.MOV R3, RZ, RZ, -R13 ;  /* 0x000000ffff037224 */ /* 0x000fe200078e0a0d */
[----:B------:R-:W-:Y:S03]  /*56a0*/  USHF.L.U32 UR42, UR4, 0x7, URZ ;  /* 0x00000007042a7899 */ /* 0x000fe600080006ff */
[C---:B------:R-:W-:Y:S05]  /*56b0*/  IMAD R0, R8.reuse, R3, R0 ;  /* 0x0000000308007224 */ /* 0x040fea00078e0200 */
[----:B------:R-:W-:Y:S11]  /*56c0*/  ISETP.GT.U32.AND P1, PT, R8, R0, PT ;  /* 0x000000000800720c */ /* 0x000ff60003f24070 */
[----:B------:R-:W-:Y:S02]  /*56d0*/  @!UPT UIADD3 URZ, UPT, UPT, URZ, URZ, URZ ;  /* 0x000000fffffff290 */ /* 0x000fe4000fffe0ff */
[-C--:B------:R-:W-:Y:S01]  /*56e0*/  @!P1 IADD3 R0, PT, PT, R0, -R8.reuse, RZ ;  /* 0x8000000800009210 */ /* 0x080fe20007ffe0ff */
[----:B------:R-:W-:Y:S01]  /*56f0*/  @!P1 VIADD R13, R13, 0x1 ;  /* 0x000000010d0d9836 */ /* 0x000fe20000000000 */
[----:B------:R-:W-:Y:S02]  /*5700*/  ISETP.NE.U32.AND P1, PT, RZ, UR48, PT ;  /* 0x00000030ff007c0c */ /* 0x000fe4000bf25070 */
[----:B------:R-:W-:Y:S02]  /*5710*/  ISETP.GE.U32.AND P2, PT, R0, R8, PT ;  /* 0x000000080000720c */ /* 0x000fe40003f46070 */
[----:B------:R-:W-:Y:S02]  /*5720*/  ISETP.NE.AND.EX P1, PT, RZ, UR49, PT, P1 ;  /* 0x00000031ff007c0c */ /* 0x000fe4000bf25310 */
[----:B------:R-:W-:Y:S09]  /*5730*/  SHF.L.U32 R8, R10, 0x1f, RZ ;  /* 0x0000001f0a087819 */ /* 0x000ff200000006ff */
[----:B------:R-:W-:Y:S04]  /*5740*/  @P2 IADD3 R13, PT, PT, R13, 0x1, RZ ;  /* 0x000000010d0d2810 */ /* 0x000fe80007ffe0ff */
[----:B------:R-:W-:Y:S11]  /*5750*/  R2UR UR45, R13 ;  /* 0x000000000d2d72ca */ /* 0x000ff600000e0000 */
[----:B------:R-:W-:Y:S02]  /*5760*/  @!UPT UIADD3 URZ, UPT, UPT, URZ, URZ, URZ ;  /* 0x000000fffffff290 */ /* 0x000fe4000fffe0ff */
[----:B------:R-:W-:Y:S02]  /*5770*/  @!UP0 UIADD3 UR45, UPT, UPT, -UR45, URZ, URZ ;  /* 0x000000ff2d2d8290 */ /* 0x000fe4000fffe1ff */
[----:B------:R-:W-:Y:S04]  /*5780*/  @!UP2 ULOP3.LUT UR45, URZ, UR47, URZ, 0x33, !UPT ;  /* 0x0000002fff2da292 */ /* 0x000fe8000f8e33ff */
[----:B------:R-:W-:Y:S04]  /*5790*/  UIADD3 UR5, UPT, UPT, -UR45, URZ, URZ ;  /* 0x000000ff2d057290 */ /* 0x000fe8000fffe1ff */
[----:B------:R-:W-:Y:S01]  /*57a0*/  UIMAD UR44, UR47, UR5, UR44 ;  /* 0x000000052f2c72a4 */ /* 0x000fe2000f8e022c */
[----:B------:R-:W-:Y:S11]  /*57b0*/  BRA.U !UP5, `(.L_x_85) ;  /* 0x000000010d387547 */ /* 0x000ff6000b800000 */
[----:B------:R-:W-:Y:S01]  /*57c0*/  UISETP.NE.AND UP1, UPT, UR66, URZ, UPT ;  /* 0x000000ff4200728c */ /* 0x000fe2000bf25270 */
[----:B------:R-:W-:Y:S01]  /*57d0*/  HFMA2 R0, -RZ, RZ, 0, 5.9604644775390625e-08 ;  /* 0x00000001ff007431 */ /* 0x000fe200000001ff */
[----:B------:R-:W1:Y:S01]  /*57e0*/  LDCU.64 UR8, c[0x0][0x358] ;  /* 0x00006b00ff0877ac */ /* 0x000e620008000a00 */
[----:B------:R-:W-:Y:S03]  /*57f0*/  IMAD.MOV.U32 R52, RZ, RZ, 0x1 ;  /* 0x00000001ff347424 */ /* 0x000fe600078e00ff */
[----:B------:R-:W-:Y:S05]  /*5800*/  PLOP3.LUT P2, PT, PT, PT, UP1, 0x80, 0x8 ;  /* 0x000000000008781c */ /* 0x000fea0003f4f018 */
[----:B------:R-:W2:Y:S01]  /*5810*/  @UP1 LDCU.64 UR4, c[0x0][0x888] ;  /* 0x00011100ff0417ac */ /* 0x000ea20008000a00 */
[----:B------:R-:W-:Y:S07]  /*5820*/  @UP1 UIMAD UR6, UR51, UR48, URZ ;  /* 0x00000030330612a4 */ /* 0x000fee000f8e02ff */
[----:B------:R-:W-:Y:S01]  /*5830*/  @!P2 PRMT R52, R0, 0x7610, R52 ;  /* 0x000076100034a816 */ /* 0x000fe20000000034 */
[----:B--2---:R-:W-:Y:S06]  /*5840*/  @UP1 UIMAD.WIDE UR4, UR6, 0x4, UR4 ;  /* 0x00000004060418a5 */ /* 0x004fec000f8e0204 */
[----:B------:R-:W-:Y:S01]  /*5850*/  IMAD.U32 R12, RZ, RZ, UR4 ;  /* 0x00000004ff0c7e24 */ /* 0x000fe2000f8e00ff */
[----:B------:R-:W-:Y:S04]  /*5860*/  MOV R13, UR5 ;  /* 0x00000005000d7c02 */ /* 0x000fe80008000f00 */
[----:B------:R-:W2:Y:S01]  /*5870*/  @!UP1 LDCU UR4, c[0x0][0x880] ;  /* 0x00011000ff0497ac */ /* 0x000ea20008000800 */
[----:B-1---5:R1:W5:Y:S02]  /*5880*/  @P2 LDG.E R27, desc[UR8][R12.64] ;  /* 0x000000080c1b2981 */ /* 0x022364000c1e1900 */
[----:B-12---:R-:W-:Y:S07]  /*5890*/  @!P2 IMAD.U32 R27, RZ, RZ, UR4 ;  /* 0x00000004ff1bae24 */ /* 0x006fee000f8e00ff */
.L_x_85:
[----:B-----5:R-:W-:Y:S01]  /*58a0*/  @!P1 FSETP.EQ.AND P3, PT, R27, RZ, PT ;  /* 0x000000ff1b00920b */ /* 0x020fe20003f62000 */
[----:B------:R-:W-:Y:S01]  /*58b0*/  @!UPT UIADD3 URZ, UPT, UPT, URZ, URZ, URZ ;  /* 0x000000fffffff290 */ /* 0x000fe2000fffe0ff */
[----:B------:R-:W-:Y:S11]  /*58c0*/  @!P1 BRA `(.L_x_86) ;  /* 0x0000000000149947 */ /* 0x000ff60003800000 */
[----:B------:R-:W-:Y:S02]  /*58d0*/  LOP3.LUT P1, RZ, R52, 0xff, RZ, 0xc0, !PT ;  /* 0x000000ff34ff7812 */ /* 0x000fe4000782c0ff */
[----:B------:R-:W-:Y:S04]  /*58e0*/  PLOP3.LUT P3, PT, PT, PT, UP1, 0x80, 0x8 ;  /* 0x000000000008781c */ /* 0x000fe80003f6f018 */
[----:B------:R-:W-:Y:S07]  /*58f0*/  PLOP3.LUT P3, PT, P3, PT, PT, 0x8, 0x80 ;  /* 0x000000000080781c */ /* 0x000fee0001f6e170 */
[----:B------:R-:W-:Y:S11]  /*5900*/  @P1 FSETP.EQ.AND P3, PT, R27, RZ, PT ;  /* 0x000000ff1b00120b */ /* 0x000ff60003f62000 */
[----:B------:R-:W-:Y:S02]  /*5910*/  @!UPT UIADD3 URZ, UPT, UPT, URZ, URZ, URZ ;  /* 0x000000fffffff290 */ /* 0x000fe4000fffe0ff */
.L_x_86:
[----:B------:R-:W1:Y:S01]  /*5920*/  SYNCS.PHASECHK.TRANS64.TRYWAIT P1, [UR31+0x80], R8 ;  /* 0x00008008ff0075a7 */ /* 0x000e62000802111f */
[----:B------:R-:W-:Y:S04]  /*5930*/  ELECT P2, URZ, PT ;  /* 0x0000000000ff782f */ /* 0x000fe80003840000 */
[----:B------:R-:W-:Y:S01]  /*5940*/  PLOP3.LUT P2, PT, P3, P2, PT, 0xf2, 0x2f ;  /* 0x00000000002f781c */ /* 0x000fe20001f45e72 */
[----:B------:R-:W-:Y:S01]  /*5950*/  @!UPT UIADD3 URZ, UPT, UPT, URZ, URZ, URZ ;  /* 0x000000fffffff290 */ /* 0x000fe2000fffe0ff */
[----:B-1----:R-:W-:Y:S11]  /*5960*/  @!P1 BRA `(.L_x_87) ;  /* 0x0000004c00bc9947 */ /* 0x002ff60003800000 */
.L_x_177:
[----:B------:R-:W-:Y:S01]  /*5970*/  @!P2 IADD3 R3, P1, PT, R14, 0x580, RZ ;  /* 0x000005800e03a810 */ /* 0x000fe20007f3e0ff */
[----:B------:R-:W-:Y:S01]  /*5980*/  VOTEU.ALL UP0, P2 ;  /* 0x0000000000ff7886 */ /* 0x000fe20001000000 */
[----:B------:R-:W-:Y:S01]  /*5990*/  UMOV UR6, 0x0 ;  /* 0x0000000000067882 */ /* 0x000fe20000000000 */
[----:B------:R-:W-:Y:S01]  /*59a0*/  UMOV UR7, 0x10000000 ;  /* 0x1000000000077882 */ /* 0x000fe20000000000 */
[----:B------:R-:W-:Y:S01]  /*59b0*/  @!P2 R2UR UR5, R3 ;  /* 0x000000000305a2ca */ /* 0x000fe200000e0000 */
[----:B-1----:R-:W-:Y:S01]  /*59c0*/  @!P2 IMAD.X R0, RZ, RZ, R15, P1 ;  /* 0x000000ffff00a224 */ /* 0x002fe200008e060f */
[----:B------:R-:W-:Y:S02]  /*59d0*/  @!UP0 UIADD3 UR40, UPT, UPT, UR31, 0x200, URZ ;  /* 0x000002001f288890 */ /* 0x000fe4000fffe0ff */
[----:B------:R-:W-:Y:S02]  /*59e0*/  @!UP0 UIADD3 UR10, UPT, UPT, UR42, 0x40, URZ ;  /* 0x000000402a0a8890 */ /* 0x000fe4000fffe0ff */
[----:B------:R-:W-:Y:S01]  /*59f0*/  @!P2 R2UR UR4, R0 ;  /* 0x000000000004a2ca */ /* 0x000fe200000e0000 */
[----:B------:R-:W-:Y:S01]  /*5a00*/  @!UP0 UIADD3 UR8, UPT, UPT, UR31, 0x1200, URZ ;  /* 0x000012001f088890 */ /* 0x000fe2000fffe0ff */
[----:B------:R-:W-:Y:S01]  /*5a10*/  @!P2 IMAD.MOV.U32 R0, RZ, RZ, 0x2000 ;  /* 0x00002000ff00a424 */ /* 0x000fe200078e00ff */
[----:B------:R-:W-:Y:S01]  /*5a20*/  VOTEU.ALL UP0, P2 ;  /* 0x0000000000ff7886 */ /* 0x000fe20001000000 */
[----:B------:R-:W-:Y:S01]  /*5a30*/  UMOV UR9, UR41 ;  /* 0x0000002900097c82 */ /* 0x000fe20008000000 */
[----:B------:R-:W-:Y:S01]  /*5a40*/  UMOV UR11, UR43 ;  /* 0x0000002b000b7c82 */ /* 0x000fe20008000000 */
[----:B------:R-:W-:Y:S01]  /*5a50*/  UMOV UR12, UR44 ;  /* 0x0000002c000c7c82 */ /* 0x000fe20008000000 */
[----:B------:R-:W-:Y:S01]  /*5a60*/  IMAD.U32 R12, RZ, RZ, UR5 ;  /* 0x00000005ff0c7e24 */ /* 0x000fe2000f8e00ff */
[----:B------:R-:W-:Y:S05]  /*5a70*/  UMOV UR13, UR45 ;  /* 0x0000002d000d7c82 */ /* 0x000fea0008000000 */
[----:B------:R-:W-:Y:S01]  /*5a80*/  IMAD.U32 R13, RZ, RZ, UR4 ;  /* 0x00000004ff0d7e24 */ /* 0x000fe2000f8e00ff */
[----:B------:R-:W-:Y:S04]  /*5a90*/  @!P2 R2UR UR4, R12 ;  /* 0x000000000c04a2ca */ /* 0x000fe800000e0000 */
[----:B------:R-:W-:Y:S11]  /*5aa0*/  @!P2 R2UR UR5, R13 ;  /* 0x000000000d05a2ca */ /* 0x000ff600000e0000 */
[----:B------:R-:W-:Y:S02]  /*5ab0*/  @!UPT UIADD3 URZ, UPT, UPT, URZ, URZ, URZ ;  /* 0x000000fffffff290 */ /* 0x000fe4000fffe0ff */
[----:B------:R1:W-:Y:S01]  /*5ac0*/  @!UP0 UTMALDG.4D [UR40], [UR4], desc[UR6] ;  /* 0x00000628040085b4 */ /* 0x0003e20008019000 */
[----:B------:R-:W-:Y:S05]  /*5ad0*/  VOTEU.ALL UP0, P2 ;  /* 0x0000000000ff7886 */ /* 0x000fea0001000000 */
[----:B------:R1:W-:Y:S01]  /*5ae0*/  @!UP0 UTMALDG.4D [UR8], [UR4], desc[UR6] ;  /* 0x00000608040085b4 */ /* 0x0003e20008019000 */
[----:B------:R1:W-:Y:S01]  /*5af0*/  @!P2 SYNCS.ARRIVE.TRANS64.RED.A0TR RZ, [UR31+0x60], R0 ;  /* 0x00006000ffffa9a7 */ /* 0x0003e2000830041f */
[----:B------:R-:W-:Y:S01]  /*5b00*/  SYNCS.ARRIVE.TRANS64.RED.A1T0 RZ, [UR65], RZ ;  /* 0x000000ffffff79a7 */ /* 0x000fe20008100441 */
[----:B------:R-:W2:Y:S02]  /*5b10*/  SYNCS.PHASECHK.TRANS64.TRYWAIT P1, [UR31+0x88], R8 ;  /* 0x00008808ff0075a7 */ /* 0x000ea4000802111f */
[----:B-12---:R-:W-:Y:S05]  /*5b20*/  @!P1 BRA `(.L_x_88) ;  /* 0x0000004c00649947 */ /* 0x006fea0003800000 */
.L_x_179:
        /* <DEDUP_REMOVED lines=11> */
[----:B------:R-:W-:Y:S01]  /*5be0*/  @!UP0 UIADD3 UR8, UPT, UPT, UR31, 0x3200, URZ ;  /* 0x000032001f088890 */ /* 0x000fe2000fffe0ff */
[----:B------:R-:W-:Y:S01]  /*5bf0*/  VOTEU.ALL UP0, P2 ;  /* 0x0000000000ff7886 */ /* 0x000fe20001000000 */
[----:B------:R-:W-:Y:S02]  /*5c00*/  UMOV UR35, UR43 ;  /* 0x0000002b00237c82 */ /* 0x000fe40008000000 */
[----:B------:R-:W-:Y:S01]  /*5c10*/  IMAD.U32 R12, RZ, RZ, UR5 ;  /* 0x00000005ff0c7e24 */ /* 0x000fe2000f8e00ff */
[----:B------:R-:W-:Y:S01]  /*5c20*/  UMOV UR36, UR44 ;  /* 0x0000002c00247c82 */ /* 0x000fe20008000000 */
[----:B------:R-:W-:Y:S01]  /*5c30*/  UMOV UR37, UR45 ;  /* 0x0000002d00257c82 */ /* 0x000fe20008000000 */
[----:B------:R-:W-:Y:S01]  /*5c40*/  UMOV UR9, UR33 ;  /* 0x0000002100097c82 */ /* 0x000fe20008000000 */
[----:B------:R-:W-:Y:S01]  /*5c50*/  UMOV UR11, UR43 ;  /* 0x0000002b000b7c82 */ /* 0x000fe20008000000 */
[----:B------:R-:W-:Y:S01]  /*5c60*/  UMOV UR12, UR44 ;  /* 0x0000002c000c7c82 */ /* 0x000fe20008000000 */
[----:B------:R-:W-:Y:S01]  /*5c70*/  IMAD.U32 R13, RZ, RZ, UR4 ;  /* 0x00000004ff0d7e24 */ /* 0x000fe2000f8e00ff */
[----:B------:R-:W-:Y:S01]  /*5c80*/  @!P2 R2UR UR4, R12 ;  /* 0x000000000c04a2ca */ /* 0x000fe200000e0000 */
[----:B------:R-:W-:Y:S03]  /*5c90*/  UMOV UR13, UR45 ;  /* 0x0000002d000d7c82 */ /* 0x000fe60008000000 */
        /* <DEDUP_REMOVED lines=9> */
.L_x_181:
[----:B------:R-:W-:Y:S01]  /*5d30*/  @!P2 IADD3 R3, P1, PT, R14, 0x580, RZ ;  /* 0x000005800e03a810 */ /* 0x000fe20007f3e0ff */
[----:B------:R-:W-:Y:S01]  /*5d40*/  VOTEU.ALL UP0, P2 ;  /* 0x0000000000ff7886 */ /* 0x000fe20001000000 */
[----:B------:R-:W-:Y:S01]  /*5d50*/  UMOV UR6, 0x0 ;  /* 0x0000000000067882 */ /* 0x000fe20000000000 */
[----:B------:R-:W-:Y:S01]  /*5d60*/  UMOV UR7, 0x10000000 ;  /* 0x1000000000077882 */ /* 0x000fe20000000000 */
[----:B------:R-:W-:Y:S01]  /*5d70*/  @!P2 R2UR UR5, R3 ;  /* 0x000000000305a2ca */ /* 0x000fe200000e0000 */
[----:B-1----:R-:W-:Y:S01]  /*5d80*/  @!P2 IMAD.X R0, RZ, RZ, R15, P1 ;  /* 0x000000ffff00a224 */ /* 0x002fe200008e060f */
[----:B------:R-:W-:Y:S01]  /*5d90*/  @!UP0 UIADD3 UR26, UPT, UPT, UR42, 0x20, URZ ;  /* 0x000000202a1a8890 */ /* 0x000fe2000fffe0ff */
[----:B------:R-:W-:Y:S01]  /*5da0*/  @P0 SHF.R.U32.HI R4, RZ, 0x10, R5 ;  /* 0x00000010ff040819 */ /* 0x000fe20000011605 */
[----:B------:R-:W-:Y:S02]  /*5db0*/  @!UP0 UIADD3 UR24, UPT, UPT, UR31, 0x4200, URZ ;  /* 0x000042001f188890 */ /* 0x000fe4000fffe0ff */
[----:B------:R-:W-:Y:S01]  /*5dc0*/  @!P2 R2UR UR4, R0 ;  /* 0x000000000004a2ca */ /* 0x000fe200000e0000 */
[----:B------:R-:W-:Y:S01]  /*5dd0*/  @!UP0 UIADD3 UR10, UPT, UPT, UR42, 0x60, URZ ;  /* 0x000000602a0a8890 */ /* 0x000fe2000fffe0ff */
[----:B------:R-:W-:Y:S01]  /*5de0*/  @!P2 IMAD.MOV.U32 R0, RZ, RZ, 0x2000 ;  /* 0x00002000ff00a424 */ /* 0x000fe200078e00ff */
[----:B------:R-:W-:Y:S01]  /*5df0*/  @!UP0 UIADD3 UR8, UPT, UPT, UR31, 0x5200, URZ ;  /* 0x000052001f088890 */ /* 0x000fe2000fffe0ff */
[----:B------:R-:W-:Y:S01]  /*5e00*/  @P0 R2UR UR51, R4 ;  /* 0x00000000043302ca */ /* 0x000fe200000e0000 */
[----:B------:R-:W-:Y:S01]  /*5e10*/  VOTEU.ALL UP0, P2 ;  /* 0x0000000000ff7886 */ /* 0x000fe20001000000 */
[----:B------:R-:W-:Y:S01]  /*5e20*/  UMOV UR27, UR43 ;  /* 0x0000002b001b7c82 */ /* 0x000fe20008000000 */
        /* <DEDUP_REMOVED lines=18> */
.L_x_183:
[----:B------:R-:W-:Y:S01]  /*5f50*/  UPLOP3.LUT UP2, UPT, UPT, UPT, UPT, 0x80, 0x8 ;  /* 0x000000000008789c */ /* 0x000fe20003f4f070 */
[----:B------:R-:W-:Y:S01]  /*5f60*/  @!P2 IADD3 R3, P0, PT, R14, 0x580, RZ ;  /* 0x000005800e03a810 */ /* 0x000fe20007f1e0ff */
[----:B------:R-:W-:Y:S01]  /*5f70*/  UMOV UR6, 0x0 ;  /* 0x0000000000067882 */ /* 0x000fe20000000000 */
[----:B------:R-:W-:Y:S01]  /*5f80*/  UMOV UR7, 0x10000000 ;  /* 0x1000000000077882 */ /* 0x000fe20000000000 */
[----:B------:R-:W-:Y:S01]  /*5f90*/  UMOV UR19, UR43 ;  /* 0x0000002b00137c82 */ /* 0x000fe20008000000 */
[----:B------:R-:W-:Y:S01]  /*5fa0*/  @!P2 R2UR UR5, R3 ;  /* 0x000000000305a2ca */ /* 0x000fe200000e0000 */
[----:B-1----:R-:W-:Y:S01]  /*5fb0*/  @!P2 IMAD.X R0, RZ, RZ, R15, P0 ;  /* 0x000000ffff00a224 */ /* 0x002fe200000e060f */
[----:B------:R-:W-:Y:S01]  /*5fc0*/  VOTEU.ALL UP0, P2 ;  /* 0x0000000000ff7886 */ /* 0x000fe20001000000 */
[----:B------:R-:W-:Y:S01]  /*5fd0*/  UMOV UR20, UR44 ;  /* 0x0000002c00147c82 */ /* 0x000fe20008000000 */
[----:B------:R-:W-:Y:S01]  /*5fe0*/  UMOV UR21, UR45 ;  /* 0x0000002d00157c82 */ /* 0x000fe20008000000 */
[----:B------:R-:W-:Y:S01]  /*5ff0*/  UMOV UR11, UR43 ;  /* 0x0000002b000b7c82 */ /* 0x000fe20008000000 */
[----:B------:R-:W-:Y:S01]  /*6000*/  @!P2 R2UR UR4, R0 ;  /* 0x000000000004a2ca */ /* 0x000fe200000e0000 */
[----:B------:R-:W-:Y:S01]  /*6010*/  @!UP0 UIADD3 UR18, UPT, UPT, UR42, 0x30, URZ ;  /* 0x000000302a128890 */ /* 0x000fe2000fffe0ff */
[----:B------:R-:W-:Y:S01]  /*6020*/  R2UR UR26, R54 ;  /* 0x00000000361a72ca */ /* 0x000fe200000e0000 */
[----:B------:R-:W-:Y:S01]  /*6030*/  @!UP0 UIADD3 UR16, UPT, UPT, UR31, 0x6200, URZ ;  /* 0x000062001f108890 */ /* 0x000fe2000fffe0ff */
[----:B------:R-:W-:Y:S01]  /*6040*/  R2UR UR24, R55 ;  /* 0x00000000371872ca */ /* 0x000fe200000e0000 */
[----:B------:R-:W-:Y:S01]  /*6050*/  @!UP0 UIADD3 UR17, UPT, UPT, UR31, 0x78, URZ ;  /* 0x000000781f118890 */ /* 0x000fe2000fffe0ff */
[----:B------:R-:W-:Y:S01]  /*6060*/  LOP3.LUT R10, R10, 0x1, RZ, 0x3c, !PT ;  /* 0x000000010a0a7812 */ /* 0x000fe200078e3cff */
[----:B------:R-:W-:Y:S01]  /*6070*/  IMAD.U32 R4, RZ, RZ, UR5 ;  /* 0x00000005ff047e24 */ /* 0x000fe2000f8e00ff */
[----:B------:R-:W-:Y:S01]  /*6080*/  @!UP0 UIADD3 UR10, UPT, UPT, UR42, 0x70, URZ ;  /* 0x000000702a0a8890 */ /* 0x000fe2000fffe0ff */
[----:B------:R-:W-:Y:S01]  /*6090*/  LOP3.LUT R9, R9, 0x1, RZ, 0x3c, !PT ;  /* 0x0000000109097812 */ /* 0x000fe200078e3cff */
[----:B------:R-:W-:Y:S01]  /*60a0*/  @!UP0 UIADD3 UR8, UPT, UPT, UR31, 0x7200, URZ ;  /* 0x000072001f088890 */ /* 0x000fe2000fffe0ff */
[----:B------:R-:W-:Y:S02]  /*60b0*/  VOTEU.ALL UP0, P2 ;  /* 0x0000000000ff7886 */ /* 0x000fe40001000000 */
[----:B------:R-:W-:Y:S01]  /*60c0*/  IMAD.U32 R5, RZ, RZ, UR4 ;  /* 0x00000004ff057e24 */ /* 0x000fe2000f8e00ff */
[----:B------:R-:W-:Y:S01]  /*60d0*/  @!P2 R2UR UR4, R4 ;  /* 0x000000000404a2ca */ /* 0x000fe200000e0000 */
[----:B------:R-:W-:Y:S01]  /*60e0*/  UMOV UR12, UR44 ;  /* 0x0000002c000c7c82 */ /* 0x000fe20008000000 */
[----:B------:R-:W-:Y:S01]  /*60f0*/  UMOV UR13, UR45 ;  /* 0x0000002d000d7c82 */ /* 0x000fe20008000000 */
[----:B------:R-:W-:Y:S01]  /*6100*/  UMOV UR9, UR17 ;  /* 0x0000001100097c82 */ /* 0x000fe20008000000 */
[----:B------:R-:W-:Y:S11]  /*6110*/  @!P2 R2UR UR5, R5 ;  /* 0x000000000505a2ca */ /* 0x000ff600000e0000 */
[----:B------:R-:W-:Y:S02]  /*6120*/  @!UPT UIADD3 URZ, UPT, UPT, URZ, URZ, URZ ;  /* 0x000000fffffff290 */ /* 0x000fe4000fffe0ff */
[----:B------:R1:W-:Y:S01]  /*6130*/  @!UP0 UTMALDG.4D [UR16], [UR4], desc[UR6] ;  /* 0x00000610040085b4 */ /* 0x0003e20008019000 */
[----:B------:R-:W-:Y:S05]  /*6140*/  VOTEU.ALL UP0, P2 ;  /* 0x0000000000ff7886 */ /* 0x000fea0001000000 */
[----:B------:R2:W-:Y:S01]  /*6150*/  @!UP0 UTMALDG.4D [UR8], [UR4], desc[UR6] ;  /* 0x00000608040085b4 */ /* 0x0005e20008019000 */
[----:B------:R2:W-:Y:S01]  /*6160*/  @!P2 SYNCS.ARRIVE.TRANS64.RED.A0TR RZ, [UR31+0x78], R2 ;  /* 0x00007802ffffa9a7 */ /* 0x0005e2000830041f */
[----:B------:R-:W-:Y:S01]  /*6170*/  SYNCS.ARRIVE.TRANS64.RED.A1T0 RZ, [UR62], RZ ;  /* 0x000000ffffff79a7 */ /* 0x000fe2000810043e */
[----:B-1----:R-:W-:Y:S02]  /*6180*/  UIADD3 UR19, UPT, UPT, UR14, UR26, URZ ;  /* 0x0000001a0e137290 */ /* 0x002fe4000fffe0ff */
[----:B------:R-:W-:Y:S01]  /*6190*/  UIADD3 UR21, UPT, UPT, UR15, UR24, URZ ;  /* 0x000000180f157290 */ /* 0x000fe2000fffe0ff */
[----:B------:R-:W-:Y:S11]  /*61a0*/  BRA.U UP3, `(.L_x_91) ;  /* 0xffffffed033c7547 */ /* 0x000ff6000b83ffff */
[----:B--2---:R-:W-:-:S04]  /*61b0*/  SHF.L.U32 R2, R10, 0x1f, RZ ;  /* 0x0000001f0a027819 */ /* 0x004fc800000006ff */
[----:B------:R-:W1:Y:S02]  /*61c0*/  SYNCS.PHASECHK.TRANS64.TRYWAIT P0, [UR31+0x80], R2 ;  /* 0x00008002ff0075a7 */ /* 0x000e64000800111f */
[----:B-1----:R-:W-:Y:S05]  /*61d0*/  @!P0 BRA `(.L_x_92) ;  /* 0x0000004800008947 */ /* 0x002fea0003800000 */
.L_x_185:
[----:B------:R-:W2:Y:S02]  /*61e0*/  SYNCS.PHASECHK.TRANS64.TRYWAIT P0, [UR31+0x88], R2 ;  /* 0x00008802ff0075a7 */ /* 0x000ea4000800111f */
[----:B--2---:R-:W-:Y:S05]  /*61f0*/  @!P0 BRA `(.L_x_93) ;  /* 0x0000004800108947 */ /* 0x004fea0003800000 */
.L_x_187:
[----:B------:R-:W2:Y:S02]  /*6200*/  SYNCS.PHASECHK.TRANS64.TRYWAIT P0, [UR31+0x90], R2 ;  /* 0x00009002ff0075a7 */ /* 0x000ea4000800111f */
[----:B--2---:R-:W-:Y:S05]  /*6210*/  @!P0 BRA `(.L_x_94) ;  /* 0x0000004800208947 */ /* 0x004fea0003800000 */
.L_x_189:
[----:B-1----:R-:W-:-:S07]  /*6220*/  MOV R0, UR31 ;  /* 0x0000001f00007c02 */ /* 0x002fce0008000f00 */
.L_x_95:
[----:B-1----:R-:W-:-:S04]  /*6230*/  SHF.L.U32 R2, R10, 0x1f, RZ ;  /* 0x0000001f0a027819 */ /* 0x002fc800000006ff */
[----:B------:R1:W2:Y:S03]  /*6240*/  SYNCS.PHASECHK.TRANS64.TRYWAIT P0, [R0+URZ+0x98], R2 ;  /* 0x00009802000075a7 */ /* 0x0002a600080011ff */
[----:B--2---:R-:W-:Y:S05]  /*6250*/  @!P0 NANOSLEEP.SYNCS 0x989680 ;  /* 0x009896800000895d */ /* 0x004fea0003900000 */
[----:B------:R-:W2:Y:S02]  /*6260*/  @!P0 SYNCS.PHASECHK.TRANS64 P0, [R0+URZ+0x98], R2 ;  /* 0x00009802000085a7 */ /* 0x000ea400080010ff */
[----:B--2---:R-:W-:Y:S05]  /*6270*/  @P0 EXIT ;  /* 0x000000000000094d */ /* 0x004fea0003800000 */
[----:B------:R-:W-:Y:S05]  /*6280*/  BRA `(.L_x_95) ;  /* 0xfffffffc00e87947 */ /* 0x000fea000383ffff */
.L_x_80:
[----:B------:R-:W-:-:S06]  /*6290*/  UISETP.GE.AND UP0, UPT, UR18, 0x4, UPT ;  /* 0x000000041200788c */ /* 0x000fcc000bf06270 */
[----:B------:R-:W-:-:S13]  /*62a0*/  PLOP3.LUT P0, PT, PT, PT, UP0, 0x80, 0x8 ;  /* 0x000000000008781c */ /* 0x000fda0003f0f008 */
[----:B-1----:R-:W-:Y:S05]  /*62b0*/  @!P0 EXIT ;  /* 0x000000000000894d */ /* 0x002fea0003800000 */
[----:B------:R-:W1:Y:S08]  /*62c0*/  S2UR UR4, SR_CgaCtaId ;  /* 0x00000000000479c3 */ /* 0x000e700000008800 */
[----:B------:R-:W-:Y:S01]  /*62d0*/  BAR.SYNC.DEFER_BLOCKING 0x6, 0xa0 ;  /* 0x0182800000007b1d */ /* 0x000fe20000010000 */
[C---:B------:R-:W-:Y:S01]  /*62e0*/  IMAD.SHL.U32 R0, R64.reuse, 0x10, RZ ;  /* 0x0000001040007824 */ /* 0x040fe200078e00ff */
[C---:B------:R-:W-:Y:S01]  /*62f0*/  LOP3.LUT R65, R64.reuse, 0x60, RZ, 0xc0, !PT ;  /* 0x0000006040417812 */ /* 0x040fe200078ec0ff */
[----:B------:R-:W-:Y:S01]  /*6300*/  IMAD.SHL.U32 R3, R53, 0x200, RZ ;  /* 0x0000020035037824 */ /* 0x000fe200078e00ff */
[C---:B------:R-:W-:Y:S01]  /*6310*/  LOP3.LUT R62, R64.reuse, 0x2, RZ, 0xc0, !PT ;  /* 0x00000002403e7812 */ /* 0x040fe200078ec0ff */
[----:B------:R-:W-:Y:S01]  /*6320*/  IMAD.SHL.U32 R4, R64, 0x2, RZ ;  /* 0x0000000240047824 */ /* 0x000fe200078e00ff */
[----:B------:R-:W-:Y:S01]  /*6330*/  UMOV UR49, 0x400 ;  /* 0x0000040000317882 */ /* 0x000fe20000000000 */
[C---:B------:R-:W-:Y:S01]  /*6340*/  LOP3.LUT R63, R0.reuse, 0x590, RZ, 0xc0, !PT ;  /* 0x00000590003f7812 */ /* 0x040fe200078ec0ff */
[----:B------:R-:W2:Y:S01]  /*6350*/  LDC.64 R50, c[0x0][0x8b0] ;  /* 0x00022c00ff327b82 */ /* 0x000ea20000000a00 */
[----:B------:R-:W3:Y:S01]  /*6360*/  LDCU.64 UR6, c[0x0][0x890] ;  /* 0x00011200ff0677ac */ /* 0x000ee20008000a00 */
[----:B------:R-:W-:Y:S01]  /*6370*/  LOP3.LUT R0, R0, 0x60, RZ, 0xc0, !PT ;  /* 0x0000006000007812 */ /* 0x000fe200078ec0ff */
[----:B------:R-:W-:Y:S01]  /*6380*/  IMAD.U32 R23, R64, 0x10000, RZ ;  /* 0x0001000040177824 */ /* 0x000fe200078e00ff */
[----:B------:R-:W-:Y:S01]  /*6390*/  LOP3.LUT R63, R63, 0x200, R3, 0xf8, !PT ;  /* 0x000002003f3f7812 */ /* 0x000fe200078ef803 */
[----:B------:R-:W-:Y:S01]  /*63a0*/  USHF.R.S32.HI UR53, URZ, 0x1f, UR5 ;  /* 0x0000001fff357899 */ /* 0x000fe20008011405 */
[----:B------:R-:W-:Y:S01]  /*63b0*/  LOP3.LUT R4, R0, 0xc, R4, 0xf8, !PT ;  /* 0x0000000c00047812 */ /* 0x000fe200078ef804 */
[----:B------:R-:W-:Y:S01]  /*63c0*/  IMAD.SHL.U32 R0, R53, 0x200000, RZ ;  /* 0x0020000035007824 */ /* 0x000fe200078e00ff */
[----:B------:R-:W4:Y:S01]  /*63d0*/  LDC.64 R48, c[0x0][0x8a8] ;  /* 0x00022a00ff307b82 */ /* 0x000f220000000a00 */
[----:B------:R-:W-:Y:S01]  /*63e0*/  LOP3.LUT R64, R64, 0x4, RZ, 0xc0, !PT ;  /* 0x0000000440407812 */ /* 0x000fe200078ec0ff */
[----:B------:R-:W-:Y:S01]  /*63f0*/  ULEA.HI UR53, UR53, UR5, URZ, 0x7 ;  /* 0x0000000535357291 */ /* 0x000fe2000f8f38ff */
[----:B------:R-:W-:Y:S01]  /*6400*/  LOP3.LUT R63, R63, R4, RZ, 0xfc, !PT ;  /* 0x000000043f3f7212 */ /* 0x000fe200078efcff */
[----:B------:R-:W-:Y:S01]  /*6410*/  IMAD.MOV.U32 R60, RZ, RZ, 0x1 ;  /* 0x00000001ff3c7424 */ /* 0x000fe200078e00ff */
[----:B------:R-:W-:Y:S01]  /*6420*/  LOP3.LUT R0, R0, 0x200000, RZ, 0xc0, !PT ;  /* 0x0020000000007812 */ /* 0x000fe200078ec0ff */
[----:B------:R-:W-:Y:S01]  /*6430*/  IMAD.MOV.U32 R22, RZ, RZ, RZ ;  /* 0x000000ffff167224 */ /* 0x000fe200078e00ff */
[----:B-1----:R-:W-:Y:S01]  /*6440*/  ULEA UR49, UR4, UR49, 0x18 ;  /* 0x0000003104317291 */ /* 0x002fe2000f8ec0ff */
[----:B------:R-:W-:-:S02]  /*6450*/  CS2R R58, SRZ ;  /* 0x00000000003a7805 */ /* 0x000fc4000001ff00 */
[----:B------:R-:W-:Y:S01]  /*6460*/  LOP3.LUT R23, R0, 0x400000, R23, 0xf8, !PT ;  /* 0x0040000000177812 */ /* 0x000fe200078ef817 */
[----:B------:R-:W1:Y:S01]  /*6470*/  LDCU UR62, c[0x0][0x370] ;  /* 0x00006e00ff3e77ac */ /* 0x000e620008000800 */
[----:B---3--:R-:W-:Y:S01]  /*6480*/  MOV R67, UR6 ;  /* 0x0000000600437c02 */ /* 0x008fe20008000f00 */
[----:B------:R-:W-:Y:S01]  /*6490*/  IMAD.U32 R66, RZ, RZ, UR7 ;  /* 0x00000007ff427e24 */ /* 0x000fe2000f8e00ff */
[----:B------:R-:W-:Y:S02]  /*64a0*/  UIADD3 UR4, UPT, UPT, UR49, 0x200, URZ ;  /* 0x0000020031047890 */ /* 0x000fe4000fffe0ff */
[----:B------:R-:W3:Y:S01]  /*64b0*/  LDS R2, [UR49+0x100] ;  /* 0x00010031ff027984 */ /* 0x000ee20008000800 */
[----:B------:R-:W1:Y:S03]  /*64c0*/  LDCU UR45, c[0x0][0xb0c] ;  /* 0x00016180ff2d77ac */ /* 0x000e660008000800 */
[----:B------:R-:W-:Y:S01]  /*64d0*/  IMAD.U32 R57, RZ, RZ, UR4 ;  /* 0x00000004ff397e24 */ /* 0x000fe2000f8e00ff */
[----:B------:R-:W1:Y:S04]  /*64e0*/  LDCU UR38, c[0x0][0xb30] ;  /* 0x00016600ff2677ac */ /* 0x000e680008000800 */
[----:B------:R-:W-:Y:S01]  /*64f0*/  LEA R63, R63, R57, 0x2 ;  /* 0x000000393f3f7211 */ /* 0x000fe200078e10ff */
[----:B------:R-:W1:Y:S04]  /*6500*/  LDCU.64 UR60, c[0x0][0x888] ;  /* 0x00011100ff3c77ac */ /* 0x000e680008000a00 */
[--C-:B------:R-:W-:Y:S01]  /*6510*/  IMAD R62, R62, -0x10, R63.reuse ;  /* 0xfffffff03e3e7824 */ /* 0x100fe200078e023f */
[----:B------:R-:W1:Y:S01]  /*6520*/  LDCU.64 UR46, c[0x0][0xb28] ;  /* 0x00016500ff2e77ac */ /* 0x000e620008000a00 */
[----:B------:R-:W-:Y:S01]  /*6530*/  IMAD R61, R64, -0x10, R63 ;  /* 0xfffffff0403d7824 */ /* 0x000fe200078e023f */
[----:B------:R-:W1:Y:S01]  /*6540*/  LDCU.128 UR56, c[0x0][0xb10] ;  /* 0x00016200ff3877ac */ /* 0x000e620008000c00 */
[----:B------:R-:W1:Y:S01]  /*6550*/  LDCU UR55, c[0x0][0x374] ;  /* 0x00006e80ff3777ac */ /* 0x000e620008000800 */
[----:B------:R-:W-:Y:S01]  /*6560*/  USHF.R.S32.HI UR53, URZ, 0x7, UR53 ;  /* 0x00000007ff357899 */ /* 0x000fe20008011435 */
[----:B------:R-:W-:Y:S01]  /*6570*/  UMOV UR54, URZ ;  /* 0x000000ff00367c82 */ /* 0x000fe20008000000 */
[----:B------:R-:W-:Y:S01]  /*6580*/  UMOV UR52, URZ ;  /* 0x000000ff00347c82 */ /* 0x000fe20008000000 */
[C---:B---3--:R-:W-:Y:S01]  /*6590*/  VIADD R3, R2.reuse, 0x40 ;  /* 0x0000004002037836 */ /* 0x048fe20000000000 */
[----:B------:R-:W-:-:S04]  /*65a0*/  LOP3.LUT R2, R2, 0xffff, RZ, 0xc0, !PT ;  /* 0x0000ffff02027812 */ /* 0x000fc800078ec0ff */
[----:B------:R-:W-:-:S05]  /*65b0*/  LOP3.LUT R3, R3, 0xffff, RZ, 0xc0, !PT ;  /* 0x0000ffff03037812 */ /* 0x000fca00078ec0ff */
[----:B-12-4-:R3:W-:Y:S02]  /*65c0*/  STL.64 [R1], R2 ;  /* 0x0000000201007387 */ /* 0x0167e40000100a00 */
.L_x_139:
[----:B---3--:R-:W-:Y:S04]  /*65d0*/  SHF.L.U32 R2, R58, 0x1f, RZ ;  /* 0x0000001f3a027819 */ /* 0x008fe800000006ff */
[----:B-1----:R-:W1:Y:S02]  /*65e0*/  SYNCS.PHASECHK.TRANS64.TRYWAIT P0, [UR49+0xb0], R2 ;  /* 0x0000b002ff0075a7 */ /* 0x002e640008001131 */
[----:B-1----:R-:W-:Y:S05]  /*65f0*/  @!P0 BRA `(.L_x_96) ;  /* 0x0000004400408947 */ /* 0x002fea0003800000 */
.L_x_191:
[----:B------:R-:W2:Y:S01]  /*6600*/  LDS.128 R4, [UR49+0xf0] ;  /* 0x0000f031ff047984 */ /* 0x000ea20008000c00 */
[----:B-1----:R-:W-:Y:S01]  /*6610*/  LEA R2, R22, UR48, 0x2 ;  /* 0x0000003016027c11 */ /* 0x002fe2000f8e10ff */
[----:B------:R-:W-:Y:S02]  /*6620*/  UIADD3 UR4, UPT, UPT, UR49, 0xb8, URZ ;  /* 0x000000b831047890 */ /* 0x000fe4000fffe0ff */
[----:B------:R-:W-:Y:S02]  /*6630*/  UISETP.GE.AND UP0, UPT, UR39, 0x1, UPT ;  /* 0x000000012700788c */ /* 0x000fe4000bf06270 */
[----:B------:R-:W-:Y:S01]  /*6640*/  UPRMT UR4, URZ, 0x654, UR4 ;  /* 0x00000654ff047896 */ /* 0x000fe20008000004 */
[----:B------:R-:W-:Y:S01]  /*6650*/  @!PT LDS RZ, [RZ] ;  /* 0x00000000fffff984 */ /* 0x000fe20000000800 */
[----:B------:R-:W-:Y:S01]  /*6660*/  @!PT LDS RZ, [RZ] ;  /* 0x00000000fffff984 */ /* 0x000fe20000000800 */
[----:B------:R-:W-:Y:S01]  /*6670*/  @!PT LDS RZ, [RZ] ;  /* 0x00000000fffff984 */ /* 0x000fe20000000800 */
[----:B------:R-:W-:Y:S01]  /*6680*/  @!PT LDS RZ, [RZ] ;  /* 0x00000000fffff984 */ /* 0x000fe20000000800 */
[----:B------:R1:W-:Y:S06]  /*6690*/  MEMBAR.ALL.CTA ;  /* 0x0000000000007992 */ /* 0x0003ec0000008000 */
[----:B-1----:R-:W1:Y:S02]  /*66a0*/  FENCE.VIEW.ASYNC.S ;  /* 0x00000000000073c6 */ /* 0x002e640000000000 */
[----:B-1----:R-:W-:Y:S06]  /*66b0*/  SYNCS.ARRIVE.TRANS64.RED.A1T0 RZ, [UR4], RZ ;  /* 0x000000ffffff79a7 */ /* 0x002fec0008100404 */
[----:B------:R-:W5:Y:S01]  /*66c0*/  LDL R2, [R2] ;  /* 0x0000000002027983 */ /* 0x000f620000100800 */
[----:B--2---:R-:W-:Y:S11]  /*66d0*/  LOP3.LUT P0, RZ, R6, 0x1, RZ, 0xc0, !PT ;  /* 0x0000000106ff7812 */ /* 0x004ff6000780c0ff */
[----:B------:R-:W-:Y:S02]  /*66e0*/  @!UPT UIADD3 URZ, UPT, UPT, URZ, URZ, URZ ;  /* 0x000000fffffff290 */ /* 0x000fe4000fffe0ff */
[----:B------:R-:W-:Y:S01]  /*66f0*/  VOTEU.ANY UP1, P0 ;  /* 0x0000000000ff7886 */ /* 0x000fe20000020100 */
[----:B------:R-:W-:Y:S01]  /*6700*/  PLOP3.LUT P0, PT, PT, PT, UP1, 0x80, 0x8 ;  /* 0x000000000008781c */ /* 0x000fe20003f0f018 */
[----:B------:R-:W-:Y:S11]  /*6710*/  UP2UR UR63, UPR, URZ, 0x2 ;  /* 0x00000002ff3f7883 */ /* 0x000ff60008000000 */
[----:B------:R-:W-:Y:S01]  /*6720*/  @!UPT UIADD3 URZ, UPT, UPT, URZ, URZ, URZ ;  /* 0x000000fffffff290 */ /* 0x000fe2000fffe0ff */
[----:B------:R-:W-:Y:S02]  /*6730*/  @P0 MOV R3, R4 ;  /* 0x0000000400030202 */ /* 0x000fe40000000f00 */
[----:B------:R-:W-:Y:S02]  /*6740*/  @P0 LOP3.LUT R0, R5, 0xffff, RZ, 0xc0, !PT ;  /* 0x0000ffff05000812 */ /* 0x000fe400078ec0ff */
[----:B------:R-:W-:Y:S01]  /*6750*/  @P0 R2UR UR5, R3 ;  /* 0x00000000030502ca */ /* 0x000fe200000e0000 */
[----:B------:R-:W-:Y:S01]  /*6760*/  IMAD.U32 R3, RZ, RZ, UR53 ;  /* 0x00000035ff037e24 */ /* 0x000fe2000f8e00ff */
[----:B------:R-:W-:Y:S04]  /*6770*/  @P0 R2UR UR4, R0 ;  /* 0x00000000000402ca */ /* 0x000fe800000e0000 */
[----:B------:R-:W-:Y:S07]  /*6780*/  IABS R0, R3 ;  /* 0x0000000300007213 */ /* 0x000fee0000000000 */
[----:B------:R-:W-:Y:S02]  /*6790*/  @UP1 UMOV UR37, UR5 ;  /* 0x0000000500251c82 */ /* 0x000fe40008000000 */
[----:B------:R-:W-:Y:S01]  /*67a0*/  @UP1 UMOV UR36, UR4 ;  /* 0x0000000400241c82 */ /* 0x000fe20008000000 */
[----:B------:R-:W-:Y:S05]  /*67b0*/  BRA.U !UP0, `(.L_x_97) ;  /* 0x0000000108cc7547 */ /* 0x000fea000b800000 */
[----:B------:R-:W1:Y:S01]  /*67c0*/  LDCU UR9, c[0x0][0xb20] ;  /* 0x00016400ff0977ac */ /* 0x000e620008000800 */
[----:B------:R-:W-:Y:S02]  /*67d0*/  UIMAD.WIDE.U32 UR4, UR55, UR59, URZ ;  /* 0x0000003b370472a5 */ /* 0x000fe4000f8e00ff */
[----:B------:R-:W-:Y:S02]  /*67e0*/  UIMAD.WIDE.U32 UR6, UR62, UR56, URZ ;  /* 0x000000383e0672a5 */ /* 0x000fe4000f8e00ff */
[----:B------:R-:W-:Y:S02]  /*67f0*/  UIMAD.WIDE.U32 UR10, UR36, UR59, URZ ;  /* 0x0000003b240a72a5 */ /* 0x000fe4000f8e00ff */
[----:B------:R-:W-:Y:S02]  /*6800*/  UISETP.NE.AND UP0, UPT, UR58, 0x1, UPT ;  /* 0x000000013a00788c */ /* 0x000fe4000bf05270 */
[----:B------:R-:W-:Y:S02]  /*6810*/  UISETP.NE.AND UP1, UPT, UR45, 0x1, UPT ;  /* 0x000000012d00788c */ /* 0x000fe4000bf25270 */
[----:B------:R-:W-:Y:S02]  /*6820*/  UISETP.NE.AND UP2, UPT, UR39, 0x1, UPT ;  /* 0x000000012700788c */ /* 0x000fe4000bf45270 */
[----:B------:R-:W-:Y:S01]  /*6830*/  UIMAD.WIDE.U32 UR12, UR37, UR56, URZ ;  /* 0x00000038250c72a5 */ /* 0x000fe2000f8e00ff */
[----:B------:R-:W-:Y:S01]  /*6840*/  UMOV UR4, UR5 ;  /* 0x0000000500047c82 */ /* 0x000fe20008000000 */
[----:B------:R-:W-:Y:S01]  /*6850*/  UMOV UR6, UR11 ;  /* 0x0000000b00067c82 */ /* 0x000fe20008000000 */
[----:B-1----:R-:W-:Y:S03]  /*6860*/  USHF.R.U32.HI UR8, URZ, UR9, UR4 ;  /* 0x00000009ff087299 */ /* 0x002fe60008011604 */
[----:B------:R-:W-:Y:S02]  /*6870*/  UMOV UR4, UR7 ;  /* 0x0000000700047c82 */ /* 0x000fe40008000000 */
[----:B------:R-:W-:Y:S02]  /*6880*/  USHF.R.U32.HI UR5, URZ, UR57, UR4 ;  /* 0x00000039ff057299 */ /* 0x000fe40008011604 */
[----:B------:R-:W-:Y:S02]  /*6890*/  USEL UR4, UR55, UR8, !UP0 ;  /* 0x0000000837047287 */ /* 0x000fe4000c000000 */
[----:B------:R-:W-:Y:S02]  /*68a0*/  USHF.R.U32.HI UR8, URZ, UR9, UR6 ;  /* 0x00000009ff087299 */ /* 0x000fe40008011606 */
[----:B------:R-:W-:Y:S02]  /*68b0*/  UIMAD.WIDE.U32 UR6, UR4, UR46, URZ ;  /* 0x0000002e040672a5 */ /* 0x000fe4000f8e00ff */
[----:B------:R-:W-:Y:S02]  /*68c0*/  USEL UR9, UR62, UR5, !UP1 ;  /* 0x000000053e097287 */ /* 0x000fe4000c800000 */
[----:B------:R-:W-:Y:S02]  /*68d0*/  USEL UR8, UR36, UR8, !UP0 ;  /* 0x0000000824087287 */ /* 0x000fe4000c000000 */
[----:B------:R-:W-:Y:S01]  /*68e0*/  UIMAD.WIDE.U32 UR10, UR9, UR46, URZ ;  /* 0x0000002e090a72a5 */ /* 0x000fe2000f8e00ff */
[----:B------:R-:W-:Y:S01]  /*68f0*/  UMOV UR6, UR7 ;  /* 0x0000000700067c82 */ /* 0x000fe20008000000 */
[----:B------:R-:W-:Y:S01]  /*6900*/  UMOV UR5, UR13 ;  /* 0x0000000d00057c82 */ /* 0x000fe20008000000 */
[----:B------:R-:W-:Y:S02]  /*6910*/  @UP2 USHF.R.U32.HI UR4, URZ, UR47, UR6 ;  /* 0x0000002fff042299 */ /* 0x000fe40008011606 */
[----:B------:R-:W-:Y:S02]  /*6920*/  USHF.R.U32.HI UR5, URZ, UR57, UR5 ;  /* 0x00000039ff057299 */ /* 0x000fe40008011605 */
[----:B------:R-:W-:Y:S02]  /*6930*/  UIMAD UR4, UR39, UR4, URZ ;  /* 0x00000004270472a4 */ /* 0x000fe4000f8e02ff */
[----:B------:R-:W-:Y:S02]  /*6940*/  USEL UR5, UR37, UR5, !UP1 ;  /* 0x0000000525057287 */ /* 0x000fe4000c800000 */
[----:B------:R-:W-:Y:S01]  /*6950*/  UISETP.GE.AND UP0, UPT, UR8, UR4, UPT ;  /* 0x000000040800728c */ /* 0x000fe2000bf06270 */
[----:B------:R-:W-:Y:S01]  /*6960*/  UMOV UR6, UR11 ;  /* 0x0000000b00067c82 */ /* 0x000fe20008000000 */
[----:B------:R-:W-:Y:S02]  /*6970*/  UIMAD.WIDE.U32 UR10, UR8, UR46, URZ ;  /* 0x0000002e080a72a5 */ /* 0x000fe4000f8e00ff */
[----:B------:R-:W-:Y:S04]  /*6980*/  @UP2 USHF.R.U32.HI UR9, URZ, UR47, UR6 ;  /* 0x0000002fff092299 */ /* 0x000fe80008011606 */
[----:B------:R-:W-:Y:S01]  /*6990*/  UIMAD UR6, UR39, UR9, URZ ;  /* 0x00000009270672a4 */ /* 0x000fe2000f8e02ff */
[----:B------:R-:W-:Y:S03]  /*69a0*/  UMOV UR4, UR11 ;  /* 0x0000000b00047c82 */ /* 0x000fe60008000000 */
[----:B------:R-:W-:Y:S02]  /*69b0*/  UISETP.GE.OR UP0, UPT, UR5, UR6, UP0 ;  /* 0x000000060500728c */ /* 0x000fe40008706670 */
[----:B------:R-:W-:Y:S02]  /*69c0*/  USHF.R.U32.HI UR4, URZ, UR47, UR4 ;  /* 0x0000002fff047299 */ /* 0x000fe40008011604 */
[----:B------:R-:W-:Y:S02]  /*69d0*/  UIMAD.WIDE.U32 UR6, UR5, UR46, URZ ;  /* 0x0000002e050672a5 */ /* 0x000fe4000f8e00ff */
[----:B------:R-:W-:Y:S02]  /*69e0*/  USEL UR11, UR8, UR4, !UP2 ;  /* 0x00000004080b7287 */ /* 0x000fe4000d000000 */
[----:B------:R-:W-:Y:S02]  /*69f0*/  UIADD3 UR6, UPT, UPT, -UR5, URZ, URZ ;  /* 0x000000ff05067290 */ /* 0x000fe4000fffe1ff */
[----:B------:R-:W-:Y:S02]  /*6a00*/  UIADD3 UR10, UPT, UPT, -UR11, URZ, URZ ;  /* 0x000000ff0b0a7290 */ /* 0x000fe4000fffe1ff */
[----:B------:R-:W-:Y:S02]  /*6a10*/  UIMAD UR6, UR45, UR6, UR37 ;  /* 0x000000062d0672a4 */ /* 0x000fe4000f8e0225 */
[----:B------:R-:W-:Y:S01]  /*6a20*/  UIMAD UR10, UR39, UR10, UR8 ;  /* 0x0000000a270a72a4 */ /* 0x000fe2000f8e0208 */
[----:B------:R-:W-:Y:S01]  /*6a30*/  @!UP0 UMOV UR4, UR7 ;  /* 0x0000000700048c82 */ /* 0x000fe20008000000 */
[----:B------:R-:W-:Y:S02]  /*6a40*/  UIADD3 UR7, UPT, UPT, -UR8, URZ, URZ ;  /* 0x000000ff08077290 */ /* 0x000fe4000fffe1ff */
[----:B------:R-:W-:Y:S04]  /*6a50*/  @!UP0 USHF.R.U32.HI UR4, URZ, UR47, UR4 ;  /* 0x0000002fff048299 */ /* 0x000fe80008011604 */
[----:B------:R-:W-:Y:S04]  /*6a60*/  @!UP0 USEL UR4, UR5, UR4, !UP2 ;  /* 0x0000000405048287 */ /* 0x000fe8000d000000 */
[----:B------:R-:W-:Y:S02]  /*6a70*/  @!UP0 UIMAD UR9, UR9, UR10, UR4 ;  /* 0x0000000a090982a4 */ /* 0x000fe4000f8e0204 */
[----:B------:R-:W-:Y:S02]  /*6a80*/  @!UP0 UIADD3 UR10, UPT, UPT, UR11, -UR4, URZ ;  /* 0x800000040b0a8290 */ /* 0x000fe4000fffe0ff */
[----:B------:R-:W-:Y:S02]  /*6a90*/  UIMAD UR4, UR58, UR7, UR36 ;  /* 0x000000073a0472a4 */ /* 0x000fe4000f8e0224 */
[----:B------:R-:W-:Y:S03]  /*6aa0*/  @!UP0 UIMAD UR8, UR10, UR39, UR5 ;  /* 0x000000270a0882a4 */ /* 0x000fe6000f8e0205 */
[----:B------:R-:W-:Y:S02]  /*6ab0*/  @!UP0 UMOV UR5, UR9 ;  /* 0x0000000900058c82 */ /* 0x000fe40008000000 */
[----:B------:R-:W-:Y:S02]  /*6ac0*/  UIMAD UR37, UR5, UR45, UR6 ;  /* 0x0000002d052572a4 */ /* 0x000fe4000f8e0206 */
[----:B------:R-:W-:Y:S11]  /*6ad0*/  UIMAD UR36, UR8, UR58, UR4 ;  /* 0x0000003a082472a4 */ /* 0x000ff6000f8e0204 */
[----:B------:R-:W-:Y:S01]  /*6ae0*/  @!UPT UIADD3 URZ, UPT, UPT, URZ, URZ, URZ ;  /* 0x000000fffffff290 */ /* 0x000fe2000fffe0ff */
.L_x_97:
[----:B------:R-:W1:Y:S01]  /*6af0*/  LDCU UR11, c[0x0][0x388] ;  /* 0x00007100ff0b77ac */ /* 0x000e620008000800 */
[----:B------:R-:W-:Y:S01]  /*6b00*/  R2UR UR6, R0 ;  /* 0x00000000000672ca */ /* 0x000fe200000e0000 */
[----:B------:R-:W-:Y:S01]  /*6b10*/  BSSY.RECONVERGENT B6, `(.L_x_98) ;  /* 0x0000076000067945 */ /* 0x000fe20003800200 */
[----:B------:R-:W-:Y:S01]  /*6b20*/  IABS R3, R3 ;  /* 0x0000000300037213 */ /* 0x000fe20000000000 */
[----:B------:R-:W-:Y:S01]  /*6b30*/  USHF.L.U32 UR42, UR21, 0x6, URZ ;  /* 0x00000006152a7899 */ /* 0x000fe200080006ff */
[----:B------:R-:W-:Y:S02]  /*6b40*/  @P0 SHF.R.U32.HI R4, RZ, 0x10, R5 ;  /* 0x00000010ff040819 */ /* 0x000fe40000011605 */
[----:B------:R-:W-:Y:S01]  /*6b50*/  R2UR UR16, R68 ;  /* 0x00000000441072ca */ /* 0x000fe200000e0000 */
[----:B------:R-:W-:Y:S01]  /*6b60*/  IMAD.MOV R3, RZ, RZ, -R3 ;  /* 0x000000ffff037224 */ /* 0x000fe200078e0a03 */
[----:B------:R-:W-:Y:S02]  /*6b70*/  @P0 R2UR UR16, R4 ;  /* 0x00000000041002ca */ /* 0x000fe400000e0000 */
[----:B------:R-:W-:Y:S02]  /*6b80*/  LOP3.LUT P0, RZ, R57, 0x1b0, RZ, 0xc0, !PT ;  /* 0x000001b039ff7812 */ /* 0x000fe4000780c0ff */
[----:B------:R-:W-:Y:S01]  /*6b90*/  R2UR UR9, R3 ;  /* 0x00000000030972ca */ /* 0x000fe200000e0000 */
[----:B------:R-:W2:Y:S08]  /*6ba0*/  I2F.RP R0, UR6 ;  /* 0x0000000600007d06 */ /* 0x000eb00008209400 */
[----:B------:R-:W-:Y:S02]  /*6bb0*/  IMAD.U32 R68, RZ, RZ, UR16 ;  /* 0x00000010ff447e24 */ /* 0x000fe4000f8e00ff */
[----:B--2---:R-:W2:Y:S01]  /*6bc0*/  MUFU.RCP R0, R0 ;  /* 0x0000000000007308 */ /* 0x004ea20000001000 */
[----:B-1----:R-:W-:Y:S05]  /*6bd0*/  IMAD.U32 R8, RZ, RZ, UR11 ;  /* 0x0000000bff087e24 */ /* 0x002fea000f8e00ff */
[----:B------:R-:W-:Y:S04]  /*6be0*/  IABS R8, R8 ;  /* 0x0000000800087213 */ /* 0x000fe80000000000 */
[----:B------:R-:W1:Y:S01]  /*6bf0*/  I2F.RP R10, R8 ;  /* 0x00000008000a7306 */ /* 0x000e620000209400 */
[----:B--2---:R-:W-:Y:S09]  /*6c00*/  VIADD R0, R0, 0xffffffe ;  /* 0x0ffffffe00007836 */ /* 0x004ff20000000000 */
[----:B------:R-:W2:Y:S10]  /*6c10*/  F2I.FTZ.U32.TRUNC.NTZ R0, R0 ;  /* 0x0000000000007305 */ /* 0x000eb4000021f000 */
[----:B-1----:R-:W1:Y:S01]  /*6c20*/  MUFU.RCP R10, R10 ;  /* 0x0000000a000a7308 */ /* 0x002e620000001000 */
[----:B--2---:R-:W-:Y:S01]  /*6c30*/  R2UR UR5, R0 ;  /* 0x00000000000572ca */ /* 0x004fe200000e0000 */
[----:B------:R-:W-:Y:S05]  /*6c40*/  IMAD.U32 R0, RZ, RZ, UR19 ;  /* 0x00000013ff007e24 */ /* 0x000fea000f8e00ff */
[----:B------:R-:W-:Y:S04]  /*6c50*/  IABS R0, R0 ;  /* 0x0000000000007213 */ /* 0x000fe80000000000 */
[----:B------:R-:W-:Y:S01]  /*6c60*/  R2UR UR8, R0 ;  /* 0x00000000000872ca */ /* 0x000fe200000e0000 */
[----:B-1----:R-:W-:Y:S02]  /*6c70*/  VIADD R10, R10, 0xffffffe ;  /* 0x0ffffffe0a0a7836 */ /* 0x002fe40000000000 */
[----:B------:R-:W-:Y:S02]  /*6c80*/  UIADD3 UR4, UPT, UPT, URZ, -UR5, URZ ;  /* 0x80000005ff047290 */ /* 0x000fe4000fffe0ff */
[----:B------:R-:W1:Y:S02]  /*6c90*/  F2I.FTZ.U32.TRUNC.NTZ R11, R10 ;  /* 0x0000000a000b7305 */ /* 0x000e64000021f000 */
[----:B------:R-:W-:Y:S03]  /*6ca0*/  UIMAD UR7, UR4, UR6, URZ ;  /* 0x00000006040772a4 */ /* 0x000fe6000f8e02ff */
[----:B------:R-:W-:Y:S02]  /*6cb0*/  UMOV UR4, URZ ;  /* 0x000000ff00047c82 */ /* 0x000fe40008000000 */
[----:B------:R-:W-:Y:S07]  /*6cc0*/  UIMAD.WIDE.U32 UR4, UR5, UR7, UR4 ;  /* 0x00000007050472a5 */ /* 0x000fee000f8e0004 */
[----:B------:R-:W-:Y:S01]  /*6cd0*/  UMOV UR4, UR5 ;  /* 0x0000000500047c82 */ /* 0x000fe20008000000 */
[--C-:B-1----:R-:W-:Y:S01]  /*6ce0*/  IMAD.MOV R3, RZ, RZ, -R11.reuse ;  /* 0x000000ffff037224 */ /* 0x102fe200078e0a0b */
[----:B------:R-:W-:Y:S01]  /*6cf0*/  UIMAD.WIDE.U32 UR4, UR4, UR8, URZ ;  /* 0x00000008040472a5 */ /* 0x000fe2000f8e00ff */
[----:B------:R-:W-:Y:S02]  /*6d00*/  IMAD.MOV.U32 R10, RZ, RZ, RZ ;  /* 0x000000ffff0a7224 */ /* 0x000fe400078e00ff */
[----:B------:R-:W-:Y:S04]  /*6d10*/  IMAD R3, R3, R8, RZ ;  /* 0x0000000803037224 */ /* 0x000fe800078e02ff */
[----:B------:R-:W-:Y:S01]  /*6d20*/  UMOV UR43, UR5 ;  /* 0x00000005002b7c82 */ /* 0x000fe20008000000 */
[----:B------:R-:W-:Y:S01]  /*6d30*/  IMAD.HI.U32 R11, R11, R3, R10 ;  /* 0x000000030b0b7227 */ /* 0x000fe200078e000a */
[----:B------:R-:W-:Y:S04]  /*6d40*/  UIMAD UR4, UR43, UR9, UR8 ;  /* 0x000000092b0472a4 */ /* 0x000fe8000f8e0208 */
[----:B------:R-:W-:Y:S11]  /*6d50*/  UISETP.GT.U32.AND UP0, UPT, UR6, UR4, UPT ;  /* 0x000000040600728c */ /* 0x000ff6000bf04070 */
[----:B------:R-:W-:Y:S02]  /*6d60*/  @!UP0 UIADD3 UR4, UPT, UPT, UR4, -UR6, URZ ;  /* 0x8000000604048290 */ /* 0x000fe4000fffe0ff */
[----:B------:R-:W-:Y:S02]  /*6d70*/  @!UP0 UIADD3 UR43, UPT, UPT, UR43, 0x1, URZ ;  /* 0x000000012b2b8890 */ /* 0x000fe4000fffe0ff */
[----:B------:R-:W-:Y:S02]  /*6d80*/  UISETP.GE.U32.AND UP2, UPT, UR4, UR6, UPT ;  /* 0x000000060400728c */ /* 0x000fe4000bf46070 */
[----:B------:R-:W-:Y:S02]  /*6d90*/  ULOP3.LUT UR4, UR19, UR53, URZ, 0x3c, !UPT ;  /* 0x0000003513047292 */ /* 0x000fe4000f8e3cff */
[----:B------:R-:W-:Y:S02]  /*6da0*/  UISETP.NE.AND UP0, UPT, UR53, URZ, UPT ;  /* 0x000000ff3500728c */ /* 0x000fe4000bf05270 */
[----:B------:R-:W-:Y:S05]  /*6db0*/  UISETP.GE.AND UP1, UPT, UR4, URZ, UPT ;  /* 0x000000ff0400728c */ /* 0x000fea000bf26270 */
[----:B------:R-:W-:Y:S06]  /*6dc0*/  @UP2 UIADD3 UR43, UPT, UPT, UR43, 0x1, URZ ;  /* 0x000000012b2b2890 */ /* 0x000fec000fffe0ff */
[----:B------:R-:W-:Y:S02]  /*6dd0*/  @!UP1 UIADD3 UR43, UPT, UPT, -UR43, URZ, URZ ;  /* 0x000000ff2b2b9290 */ /* 0x000fe4000fffe1ff */
[----:B------:R-:W-:Y:S02]  /*6de0*/  UISETP.NE.AND UP1, UPT, UR38, 0x1, UPT ;  /* 0x000000012600788c */ /* 0x000fe4000bf25270 */
[----:B------:R-:W-:Y:S06]  /*6df0*/  @!UP0 ULOP3.LUT UR43, URZ, UR53, URZ, 0x33, !UPT ;  /* 0x00000035ff2b8292 */ /* 0x000fec000f8e33ff */
[----:B------:R-:W-:Y:S03]  /*6e00*/  MOV R0, UR43 ;  /* 0x0000002b00007c02 */ /* 0x000fe60008000f00 */
[----:B------:R-:W1:Y:S01]  /*6e10*/  @!UP1 LDCU.128 UR12, c[0x0][0xb10] ;  /* 0x00016200ff0c97ac */ /* 0x000e620008000c00 */
[----:B------:R-:W-:Y:S05]  /*6e20*/  IABS R0, R0 ;  /* 0x0000000000007213 */ /* 0x000fea0000000000 */
[----:B------:R-:W-:Y:S01]  /*6e30*/  IMAD.HI.U32 R11, R11, R0, RZ ;  /* 0x000000000b0b7227 */ /* 0x000fe200078e00ff */
[----:B------:R-:W2:Y:S03]  /*6e40*/  @!UP1 LDCU UR10, c[0x0][0xb20] ;  /* 0x00016400ff0a97ac */ /* 0x000ea60008000800 */
[----:B------:R-:W-:Y:S01]  /*6e50*/  IMAD.MOV R3, RZ, RZ, -R11 ;  /* 0x000000ffff037224 */ /* 0x000fe200078e0a0b */
[----:B------:R-:W3:Y:S03]  /*6e60*/  @!UP1 LDCU UR5, c[0x0][0xb0c] ;  /* 0x00016180ff0597ac */ /* 0x000ee60008000800 */
[C---:B------:R-:W-:Y:S01]  /*6e70*/  IMAD R0, R8.reuse, R3, R0 ;  /* 0x0000000308007224 */ /* 0x040fe200078e0200 */
[----:B-1----:R-:W-:Y:S04]  /*6e80*/  UIMAD.WIDE.U32 UR6, UR36, UR15, URZ ;  /* 0x0000000f240672a5 */ /* 0x002fe8000f8e00ff */
[----:B------:R-:W-:Y:S01]  /*6e90*/  ISETP.GT.U32.AND P1, PT, R8, R0, PT ;  /* 0x000000000800720c */ /* 0x000fe20003f24070 */
[----:B------:R-:W-:Y:S02]  /*6ea0*/  UIMAD.WIDE.U32 UR8, UR37, UR12, URZ ;  /* 0x0000000c250872a5 */ /* 0x000fe4000f8e00ff */
[----:B------:R-:W-:Y:S02]  /*6eb0*/  @!UP1 UISETP.NE.AND UP0, UPT, UR14, 0x1, UPT ;  /* 0x000000010e00988c */ /* 0x000fe4000bf05270 */
[----:B------:R-:W-:Y:S01]  /*6ec0*/  ULOP3.LUT UR8, UR43, UR11, URZ, 0x3c, !UPT ;  /* 0x0000000b2b087292 */ /* 0x000fe2000f8e3cff */
[----:B------:R-:W-:Y:S02]  /*6ed0*/  @!UP1 UMOV UR6, UR7 ;  /* 0x0000000700069c82 */ /* 0x000fe40008000000 */
[----:B------:R-:W-:Y:S01]  /*6ee0*/  @!UP1 UMOV UR4, UR9 ;  /* 0x0000000900049c82 */ /* 0x000fe20008000000 */
[----:B--2---:R-:W-:Y:S02]  /*6ef0*/  @!UP1 USHF.R.U32.HI UR6, URZ, UR10, UR6 ;  /* 0x0000000aff069299 */ /* 0x004fe40008011606 */
[----:B---3--:R-:W-:Y:S02]  /*6f00*/  @!UP1 UISETP.NE.AND UP2, UPT, UR5, 0x1, UPT ;  /* 0x000000010500988c */ /* 0x008fe4000bf45270 */
[----:B------:R-:W-:Y:S01]  /*6f10*/  @!UP1 USHF.R.U32.HI UR4, URZ, UR13, UR4 ;  /* 0x0000000dff049299 */ /* 0x000fe20008011604 */
[----:B------:R-:W-:Y:S01]  /*6f20*/  @!P1 IMAD.IADD R0, R0, 0x1, -R8 ;  /* 0x0000000100009824 */ /* 0x000fe200078e0a08 */
[----:B------:R-:W-:Y:S01]  /*6f30*/  @!UP1 USEL UR6, UR36, UR6, !UP0 ;  /* 0x0000000624069287 */ /* 0x000fe2000c000000 */
[----:B------:R-:W-:Y:S01]  /*6f40*/  @!P1 IADD3 R11, PT, PT, R11, 0x1, RZ ;  /* 0x000000010b0b9810 */ /* 0x000fe20007ffe0ff */
[----:B------:R-:W-:Y:S02]  /*6f50*/  @!UP1 USEL UR7, UR37, UR4, !UP2 ;  /* 0x0000000425079287 */ /* 0x000fe4000d000000 */
[----:B------:R-:W-:Y:S01]  /*6f60*/  UISETP.GE.AND UP0, UPT, UR8, URZ, UPT ;  /* 0x000000ff0800728c */ /* 0x000fe2000bf06270 */
[----:B------:R-:W-:Y:S01]  /*6f70*/  ISETP.GE.U32.AND P2, PT, R0, R8, PT ;  /* 0x000000080000720c */ /* 0x000fe20003f46070 */
[----:B------:R-:W-:Y:S02]  /*6f80*/  UISETP.NE.AND UP2, UPT, UR11, URZ, UPT ;  /* 0x000000ff0b00728c */ /* 0x000fe4000bf45270 */
[----:B------:R-:W-:Y:S02]  /*6f90*/  @!UP1 UIADD3 UR4, UPT, UPT, -UR7, UR6, URZ ;  /* 0x0000000607049290 */ /* 0x000fe4000fffe1ff */
[----:B------:R-:W-:Y:S02]  /*6fa0*/  @!UP1 UIADD3 UR6, UPT, UPT, UR7, -UR6, URZ ;  /* 0x8000000607069290 */ /* 0x000fe4000fffe0ff */
[----:B------:R-:W-:Y:S02]  /*6fb0*/  @!UP1 UIMAD UR37, UR4, UR5, UR37 ;  /* 0x00000005042592a4 */ /* 0x000fe4000f8e0225 */
[----:B------:R-:W-:Y:S02]  /*6fc0*/  UIADD3 UR4, UPT, UPT, -UR43, URZ, URZ ;  /* 0x000000ff2b047290 */ /* 0x000fe4000fffe1ff */
[----:B------:R-:W-:Y:S02]  /*6fd0*/  @!UP1 UIMAD UR36, UR6, UR14, UR36 ;  /* 0x0000000e062492a4 */ /* 0x000fe4000f8e0224 */
[----:B------:R-:W-:Y:S01]  /*6fe0*/  UIMAD UR5, UR53, UR4, UR19 ;  /* 0x00000004350572a4 */ /* 0x000fe2000f8e0213 */
[----:B------:R-:W-:Y:S03]  /*6ff0*/  @P2 VIADD R11, R11, 0x1 ;  /* 0x000000010b0b2836 */ /* 0x000fe60000000000 */
[----:B------:R-:W-:Y:S02]  /*7000*/  USHF.L.U32 UR50, UR5, 0x7, URZ ;  /* 0x0000000705327899 */ /* 0x000fe400080006ff */
[----:B------:R-:W-:Y:S11]  /*7010*/  R2UR UR44, R11 ;  /* 0x000000000b2c72ca */ /* 0x000ff600000e0000 */
[----:B------:R-:W-:Y:S02]  /*7020*/  @!UPT UIADD3 URZ, UPT, UPT, URZ, URZ, URZ ;  /* 0x000000fffffff290 */ /* 0x000fe4000fffe0ff */
[----:B------:R-:W-:Y:S02]  /*7030*/  @!UP0 UIADD3 UR44, UPT, UPT, -UR44, URZ, URZ ;  /* 0x000000ff2c2c8290 */ /* 0x000fe4000fffe1ff */
[----:B------:R-:W-:Y:S04]  /*7040*/  @!UP2 ULOP3.LUT UR44, URZ, UR11, URZ, 0x33, !UPT ;  /* 0x0000000bff2ca292 */ /* 0x000fe8000f8e33ff */
[----:B------:R-:W-:Y:S04]  /*7050*/  UIADD3 UR4, UPT, UPT, -UR44, URZ, URZ ;  /* 0x000000ff2c047290 */ /* 0x000fe8000fffe1ff */
[----:B------:R-:W-:Y:S01]  /*7060*/  UIMAD UR43, UR11, UR4, UR43 ;  /* 0x000000040b2b72a4 */ /* 0x000fe2000f8e022b */
[----:B------:R-:W-:Y:S11]  /*7070*/  @!P0 BRA `(.L_x_99) ;  /* 0x00000000007c8947 */ /* 0x000ff60003800000 */
[----:B------:R-:W1:Y:S01]  /*7080*/  LDCU.64 UR8, c[0x4][0x80] ;  /* 0x01001000ff0877ac */ /* 0x000e620008000a00 */
[----:B------:R-:W-:Y:S01]  /*7090*/  MOV R16, 0x0 ;  /* 0x0000000000107802 */ /* 0x000fe20000000f00 */
[----:B------:R-:W-:Y:S02]  /*70a0*/  HFMA2 R12, -RZ, RZ, 0, 5.9604644775390625e-08 ;  /* 0x00000001ff0c7431 */ /* 0x000fe400000001ff */
[----:B------:R-:W-:Y:S01]  /*70b0*/  IMAD.MOV.U32 R8, RZ, RZ, 0x70 ;  /* 0x00000070ff087424 */ /* 0x000fe200078e00ff */
[----:B------:R2:W3:Y:S01]  /*70c0*/  LDC.64 R14, c[0x4][R16] ;  /* 0x01000000100e7b82 */ /* 0x0004e20000000a00 */
[----:B------:R-:W4:Y:S01]  /*70d0*/  LDCU.64 UR6, c[0x4][0x88] ;  /* 0x01001100ff0677ac */ /* 0x000f220008000a00 */
[----:B------:R-:W-:Y:S01]  /*70e0*/  IMAD.MOV.U32 R13, RZ, RZ, RZ ;  /* 0x000000ffff0d7224 */ /* 0x000fe200078e00ff */
[----:B------:R-:W2:Y:S01]  /*70f0*/  LDCU.64 UR4, c[0x4][0x8] ;  /* 0x01000100ff0477ac */ /* 0x000ea20008000a00 */
[----:B-1----:R-:W-:Y:S01]  /*7100*/  MOV R5, UR9 ;  /* 0x0000000900057c02 */ /* 0x002fe20008000f00 */
[----:B------:R-:W-:Y:S01]  /*7110*/  IMAD.U32 R4, RZ, RZ, UR8 ;  /* 0x00000008ff047e24 */ /* 0x000fe2000f8e00ff */
[----:B----4-:R-:W-:Y:S01]  /*7120*/  MOV R7, UR7 ;  /* 0x0000000700077c02 */ /* 0x010fe20008000f00 */
[----:B------:R-:W-:Y:S01]  /*7130*/  IMAD.U32 R6, RZ, RZ, UR6 ;  /* 0x00000006ff067e24 */ /* 0x000fe2000f8e00ff */
[----:B--2---:R-:W-:Y:S01]  /*7140*/  MOV R11, UR5 ;  /* 0x00000005000b7c02 */ /* 0x004fe20008000f00 */
[----:B------:R-:W-:Y:S02]  /*7150*/  IMAD.U32 R10, RZ, RZ, UR4 ;  /* 0x00000004ff0a7e24 */ /* 0x000fe4000f8e00ff */
[----:B------:R-:W-:Y:S07]  /*7160*/  LEPC R20, `(.L_x_100) ;  /* 0x000000001014794e */ /* 0x000fee0000000000 */
[----:B---3-5:R-:W-:Y:S05]  /*7170*/  CALL.ABS.NOINC R14 ;  /* 0x000000000e007343 */ /* 0x028fea0003c00000 */
.L_x_100:
[----:B------:R-:W1:Y:S01]  /*7180*/  LDCU.64 UR8, c[0x4][0x80] ;  /* 0x01001000ff0877ac */ /* 0x000e620008000a00 */
[----:B------:R-:W2:Y:S01]  /*7190*/  LDC.64 R16, c[0x4][R16] ;  /* 0x0100000010107b82 */ /* 0x000ea20000000a00 */
[----:B------:R-:W-:Y:S02]  /*71a0*/  HFMA2 R12, -RZ, RZ, 0, 5.9604644775390625e-08 ;  /* 0x00000001ff0c7431 */ /* 0x000fe400000001ff */
[----:B------:R-:W-:Y:S02]  /*71b0*/  IMAD.MOV.U32 R8, RZ, RZ, 0x70 ;  /* 0x00000070ff087424 */ /* 0x000fe400078e00ff */
[----:B------:R-:W-:Y:S01]  /*71c0*/  IMAD.MOV.U32 R13, RZ, RZ, RZ ;  /* 0x000000ffff0d7224 */ /* 0x000fe200078e00ff */
[----:B------:R-:W3:Y:S01]  /*71d0*/  LDCU.64 UR6, c[0x4][0x88] ;  /* 0x01001100ff0677ac */ /* 0x000ee20008000a00 */
[----:B------:R-:W4:Y:S01]  /*71e0*/  LDCU.64 UR4, c[0x4][0x8] ;  /* 0x01000100ff0477ac */ /* 0x000f220008000a00 */
[----:B-1----:R-:W-:Y:S02]  /*71f0*/  MOV R4, UR8 ;  /* 0x0000000800047c02 */ /* 0x002fe40008000f00 */
[----:B------:R-:W-:Y:S02]  /*7200*/  MOV R5, UR9 ;  /* 0x0000000900057c02 */ /* 0x000fe40008000f00 */
[----:B---3--:R-:W-:Y:S01]  /*7210*/  MOV R7, UR7 ;  /* 0x0000000700077c02 */ /* 0x008fe20008000f00 */
[----:B------:R-:W-:Y:S01]  /*7220*/  IMAD.U32 R6, RZ, RZ, UR6 ;  /* 0x00000006ff067e24 */ /* 0x000fe2000f8e00ff */
[----:B----4-:R-:W-:Y:S01]  /*7230*/  MOV R11, UR5 ;  /* 0x00000005000b7c02 */ /* 0x010fe20008000f00 */
[----:B------:R-:W-:Y:S02]  /*7240*/  IMAD.U32 R10, RZ, RZ, UR4 ;  /* 0x00000004ff0a7e24 */ /* 0x000fe4000f8e00ff */
[----:B------:R-:W-:Y:S07]  /*7250*/  LEPC R20, `(.L_x_99) ;  /* 0x000000001014794e */ /* 0x000fee0000000000 */
[----:B--2---:R-:W-:Y:S05]  /*7260*/  CALL.ABS.NOINC R16 ;  /* 0x0000000010007343 */ /* 0x004fea0003c00000 */
.L_x_99:
[----:B------:R-:W-:Y:S05]  /*7270*/  BSYNC.RECONVERGENT B6 ;  /* 0x0000000000067941 */ /* 0x000fea0003800200 */
.L_x_98:
[----:B------:R-:W-:Y:S02]  /*7280*/  R2UR UR6, R56 ;  /* 0x00000000380672ca */ /* 0x000fe400000e0000 */
[----:B------:R-:W-:Y:S02]  /*7290*/  R2UR UR5, R67 ;  /* 0x00000000430572ca */ /* 0x000fe400000e0000 */
[----:B------:R-:W-:Y:S02]  /*72a0*/  R2UR UR4, R66 ;  /* 0x00000000420472ca */ /* 0x000fe400000e0000 */
[----:B------:R-:W-:Y:S02]  /*72b0*/  ISETP.NE.U32.AND P4, PT, R50, RZ, PT ;  /* 0x000000ff3200720c */ /* 0x000fe40003f85070 */
[----:B------:R-:W-:Y:S02]  /*72c0*/  ISETP.NE.U32.AND P2, PT, RZ, UR60, PT ;  /* 0x0000003cff007c0c */ /* 0x000fe4000bf45070 */
[----:B------:R-:W-:Y:S02]  /*72d0*/  ISETP.NE.AND.EX P4, PT, R51, RZ, PT, P4 ;  /* 0x000000ff3300720c */ /* 0x000fe40003f85340 */
[----:B------:R-:W-:Y:S01]  /*72e0*/  ISETP.NE.AND.EX P2, PT, RZ, UR61, PT, P2 ;  /* 0x0000003dff007c0c */ /* 0x000fe2000bf45320 */
[----:B------:R-:W-:Y:S02]  /*72f0*/  UISETP.NE.AND UP2, UPT, UR6, URZ, UPT ;  /* 0x000000ff0600728c */ /* 0x000fe4000bf45270 */
[----:B------:R-:W-:Y:S04]  /*7300*/  UISETP.NE.U32.AND UP0, UPT, UR5, URZ, UPT ;  /* 0x000000ff0500728c */ /* 0x000fe8000bf05070 */
[----:B------:R-:W-:Y:S01]  /*7310*/  UISETP.NE.AND.EX UP1, UPT, UR4, URZ, UPT, UP0 ;  /* 0x000000ff0400728c */ /* 0x000fe2000bf25300 */
[----:B------:R-:W-:Y:S01]  /*7320*/  PLOP3.LUT P1, PT, PT, PT, UP2, 0x80, 0x8 ;  /* 0x000000000008781c */ /* 0x000fe20003f2f028 */
[----:B------:R-:W-:Y:S03]  /*7330*/  UPLOP3.LUT UP0, UPT, UPT, UPT, UPT, 0x40, 0x4 ;  /* 0x000000000004789c */ /* 0x000fe60003f0e870 */
[----:B------:R-:W-:Y:S06]  /*7340*/  @UP2 UPLOP3.LUT UP0, UPT, UPT, UPT, UP1, 0x80, 0x8 ;  /* 0x000000000008289c */ /* 0x000fec0003f0f010 */
[----:B------:R-:W-:Y:S01]  /*7350*/  PLOP3.LUT P0, PT, PT, PT, UP0, 0x80, 0x8 ;  /* 0x000000000008781c */ /* 0x000fe20003f0f008 */
[----:B------:R-:W-:Y:S01]  /*7360*/  @!UPT UIADD3 URZ, UPT, UPT, URZ, URZ, URZ ;  /* 0x000000fffffff290 */ /* 0x000fe2000fffe0ff */
[----:B------:R-:W-:Y:S11]  /*7370*/  BRA.U !UP1, `(.L_x_101) ;  /* 0x0000000109407547 */ /* 0x000ff6000b800000 */
[----:B------:R-:W-:Y:S01]  /*7380*/  UISETP.NE.U32.AND UP0, UPT, UR60, URZ, UPT ;  /* 0x000000ff3c00728c */ /* 0x000fe2000bf05070 */
[----:B------:R-:W-:Y:S01]  /*7390*/  R2UR UR6, R67 ;  /* 0x00000000430672ca */ /* 0x000fe200000e0000 */
[----:B------:R-:W1:Y:S01]  /*73a0*/  LDCU.64 UR8, c[0x0][0x358] ;  /* 0x00006b00ff0877ac */ /* 0x000e620008000a00 */
[----:B------:R-:W-:Y:S02]  /*73b0*/  HFMA2 R52, -RZ, RZ, 0, 5.9604644775390625e-08 ;  /* 0x00000001ff347431 */ /* 0x000fe400000001ff */
[----:B------:R-:W-:Y:S01]  /*73c0*/  IMAD.MOV.U32 R0, RZ, RZ, 0x1 ;  /* 0x00000001ff007424 */ /* 0x000fe200078e00ff */
[----:B------:R-:W-:Y:S06]  /*73d0*/  UISETP.NE.AND.EX UP0, UPT, UR61, URZ, UPT, UP0 ;  /* 0x000000ff3d00728c */ /* 0x000fec000bf05300 */
[----:B------:R-:W-:Y:S05]  /*73e0*/  PLOP3.LUT P3, PT, PT, PT, UP0, 0x80, 0x8 ;  /* 0x000000000008781c */ /* 0x000fea0003f6f008 */
[----:B------:R-:W2:Y:S01]  /*73f0*/  @UP0 LDCU.64 UR4, c[0x0][0x888] ;  /* 0x00011100ff0407ac */ /* 0x000ea20008000a00 */
[----:B------:R-:W-:Y:S07]  /*7400*/  @UP0 UIMAD UR6, UR51, UR6, URZ ;  /* 0x00000006330602a4 */ /* 0x000fee000f8e02ff */
[----:B------:R-:W-:Y:S01]  /*7410*/  @!P3 PRMT R52, R0, 0x7610, R52 ;  /* 0x000076100034b816 */ /* 0x000fe20000000034 */
[----:B--2---:R-:W-:Y:S06]  /*7420*/  @UP0 UIMAD.WIDE UR4, UR6, 0x4, UR4 ;  /* 0x00000004060408a5 */ /* 0x004fec000f8e0204 */
[----:B------:R-:W-:Y:S02]  /*7430*/  IMAD.U32 R4, RZ, RZ, UR4 ;  /* 0x00000004ff047e24 */ /* 0x000fe4000f8e00ff */
[----:B------:R-:W-:Y:S03]  /*7440*/  IMAD.U32 R5, RZ, RZ, UR5 ;  /* 0x00000005ff057e24 */ /* 0x000fe6000f8e00ff */
[----:B------:R-:W2:Y:S02]  /*7450*/  @!UP0 LDCU UR4, c[0x0][0x880] ;  /* 0x00011000ff0487ac */ /* 0x000ea40008000800 */
[----:B-1---5:R1:W5:Y:S02]  /*7460*/  @P3 LDG.E R27, desc[UR8][R4.64] ;  /* 0x00000008041b3981 */ /* 0x022364000c1e1900 */
[----:B-12---:R-:W-:Y:S02]  /*7470*/  @!P3 MOV R27, UR4 ;  /* 0x00000004001bbc02 */ /* 0x006fe40008000f00 */
.L_x_101:
[----:B------:R-:W-:Y:S05]  /*7480*/  @!P4 BRA `(.L_x_102) ;  /* 0x000000000024c947 */ /* 0x000fea0003800000 */
[----:B------:R-:W-:Y:S01]  /*7490*/  ISETP.NE.U32.AND P3, PT, R48, RZ, PT ;  /* 0x000000ff3000720c */ /* 0x000fe20003f65070 */
[----:B------:R-:W1:Y:S03]  /*74a0*/  LDCU.64 UR4, c[0x0][0x358] ;  /* 0x00006b00ff0477ac */ /* 0x000e660008000a00 */
[----:B------:R-:W-:Y:S11]  /*74b0*/  ISETP.NE.AND.EX P3, PT, R49, RZ, PT, P3 ;  /* 0x000000ff3100720c */ /* 0x000ff60003f65330 */
[----:B------:R-:W-:Y:S02]  /*74c0*/  @!UPT UIADD3 URZ, UPT, UPT, URZ, URZ, URZ ;  /* 0x000000fffffff290 */ /* 0x000fe4000fffe0ff */
[----:B------:R-:W2:Y:S01]  /*74d0*/  @P3 LDC.64 R4, c[0x0][0x8a8] ;  /* 0x00022a00ff043b82 */ /* 0x000ea20000000a00 */
[----:B------:R-:W-:Y:S04]  /*74e0*/  @P3 IMAD R0, R50, UR51, RZ ;  /* 0x0000003332003c24 */ /* 0x000fe8000f8e02ff */
[----:B--2---:R-:W-:Y:S05]  /*74f0*/  @P3 IMAD.WIDE R4, R0, 0x4, R4 ;  /* 0x0000000400043825 */ /* 0x004fea00078e0204 */
[----:B-1---5:R1:W5:Y:S02]  /*7500*/  @P3 LDG.E R24, desc[UR4][R4.64] ;  /* 0x0000000404183981 */ /* 0x022364000c1e1900 */
[----:B-1----:R-:W2:Y:S02]  /*7510*/  @!P3 LDC R24, c[0x0][0x8a0] ;  /* 0x00022800ff18bb82 */ /* 0x002ea40000000800 */
.L_x_102:
[----:B-----5:R-:W-:Y:S01]  /*7520*/  FSETP.NEU.AND P3, PT, R27, RZ, PT ;  /* 0x000000ff1b00720b */ /* 0x020fe20003f6d000 */
[----:B------:R-:W-:Y:S01]  /*7530*/  BSSY B1, `(.L_x_103) ;  /* 0x0000039000017945 */ /* 0x000fe20003800000 */
[----:B------:R-:W-:Y:S01]  /*7540*/  SEL R4, RZ, 0xffffffff, P2 ;  /* 0xffffffffff047807 */ /* 0x000fe20001000000 */
[----:B------:R-:W-:Y:S01]  /*7550*/  IMAD.MOV.U32 R74, RZ, RZ, 0x1 ;  /* 0x00000001ff4a7424 */ /* 0x000fe200078e00ff */
[----:B------:R-:W-:Y:S01]  /*7560*/  @P1 LOP3.LUT P2, RZ, R52, 0xff, RZ, 0xc0, !PT ;  /* 0x000000ff34ff1812 */ /* 0x000fe2000784c0ff */
[----:B------:R-:W-:Y:S01]  /*7570*/  IMAD.IADD R25, R23, 0x1, R2 ;  /* 0x0000000117197824 */ /* 0x000fe200078e0202 */
[----:B------:R-:W-:Y:S01]  /*7580*/  @P1 SEL R0, RZ, 0xffffffff, P3 ;  /* 0xffffffffff001807 */ /* 0x000fe20001800000 */
[----:B------:R-:W-:Y:S01]  /*7590*/  IMAD R71, R64, -0x10, R62 ;  /* 0xfffffff040477824 */ /* 0x000fe200078e023e */
[----:B------:R-:W-:Y:S01]  /*75a0*/  LOP3.LUT R60, R60, 0x1, RZ, 0x3c, !PT ;  /* 0x000000013c3c7812 */ /* 0x000fe200078e3cff */
[----:B------:R-:W-:Y:S01]  /*75b0*/  IMAD.MOV.U32 R73, RZ, RZ, RZ ;  /* 0x000000ffff497224 */ /* 0x000fe200078e00ff */
[----:B------:R-:W-:Y:S02]  /*75c0*/  @P0 SEL R0, R4, R0, !P2 ;  /* 0x0000000004000207 */ /* 0x000fe40005000000 */
[----:B------:R-:W-:Y:S02]  /*75d0*/  CS2R R38, SRZ ;  /* 0x0000000000267805 */ /* 0x000fe4000001ff00 */
[----:B------:R-:W-:Y:S02]  /*75e0*/  LEA R72, R22, UR49, 0x3 ;  /* 0x0000003116487c11 */ /* 0x000fe4000f8e18ff */
[----:B------:R-:W-:Y:S02]  /*75f0*/  CS2R R36, SRZ ;  /* 0x0000000000247805 */ /* 0x000fe4000001ff00 */
[----:B------:R-:W-:Y:S02]  /*7600*/  @P1 LOP3.LUT R0, R0, 0x1, RZ, 0xc0, !PT ;  /* 0x0000000100001812 */ /* 0x000fe400078ec0ff */
[----:B------:R-:W-:Y:S02]  /*7610*/  CS2R R34, SRZ ;  /* 0x0000000000227805 */ /* 0x000fe4000001ff00 */
[----:B------:R-:W-:Y:S02]  /*7620*/  PLOP3.LUT P2, PT, PT, PT, UP1, 0x80, 0x8 ;  /* 0x000000000008781c */ /* 0x000fe40003f4f018 */
[----:B------:R-:W-:Y:S02]  /*7630*/  CS2R R32, SRZ ;  /* 0x0000000000207805 */ /* 0x000fe4000001ff00 */
[----:B------:R-:W-:Y:S02]  /*7640*/  ISETP.NE.U32.OR P5, PT, R0, 0x1, !P1 ;  /* 0x000000010000780c */ /* 0x000fe40004fa5470 */
[----:B------:R-:W-:Y:S02]  /*7650*/  CS2R R42, SRZ ;  /* 0x00000000002a7805 */ /* 0x000fe4000001ff00 */
[----:B------:R-:W-:Y:S02]  /*7660*/  LOP3.LUT P4, R69, R52, 0xff, RZ, 0xc0, !PT ;  /* 0x000000ff34457812 */ /* 0x000fe4000788c0ff */
[----:B------:R-:W-:Y:S02]  /*7670*/  CS2R R40, SRZ ;  /* 0x0000000000287805 */ /* 0x000fe4000001ff00 */
[----:B------:R-:W-:Y:S02]  /*7680*/  SEL R3, RZ, 0xffffffff, P3 ;  /* 0xffffffffff037807 */ /* 0x000fe40001800000 */
[----:B------:R-:W-:Y:S02]  /*7690*/  CS2R R46, SRZ ;  /* 0x00000000002e7805 */ /* 0x000fe4000001ff00 */
[----:B------:R-:W-:Y:S02]  /*76a0*/  P2R R70, PR, RZ, 0x20 ;  /* 0x00000020ff467803 */ /* 0x000fe40000000000 */
[----:B------:R-:W-:Y:S02]  /*76b0*/  CS2R R44, SRZ ;  /* 0x00000000002c7805 */ /* 0x000fe4000001ff00 */
[----:B------:R-:W-:Y:S02]  /*76c0*/  @P2 SEL R3, R4, R3, !P4 ;  /* 0x0000000304032207 */ /* 0x000fe40006000000 */
[----:B------:R-:W-:Y:S02]  /*76d0*/  @P5 SHF.L.U32 R0, R60, 0x1f, RZ ;  /* 0x0000001f3c005819 */ /* 0x000fe400000006ff */
[----:B------:R-:W-:Y:S02]  /*76e0*/  LOP3.LUT R3, R3, 0x1, RZ, 0xc0, !PT ;  /* 0x0000000103037812 */ /* 0x000fe400078ec0ff */
[----:B------:R1:W3:Y:S02]  /*76f0*/  @P5 SYNCS.PHASECHK.TRANS64.TRYWAIT P1, [UR49+0x60], R0 ;  /* 0x00006000ff0055a7 */ /* 0x0002e40008021131 */
[----:B------:R-:W-:Y:S04]  /*7700*/  ISETP.NE.U32.AND P2, PT, R3, 0x1, PT ;  /* 0x000000010300780c */ /* 0x000fe80003f45070 */
[----:B------:R-:W-:Y:S02]  /*7710*/  P2R R75, PR, RZ, 0x4 ;  /* 0x00000004ff4b7803 */ /* 0x000fe40000000000 */
[----:B-1----:R-:W-:Y:S04]  /*7720*/  SHF.L.U32 R0, R59, 0x1f, RZ ;  /* 0x0000001f3b007819 */ /* 0x002fe800000006ff */
[----:B------:R1:W4:Y:S01]  /*7730*/  SYNCS.PHASECHK.TRANS64.TRYWAIT P0, [R72+URZ+0xc0], R0 ;  /* 0x0000c000480075a7 */ /* 0x00032200080011ff */
[----:B---3--:R-:W-:Y:S01]  /*7740*/  @P5 SEL R74, RZ, 0x1, !P1 ;  /* 0x00000001ff4a5807 */ /* 0x008fe20004800000 */
[----:B-1----:R-:W-:Y:S06]  /*7750*/  @!P5 BRA `(.L_x_104) ;  /* 0x000000000058d947 */ /* 0x002fec0003800000 */
[----:B------:R-:W-:Y:S01]  /*7760*/  IMAD.MOV.U32 R39, RZ, RZ, RZ ;  /* 0x000000ffff277224 */ /* 0x000fe200078e00ff */
[----:B------:R-:W-:Y:S01]  /*7770*/  ISETP.NE.AND P1, PT, R74, RZ, PT ;  /* 0x000000ff4a00720c */ /* 0x000fe20003f25270 */
[----:B------:R-:W-:Y:S01]  /*7780*/  BSSY B0, `(.L_x_105) ;  /* 0x000000c000007945 */ /* 0x000fe20003800000 */
[----:B------:R-:W-:Y:S02]  /*7790*/  CS2R R46, SRZ ;  /* 0x00000000002e7805 */ /* 0x000fe4000001ff00 */
[----:B------:R-:W-:Y:S02]  /*77a0*/  CS2R R44, SRZ ;  /* 0x00000000002c7805 */ /* 0x000fe4000001ff00 */
[----:B------:R-:W-:Y:S02]  /*77b0*/  CS2R R42, SRZ ;  /* 0x00000000002a7805 */ /* 0x000fe4000001ff00 */
[----:B------:R-:W-:Y:S02]  /*77c0*/  CS2R R40, SRZ ;  /* 0x0000000000287805 */ /* 0x000fe4000001ff00 */
[----:B------:R-:W-:Y:S02]  /*77d0*/  CS2R R34, SRZ ;  /* 0x0000000000227805 */ /* 0x000fe4000001ff00 */
[----:B------:R-:W-:Y:S02]  /*77e0*/  CS2R R32, SRZ ;  /* 0x0000000000207805 */ /* 0x000fe4000001ff00 */
[----:B------:R-:W-:Y:S01]  /*77f0*/  CS2R R36, SRZ ;  /* 0x0000000000247805 */ /* 0x000fe2000001ff00 */
[----:B------:R-:W-:Y:S06]  /*7800*/  @P1 BRA `(.L_x_106) ;  /* 0x00000000000c1947 */ /* 0x000fec0003800000 */
[----:B------:R-:W-:Y:S04]  /*7810*/  SHF.L.U32 R3, R60, 0x1f, RZ ;  /* 0x0000001f3c037819 */ /* 0x000fe800000006ff */
[----:B------:R-:W1:Y:S02]  /*7820*/  SYNCS.PHASECHK.TRANS64.TRYWAIT P1, [UR49+0x60], R3 ;  /* 0x00006003ff0075a7 */ /* 0x000e640008021131 */
[----:B-1----:R-:W-:Y:S05]  /*7830*/  @!P1 BRA `(.L_x_107) ;  /* 0x0000003000c89947 */ /* 0x002fea0003800000 */
.L_x_106:
[----:B------:R-:W-:Y:S05]  /*7840*/  BSYNC B0 ;  /* 0x0000000000007941 */ /* 0x000fea0003800000 */
.L_x_105:
[----:B------:R-:W-:Y:S01]  /*7850*/  ISETP.NE.AND P1, PT, R75, RZ, PT ;  /* 0x000000ff4b00720c */ /* 0x000fe20003f25270 */
[----:B------:R-:W-:Y:S11]  /*7860*/  HFMA2 R73, -RZ, RZ, 0, 5.9604644775390625e-08 ;  /* 0x00000001ff497431 */ /* 0x000ff600000001ff */
[----:B------:R-:W-:Y:S01]  /*7870*/  @!UPT UIADD3 URZ, UPT, UPT, URZ, URZ, URZ ;  /* 0x000000fffffff290 */ /* 0x000fe2000fffe0ff */
[----:B------:R3:W1:Y:S04]  /*7880*/  @P1 LDS.128 R44, [R63] ;  /* 0x000000003f2c1984 */ /* 0x0006680000000c00 */
[----:B------:R3:W1:Y:S04]  /*7890*/  @P1 LDS.128 R40, [R62+0x10] ;  /* 0x000010003e281984 */ /* 0x0006680000000c00 */
[----:B------:R3:W1:Y:S04]  /*78a0*/  @P1 LDS.128 R32, [R61+0x20] ;  /* 0x000020003d201984 */ /* 0x0006680000000c00 */
[----:B------:R3:W1:Y:S02]  /*78b0*/  @P1 LDS.128 R36, [R71+0x30] ;  /* 0x0000300047241984 */ /* 0x0006640000000c00 */
.L_x_104:
[----:B------:R-:W-:Y:S05]  /*78c0*/  BSYNC B1 ;  /* 0x0000000000017941 */ /* 0x000fea0003800000 */
.L_x_103:
[----:B-1----:R-:W-:Y:S04]  /*78d0*/  SHF.R.U32.HI R2, RZ, 0x15, R25 ;  /* 0x00000015ff027819 */ /* 0x002fe80000011619 */
[----:B------:R-:W-:Y:S01]  /*78e0*/  LOP3.LUT P1, RZ, R2, 0x3, R53, 0x48, !PT ;  /* 0x0000000302ff7812 */ /* 0x000fe20007824835 */
[----:B------:R-:W-:Y:S01]  /*78f0*/  @!UPT UIADD3 URZ, UPT, UPT, URZ, URZ, URZ ;  /* 0x000000fffffff290 */ /* 0x000fe2000fffe0ff */
[----:B----4-:R-:W-:Y:S11]  /*7900*/  @P0 BRA `(.L_x_108) ;  /* 0x0000000000080947 */ /* 0x010ff60003800000 */
[----:B------:R-:W1:Y:S02]  /*7910*/  SYNCS.PHASECHK.TRANS64.TRYWAIT P0, [R72+URZ+0xc0], R0 ;  /* 0x0000c000480075a7 */ /* 0x000e6400080011ff */
[----:B-1----:R-:W-:Y:S05]  /*7920*/  @!P0 BRA `(.L_x_109) ;  /* 0x0000003000a48947 */ /* 0x002fea0003800000 */
.L_x_108:
[----:B------:R-:W-:Y:S05]  /*7930*/  @!P1 BRA `(.L_x_110) ;  /* 0x0000000000409947 */ /* 0x000fea0003800000 */
[----:B------:R-:W4:Y:S01]  /*7940*/  LDCU.64 UR8, c[0x4][0x70] ;  /* 0x01000e00ff0877ac */ /* 0x000f220008000a00 */
[----:B------:R-:W-:Y:S01]  /*7950*/  MOV R3, 0x0 ;  /* 0x0000000000037802 */ /* 0x000fe20000000f00 */
[----:B------:R-:W-:Y:S02]  /*7960*/  HFMA2 R12, -RZ, RZ, 0, 5.9604644775390625e-08 ;  /* 0x00000001ff0c7431 */ /* 0x000fe400000001ff */
[----:B------:R-:W-:Y:S02]  /*7970*/  IMAD.MOV.U32 R8, RZ, RZ, 0x192 ;  /* 0x00000192ff087424 */ /* 0x000fe400078e00ff */
[----:B------:R-:W-:Y:S01]  /*7980*/  IMAD.MOV.U32 R13, RZ, RZ, RZ ;  /* 0x000000ffff0d7224 */ /* 0x000fe200078e00ff */
[----:B------:R-:W5:Y:S01]  /*7990*/  LDCU.64 UR6, c[0x4][0x78] ;  /* 0x01000f00ff0677ac */ /* 0x000f620008000a00 */
[----:B------:R-:W1:Y:S01]  /*79a0*/  LDC.64 R2, c[0x4][R3] ;  /* 0x0100000003027b82 */ /* 0x000e620000000a00 */
[----:B------:R-:W2:Y:S01]  /*79b0*/  LDCU.64 UR4, c[0x4][0x10] ;  /* 0x01000200ff0477ac */ /* 0x000ea20008000a00 */
[----:B----4-:R-:W-:Y:S01]  /*79c0*/  MOV R5, UR9 ;  /* 0x0000000900057c02 */ /* 0x010fe20008000f00 */
[----:B------:R-:W-:Y:S01]  /*79d0*/  IMAD.U32 R4, RZ, RZ, UR8 ;  /* 0x00000008ff047e24 */ /* 0x000fe2000f8e00ff */
[----:B-----5:R-:W-:Y:S01]  /*79e0*/  MOV R7, UR7 ;  /* 0x0000000700077c02 */ /* 0x020fe20008000f00 */
[----:B------:R-:W-:Y:S01]  /*79f0*/  IMAD.U32 R6, RZ, RZ, UR6 ;  /* 0x00000006ff067e24 */ /* 0x000fe2000f8e00ff */
[----:B--2---:R-:W-:Y:S01]  /*7a00*/  MOV R11, UR5 ;  /* 0x00000005000b7c02 */ /* 0x004fe20008000f00 */
[----:B------:R-:W-:Y:S02]  /*7a10*/  IMAD.U32 R10, RZ, RZ, UR4 ;  /* 0x00000004ff0a7e24 */ /* 0x000fe4000f8e00ff */
[----:B------:R-:W-:Y:S07]  /*7a20*/  LEPC R20, `(.L_x_110) ;  /* 0x000000001014794e */ /* 0x000fee0000000000 */
[----:B-1-3--:R-:W-:Y:S05]  /*7a30*/  CALL.ABS.NOINC R2 ;  /* 0x0000000002007343 */ /* 0x00afea0003c00000 */
.L_x_110:
[----:B------:R-:W-:Y:S01]  /*7a40*/  LOP3.LUT R20, R44, 0xffffe000, RZ, 0xc0, !PT ;  /* 0xffffe0002c147812 */ /* 0x000fe200078ec0ff */
[----:B------:R-:W-:Y:S05]  /*7a50*/  WARPSYNC.ALL ;  /* 0x0000000000007948 */ /* 0x000fea0003800000 */
[----:B------:R-:W-:Y:S01]  /*7a60*/  R2UR UR4, R25 ;  /* 0x00000000190472ca */ /* 0x000fe200000e0000 */
[----:B------:R-:W-:Y:S01]  /*7a70*/  BSSY.RECONVERGENT B0, `(.L_x_111) ;  /* 0x000005d000007945 */ /* 0x000fe20003800200 */
[----:B------:R-:W-:Y:S11]  /*7a80*/  ISETP.NE.AND P0, PT, R65, RZ, PT ;  /* 0x000000ff4100720c */ /* 0x000ff60003f05270 */
[----:B------:R-:W1:Y:S02]  /*7a90*/  LDTM.x16 R4, tmem[UR4] ;  /* 0x00000004000479ee */ /* 0x000e640008240000 */
[C---:B-12---:R-:W-:Y:S01]  /*7aa0*/  FMUL R0, R24.reuse, R4 ;  /* 0x0000000418007220 */ /* 0x046fe20000400000 */
[C---:B------:R-:W-:Y:S01]  /*7ab0*/  FMUL R2, R24.reuse, R5 ;  /* 0x0000000518027220 */ /* 0x040fe20000400000 */
[C---:B------:R-:W-:Y:S01]  /*7ac0*/  FMUL R4, R24.reuse, R8 ;  /* 0x0000000818047220 */ /* 0x040fe20000400000 */
[C---:B------:R-:W-:Y:S01]  /*7ad0*/  FMUL R5, R24.reuse, R9 ;  /* 0x0000000918057220 */ /* 0x040fe20000400000 */
[C---:B------:R-:W-:Y:S01]  /*7ae0*/  FMUL R8, R24.reuse, R12 ;  /* 0x0000000c18087220 */ /* 0x040fe20000400000 */
[C---:B------:R-:W-:Y:S01]  /*7af0*/  FMUL R9, R24.reuse, R13 ;  /* 0x0000000d18097220 */ /* 0x040fe20000400000 */
[C---:B------:R-:W-:Y:S01]  /*7b00*/  FMUL R12, R24.reuse, R16 ;  /* 0x00000010180c7220 */ /* 0x040fe20000400000 */
[----:B------:R-:W-:Y:S01]  /*7b10*/  LOP3.LUT R16, R45, 0xffffe000, RZ, 0xc0, !PT ;  /* 0xffffe0002d107812 */ /* 0x000fe200078ec0ff */
[----:B------:R-:W-:Y:S01]  /*7b20*/  FMUL R13, R24, R17 ;  /* 0x00000011180d7220 */ /* 0x000fe20000400000 */
[----:B------:R-:W-:Y:S01]  /*7b30*/  LOP3.LUT R17, R46, 0xffffe000, RZ, 0xc0, !PT ;  /* 0xffffe0002e117812 */ /* 0x000fe200078ec0ff */
[----:B------:R-:W-:Y:S01]  /*7b40*/  FFMA R28, R27, R20, R0 ;  /* 0x000000141b1c7223 */ /* 0x000fe20000000000 */
[----:B------:R-:W-:Y:S01]  /*7b50*/  LOP3.LUT R0, R47, 0xffffe000, RZ, 0xc0, !PT ;  /* 0xffffe0002f007812 */ /* 0x000fe200078ec0ff */
[C---:B------:R-:W-:Y:S01]  /*7b60*/  FMUL R3, R24.reuse, R6 ;  /* 0x0000000618037220 */ /* 0x040fe20000400000 */
[C---:B------:R-:W-:Y:S01]  /*7b70*/  FMUL R6, R24.reuse, R10 ;  /* 0x0000000a18067220 */ /* 0x040fe20000400000 */
[C---:B------:R-:W-:Y:S01]  /*7b80*/  FMUL R7, R24.reuse, R7 ;  /* 0x0000000718077220 */ /* 0x040fe20000400000 */
[----:B------:R-:W-:Y:S01]  /*7b90*/  F2FP.TF32.F32.PACK_B R28, R28 ;  /* 0x0000001cff1c723e */ /* 0x000fe200024050ff */
[C---:B------:R-:W-:Y:S01]  /*7ba0*/  FMUL R10, R24.reuse, R14 ;  /* 0x0000000e180a7220 */ /* 0x040fe20000400000 */
[----:B------:R-:W-:Y:S01]  /*7bb0*/  FMUL R14, R24, R18 ;  /* 0x00000012180e7220 */ /* 0x000fe20000400000 */
[----:B------:R-:W-:Y:S01]  /*7bc0*/  LOP3.LUT R18, R40, 0xffffe000, RZ, 0xc0, !PT ;  /* 0xffffe00028127812 */ /* 0x000fe200078ec0ff */
[----:B------:R-:W-:Y:S01]  /*7bd0*/  FFMA R29, R27, R16, R2 ;  /* 0x000000101b1d7223 */ /* 0x000fe20000000002 */
[----:B------:R-:W-:Y:S01]  /*7be0*/  LOP3.LUT R2, R41, 0xffffe000, RZ, 0xc0, !PT ;  /* 0xffffe00029027812 */ /* 0x000fe200078ec0ff */
[----:B------:R-:W-:Y:S01]  /*7bf0*/  FFMA R30, R27, R17, R3 ;  /* 0x000000111b1e7223 */ /* 0x000fe20000000003 */
[----:B------:R-:W-:Y:S01]  /*7c00*/  LOP3.LUT R3, R43, 0xffffe000, RZ, 0xc0, !PT ;  /* 0xffffe0002b037812 */ /* 0x000fe200078ec0ff */
[C---:B------:R-:W-:Y:S01]  /*7c10*/  FFMA R31, R27.reuse, R0, R7 ;  /* 0x000000001b1f7223 */ /* 0x040fe20000000007 */
[----:B------:R-:W-:Y:S01]  /*7c20*/  LOP3.LUT R0, R42, 0xffffe000, RZ, 0xc0, !PT ;  /* 0xffffe0002a007812 */ /* 0x000fe200078ec0ff */
[C---:B------:R-:W-:Y:S01]  /*7c30*/  FFMA R4, R27.reuse, R18, R4 ;  /* 0x000000121b047223 */ /* 0x040fe20000000004 */
[----:B------:R-:W-:Y:S01]  /*7c40*/  F2FP.TF32.F32.PACK_B R29, R29 ;  /* 0x0000001dff1d723e */ /* 0x000fe200024050ff */
[C---:B------:R-:W-:Y:S01]  /*7c50*/  FFMA R5, R27.reuse, R2, R5 ;  /* 0x000000021b057223 */ /* 0x040fe20000000005 */
[----:B------:R-:W-:Y:S01]  /*7c60*/  FMUL R11, R24, R11 ;  /* 0x0000000b180b7220 */ /* 0x000fe20000400000 */
[----:B------:R-:W-:Y:S01]  /*7c70*/  F2FP.TF32.F32.PACK_B R30, R30 ;  /* 0x0000001eff1e723e */ /* 0x000fe200024050ff */
[C---:B------:R-:W-:Y:S01]  /*7c80*/  FFMA R6, R27.reuse, R0, R6 ;  /* 0x000000001b067223 */ /* 0x040fe20000000006 */
[----:B------:R-:W-:Y:S01]  /*7c90*/  F2FP.TF32.F32.PACK_B R31, R31 ;  /* 0x0000001fff1f723e */ /* 0x000fe200024050ff */
[----:B------:R-:W-:Y:S01]  /*7ca0*/  FFMA R7, R27, R3, R11 ;  /* 0x000000031b077223 */ /* 0x000fe2000000000b */
[----:B------:R-:W-:Y:S01]  /*7cb0*/  LOP3.LUT R2, R32, 0xffffe000, RZ, 0xc0, !PT ;  /* 0xffffe00020027812 */ /* 0x000fe200078ec0ff */
[----:B------:R-:W-:Y:S01]  /*7cc0*/  FMUL R15, R24, R15 ;  /* 0x0000000f180f7220 */ /* 0x000fe20000400000 */
[----:B------:R-:W-:Y:S01]  /*7cd0*/  LOP3.LUT R16, R33, 0xffffe000, RZ, 0xc0, !PT ;  /* 0xffffe00021107812 */ /* 0x000fe200078ec0ff */
[----:B------:R1:W-:Y:S01]  /*7ce0*/  STS.128 [R63], R28 ;  /* 0x0000001c3f007388 */ /* 0x0003e20000000c00 */
[----:B------:R-:W-:Y:S01]  /*7cf0*/  LOP3.LUT R0, R34, 0xffffe000, RZ, 0xc0, !PT ;  /* 0xffffe00022007812 */ /* 0x000fe200078ec0ff */
[----:B------:R-:W-:Y:S01]  /*7d00*/  FFMA R8, R27, R2, R8 ;  /* 0x000000021b087223 */ /* 0x000fe20000000008 */
[----:B------:R-:W-:Y:S01]  /*7d10*/  LOP3.LUT R2, R35, 0xffffe000, RZ, 0xc0, !PT ;  /* 0xffffe00023027812 */ /* 0x000fe200078ec0ff */
[C---:B------:R-:W-:Y:S01]  /*7d20*/  FFMA R9, R27.reuse, R16, R9 ;  /* 0x000000101b097223 */ /* 0x040fe20000000009 */
[----:B------:R-:W-:Y:S01]  /*7d30*/  F2FP.TF32.F32.PACK_B R4, R4 ;  /* 0x00000004ff04723e */ /* 0x000fe200024050ff */
[C---:B------:R-:W-:Y:S01]  /*7d40*/  FFMA R10, R27.reuse, R0, R10 ;  /* 0x000000001b0a7223 */ /* 0x040fe2000000000a */
[----:B------:R-:W-:Y:S01]  /*7d50*/  F2FP.TF32.F32.PACK_B R5, R5 ;  /* 0x00000005ff05723e */ /* 0x000fe200024050ff */
[----:B------:R-:W-:Y:S01]  /*7d60*/  FFMA R11, R27, R2, R15 ;  /* 0x000000021b0b7223 */ /* 0x000fe2000000000f */
[----:B------:R-:W-:Y:S01]  /*7d70*/  F2FP.TF32.F32.PACK_B R6, R6 ;  /* 0x00000006ff06723e */ /* 0x000fe200024050ff */
[----:B------:R-:W-:Y:S01]  /*7d80*/  FMUL R19, R24, R19 ;  /* 0x0000001318137220 */ /* 0x000fe20000400000 */
[----:B------:R-:W-:Y:S02]  /*7d90*/  F2FP.TF32.F32.PACK_B R7, R7 ;  /* 0x00000007ff07723e */ /* 0x000fe400024050ff */
[----:B------:R-:W-:Y:S02]  /*7da0*/  LOP3.LUT R3, R36, 0xffffe000, RZ, 0xc0, !PT ;  /* 0xffffe00024037812 */ /* 0x000fe400078ec0ff */
[----:B------:R-:W-:Y:S01]  /*7db0*/  LOP3.LUT R0, R37, 0xffffe000, RZ, 0xc0, !PT ;  /* 0xffffe00025007812 */ /* 0x000fe200078ec0ff */
[----:B------:R1:W-:Y:S01]  /*7dc0*/  STS.128 [R62+0x10], R4 ;  /* 0x000010043e007388 */ /* 0x0003e20000000c00 */
        /* <DEDUP_REMOVED lines=8> */
[----:B------:R-:W-:Y:S02]  /*7e50*/  F2FP.TF32.F32.PACK_B R10, R10 ;  /* 0x0000000aff0a723e */ /* 0x000fe400024050ff */
[----:B------:R-:W-:Y:S02]  /*7e60*/  F2FP.TF32.F32.PACK_B R11, R11 ;  /* 0x0000000bff0b723e */ /* 0x000fe400024050ff */
[----:B------:R-:W-:Y:S02]  /*7e70*/  F2FP.TF32.F32.PACK_B R12, R12 ;  /* 0x0000000cff0c723e */ /* 0x000fe400024050ff */
[----:B------:R-:W-:Y:S01]  /*7e80*/  F2FP.TF32.F32.PACK_B R13, R13 ;  /* 0x0000000dff0d723e */ /* 0x000fe200024050ff */
[----:B------:R1:W-:Y:S01]  /*7e90*/  STS.128 [R61+0x20], R8 ;  /* 0x000020083d007388 */ /* 0x0003e20000000c00 */
[----:B------:R-:W-:Y:S02]  /*7ea0*/  F2FP.TF32.F32.PACK_B R14, R14 ;  /* 0x0000000eff0e723e */ /* 0x000fe400024050ff */
[----:B------:R-:W-:Y:S05]  /*7eb0*/  F2FP.TF32.F32.PACK_B R15, R15 ;  /* 0x0000000fff0f723e */ /* 0x000fea00024050ff */
[----:B------:R1:W-:Y:S01]  /*7ec0*/  STS.128 [R71+0x30], R12 ;  /* 0x0000300c47007388 */ /* 0x0003e20000000c00 */
[----:B------:R-:W-:Y:S01]  /*7ed0*/  @!PT LDS RZ, [RZ] ;  /* 0x00000000fffff984 */ /* 0x000fe20000000800 */
[----:B------:R-:W-:Y:S01]  /*7ee0*/  @!PT LDS RZ, [RZ] ;  /* 0x00000000fffff984 */ /* 0x000fe20000000800 */
[----:B------:R-:W-:Y:S01]  /*7ef0*/  @!PT LDS RZ, [RZ] ;  /* 0x00000000fffff984 */ /* 0x000fe20000000800 */
[----:B------:R-:W-:Y:S01]  /*7f00*/  @!PT LDS RZ, [RZ] ;  /* 0x00000000fffff984 */ /* 0x000fe20000000800 */
[----:B------:R2:W-:Y:S07]  /*7f10*/  MEMBAR.ALL.CTA ;  /* 0x0000000000007992 */ /* 0x0005ee0000008000 */
[----:B--2---:R-:W2:Y:S02]  /*7f20*/  FENCE.VIEW.ASYNC.S ;  /* 0x00000000000073c6 */ /* 0x004ea40000000000 */
[----:B--2---:R-:W-:Y:S06]  /*7f30*/  BAR.SYNC.DEFER_BLOCKING 0x1, 0x80 ;  /* 0x0042000000007b1d */ /* 0x004fec0000010000 */
[----:B------:R-:W-:Y:S05]  /*7f40*/  @P0 BRA `(.L_x_112) ;  /* 0x00000000003c0947 */ /* 0x000fea0003800000 */
[----:B------:R-:W2:Y:S01]  /*7f50*/  LDCU.64 UR8, c[0x0][0x348] ;  /* 0x00006900ff0877ac */ /* 0x000ea20008000a00 */
[----:B------:R-:W-:Y:S01]  /*7f60*/  UIADD3 UR4, UPT, UPT, UR49, 0x200, URZ ;  /* 0x0000020031047890 */ /* 0x000fe2000fffe0ff */
[----:B------:R-:W-:Y:S01]  /*7f70*/  UMOV UR41, UR50 ;  /* 0x0000003200297c82 */ /* 0x000fe20008000000 */
[----:B------:R-:W-:Y:S02]  /*7f80*/  UIADD3 UR6, UPT, UPT, UR49, 0x1200, URZ ;  /* 0x0000120031067890 */ /* 0x000fe4000fffe0ff */
[----:B------:R-:W-:Y:S02]  /*7f90*/  UIADD3 UR7, UPT, UPT, UR50, 0x40, URZ ;  /* 0x0000004032077890 */ /* 0x000fe4000fffe0ff */
[----:B------:R-:W-:Y:S04]  /*7fa0*/  MOV R57, UR4 ;  /* 0x0000000400397c02 */ /* 0x000fe80008000f00 */
[----:B------:R-:W-:Y:S01]  /*7fb0*/  R2UR UR40, R57 ;  /* 0x00000000392872ca */ /* 0x000fe200000e0000 */
[----:B--2---:R-:W-:Y:S04]  /*7fc0*/  UIADD3 UR4, UP0, UPT, UR8, 0x680, URZ ;  /* 0x0000068008047890 */ /* 0x004fe8000ff1e0ff */
[----:B------:R-:W-:Y:S09]  /*7fd0*/  UIADD3.X UR5, UPT, UPT, URZ, UR9, URZ, UP0, !UPT ;  /* 0x00000009ff057290 */ /* 0x000ff200087fe4ff */
[----:B------:R2:W-:Y:S02]  /*7fe0*/  UTMASTG.4D [UR40], [UR4] ;  /* 0x00000028040073b5 */ /* 0x0005e40008018000 */
[----:B--2---:R-:W-:Y:S01]  /*7ff0*/  UMOV UR40, UR6 ;  /* 0x0000000600287c82 */ /* 0x004fe20008000000 */
[----:B------:R-:W-:Y:S02]  /*8000*/  UMOV UR41, UR7 ;  /* 0x0000000700297c82 */ /* 0x000fe40008000000 */
[----:B------:R2:W-:Y:S01]  /*8010*/  UTMASTG.4D [UR40], [UR4] ;  /* 0x00000028040073b5 */ /* 0x0005e20008018000 */
[----:B------:R0:W-:Y:S01]  /*8020*/  UTMACMDFLUSH ;  /* 0x00000000000079b7 */ /* 0x0001e20000000000 */
[----:B--2---:R-:W-:Y:S04]  /*8030*/  DEPBAR.LE SB0, 0x1 ;  /* 0x000080400000791a */ /* 0x004fe80000000000 */
.L_x_112:
[----:B------:R-:W-:Y:S05]  /*8040*/  BSYNC.RECONVERGENT B0 ;  /* 0x0000000000007941 */ /* 0x000fea0003800200 */
.L_x_111:
[----:B------:R-:W-:Y:S01]  /*8050*/  BAR.SYNC.DEFER_BLOCKING 0x1, 0x80 ;  /* 0x0042000000007b1d */ /* 0x000fe20000010000 */
[----:B------:R-:W-:Y:S01]  /*8060*/  ISETP.NE.AND P1, PT, R70, RZ, PT ;  /* 0x000000ff4600720c */ /* 0x000fe20003f25270 */
[----:B------:R-:W-:Y:S01]  /*8070*/  UISETP.NE.AND UP0, UPT, UR54, URZ, UPT ;  /* 0x000000ff3600728c */ /* 0x000fe2000bf05270 */
[----:B------:R-:W-:Y:S11]  /*8080*/  LEA R2, R73, UR49, 0x3 ;  /* 0x0000003149027c11 */ /* 0x000ff6000f8e18ff */
[----:B-1----:R-:W-:Y:S01]  /*8090*/  @P1 SHF.L.U32 R4, R60, 0x1f, RZ ;  /* 0x0000001f3c041819 */ /* 0x002fe200000006ff */
[----:B------:R-:W-:Y:S06]  /*80a0*/  BRA.U !UP0, `(.L_x_113) ;  /* 0x0000000108247547 */ /* 0x000fec000b800000 */
[----:B------:R-:W1:Y:S01]  /*80b0*/  S2R R0, SR_CgaCtaId ;  /* 0x0000000000007919 */ /* 0x000e620000008800 */
[----:B------:R-:W-:Y:S01]  /*80c0*/  IMAD.U32 R3, RZ, RZ, UR52 ;  /* 0x00000034ff037e24 */ /* 0x000fe2000f8e00ff */
[----:B------:R-:W-:Y:S04]  /*80d0*/  UIADD3 UR4, UPT, UPT, UR52, 0x1, URZ ;  /* 0x0000000134047890 */ /* 0x000fe8000fffe0ff */
[----:B------:R-:W-:Y:S01]  /*80e0*/  @P1 LEA R3, R3, UR49, 0x3 ;  /* 0x0000003103031c11 */ /* 0x000fe2000f8e18ff */
[----:B------:R-:W-:Y:S04]  /*80f0*/  UISETP.NE.AND UP0, UPT, UR4, 0x4, UPT ;  /* 0x000000040400788c */ /* 0x000fe8000bf05270 */
[----:B------:R-:W-:Y:S01]  /*8100*/  @P1 VIADD R3, R3, 0x80 ;  /* 0x0000008003031836 */ /* 0x000fe20000000000 */
[----:B------:R-:W-:Y:S04]  /*8110*/  USEL UR52, UR4, URZ, UP0 ;  /* 0x000000ff04347287 */ /* 0x000fe80008000000 */
[----:B-1----:R-:W-:Y:S04]  /*8120*/  @P1 PRMT R0, R0, 0x654, R3 ;  /* 0x0000065400001816 */ /* 0x002fe80000000003 */
[----:B------:R1:W-:Y:S04]  /*8130*/  @P1 SYNCS.ARRIVE.TRANS64.RED.A1T0 RZ, [R0+URZ], RZ ;  /* 0x000000ff00ff19a7 */ /* 0x0003e800081004ff */
.L_x_113:
[----:B------:R-:W2:Y:S01]  /*8140*/  @P1 SYNCS.PHASECHK.TRANS64.TRYWAIT P0, [R2+URZ+0x60], R4 ;  /* 0x00006004020015a7 */ /* 0x000ea200080011ff */
[----:B------:R-:W-:Y:S01]  /*8150*/  BSSY B1, `(.L_x_114) ;  /* 0x0000016000017945 */ /* 0x000fe20003800000 */
[----:B--2---:R-:W-:Y:S03]  /*8160*/  @P1 SEL R74, RZ, 0x1, !P0 ;  /* 0x00000001ff4a1807 */ /* 0x004fe60004000000 */
[----:B------:R-:W-:Y:S05]  /*8170*/  @!P1 BRA `(.L_x_115) ;  /* 0x00000000004c9947 */ /* 0x000fea0003800000 */
[----:B------:R-:W-:Y:S01]  /*8180*/  ISETP.NE.AND P0, PT, R74, RZ, PT ;  /* 0x000000ff4a00720c */ /* 0x000fe20003f05270 */
[----:B------:R-:W-:Y:S01]  /*8190*/  BSSY B0, `(.L_x_116) ;  /* 0x000000b000007945 */ /* 0x000fe20003800000 */
[----:B------:R-:W-:Y:S11]  /*81a0*/  ISETP.NE.AND P1, PT, R75, RZ, PT ;  /* 0x000000ff4b00720c */ /* 0x000ff60003f25270 */
[----:B------:R-:W-:Y:S02]  /*81b0*/  @!UPT UIADD3 URZ, UPT, UPT, URZ, URZ, URZ ;  /* 0x000000fffffff290 */ /* 0x000fe4000fffe0ff */
[C---:B------:R-:W-:Y:S01]  /*81c0*/  @P1 IMAD R6, R73.reuse, 0x2000, R63 ;  /* 0x0000200049061824 */ /* 0x040fe200078e023f */
[C---:B------:R-:W-:Y:S01]  /*81d0*/  @P1 LEA R4, R73.reuse, R61, 0xd ;  /* 0x0000003d49041211 */ /* 0x040fe200078e68ff */
[C---:B------:R-:W-:Y:S02]  /*81e0*/  @P1 IMAD R5, R73.reuse, 0x2000, R62 ;  /* 0x0000200049051824 */ /* 0x040fe400078e023e */
[----:B------:R-:W-:Y:S01]  /*81f0*/  @P1 IMAD R3, R73, 0x2000, R71 ;  /* 0x0000200049031824 */ /* 0x000fe200078e0247 */
[----:B------:R-:W-:Y:S06]  /*8200*/  @P0 BRA `(.L_x_117) ;  /* 0x00000000000c0947 */ /* 0x000fec0003800000 */
[----:B-1----:R-:W-:Y:S04]  /*8210*/  SHF.L.U32 R0, R60, 0x1f, RZ ;  /* 0x0000001f3c007819 */ /* 0x002fe800000006ff */
[----:B------:R-:W1:Y:S02]  /*8220*/  SYNCS.PHASECHK.TRANS64.TRYWAIT P0, [R2+URZ+0x60], R0 ;  /* 0x00006000020075a7 */ /* 0x000e6400080011ff */
[----:B-1----:R-:W-:Y:S05]  /*8230*/  @!P0 BRA `(.L_x_118) ;  /* 0x0000002800748947 */ /* 0x002fea0003800000 */
.L_x_117:
[----:B------:R-:W-:Y:S05]  /*8240*/  BSYNC B0 ;  /* 0x0000000000007941 */ /* 0x000fea0003800000 */
.L_x_116:
[----:B------:R-:W-:Y:S02]  /*8250*/  ISETP.NE.AND P0, PT, R75, RZ, PT ;  /* 0x000000ff4b00720c */ /* 0x000fe40003f05270 */
[----:B------:R-:W-:Y:S11]  /*8260*/  IADD3 R73, PT, PT, R73, 0x1, RZ ;  /* 0x0000000149497810 */ /* 0x000ff60007ffe0ff */
[----:B------:R2:W4:Y:S04]  /*8270*/  @P0 LDS.128 R44, [R6] ;  /* 0x00000000062c0984 */ /* 0x0005280000000c00 */
[----:B------:R2:W1:Y:S04]  /*8280*/  @P0 LDS.128 R40, [R5+0x10] ;  /* 0x0000100005280984 */ /* 0x0004680000000c00 */
[----:B------:R2:W1:Y:S04]  /*8290*/  @P0 LDS.128 R32, [R4+0x20] ;  /* 0x0000200004200984 */ /* 0x0004680000000c00 */
[----:B------:R2:W1:Y:S02]  /*82a0*/  @P0 LDS.128 R36, [R3+0x30] ;  /* 0x0000300003240984 */ /* 0x0004640000000c00 */
.L_x_115:
[----:B------:R-:W-:Y:S05]  /*82b0*/  BSYNC B1 ;  /* 0x0000000000017941 */ /* 0x000fea0003800000 */
.L_x_114:
[----:B-1----:R-:W-:Y:S05]  /*82c0*/  VIADD R0, R25, 0x10 ;  /* 0x0000001019007836 */ /* 0x002fea0000000000 */
[----:B------:R-:W-:Y:S04]  /*82d0*/  SHF.R.U32.HI R0, RZ, 0x15, R0 ;  /* 0x00000015ff007819 */ /* 0x000fe80000011600 */
[----:B------:R-:W-:Y:S11]  /*82e0*/  LOP3.LUT P0, RZ, R0, 0x3, R53, 0x48, !PT ;  /* 0x0000000300ff7812 */ /* 0x000ff60007804835 */
[----:B------:R-:W-:Y:S02]  /*82f0*/  @!UPT UIADD3 URZ, UPT, UPT, URZ, URZ, URZ ;  /* 0x000000fffffff290 */ /* 0x000fe4000fffe0ff */
[----:B------:R-:W-:Y:S05]  /*8300*/  @!P0 BRA `(.L_x_119) ;  /* 0x0000000000408947 */ /* 0x000fea0003800000 */
[----:B------:R-:W1:Y:S01]  /*8310*/  LDCU.64 UR8, c[0x4][0x70] ;  /* 0x01000e00ff0877ac */ /* 0x000e620008000a00 */
[----:B--2---:R-:W-:Y:S01]  /*8320*/  MOV R3, 0x0 ;  /* 0x0000000000037802 */ /* 0x004fe20000000f00 */
[----:B------:R-:W-:Y:S02]  /*8330*/  HFMA2 R12, -RZ, RZ, 0, 5.9604644775390625e-08 ;  /* 0x00000001ff0c7431 */ /* 0x000fe400000001ff */
[----:B------:R-:W-:Y:S02]  /*8340*/  IMAD.MOV.U32 R8, RZ, RZ, 0x192 ;  /* 0x00000192ff087424 */ /* 0x000fe400078e00ff */
[----:B------:R-:W-:Y:S01]  /*8350*/  IMAD.MOV.U32 R13, RZ, RZ, RZ ;  /* 0x000000ffff0d7224 */ /* 0x000fe200078e00ff */
[----:B------:R-:W2:Y:S01]  /*8360*/  LDCU.64 UR6, c[0x4][0x78] ;  /* 0x01000f00ff0677ac */ /* 0x000ea20008000a00 */
[----:B------:R-:W3:Y:S01]  /*8370*/  LDC.64 R2, c[0x4][R3] ;  /* 0x0100000003027b82 */ /* 0x000ee20000000a00 */
[----:B------:R-:W5:Y:S01]  /*8380*/  LDCU.64 UR4, c[0x4][0x10] ;  /* 0x01000200ff0477ac */ /* 0x000f620008000a00 */
[----:B-1----:R-:W-:Y:S01]  /*8390*/  MOV R5, UR9 ;  /* 0x0000000900057c02 */ /* 0x002fe20008000f00 */
[----:B------:R-:W-:Y:S01]  /*83a0*/  IMAD.U32 R4, RZ, RZ, UR8 ;  /* 0x00000008ff047e24 */ /* 0x000fe2000f8e00ff */
[----:B--2---:R-:W-:Y:S01]  /*83b0*/  MOV R7, UR7 ;  /* 0x0000000700077c02 */ /* 0x004fe20008000f00 */
[----:B------:R-:W-:Y:S01]  /*83c0*/  IMAD.U32 R6, RZ, RZ, UR6 ;  /* 0x00000006ff067e24 */ /* 0x000fe2000f8e00ff */
[----:B-----5:R-:W-:Y:S01]  /*83d0*/  MOV R11, UR5 ;  /* 0x00000005000b7c02 */ /* 0x020fe20008000f00 */
[----:B------:R-:W-:Y:S02]  /*83e0*/  IMAD.U32 R10, RZ, RZ, UR4 ;  /* 0x00000004ff0a7e24 */ /* 0x000fe4000f8e00ff */
[----:B------:R-:W-:Y:S07]  /*83f0*/  LEPC R20, `(.L_x_119) ;  /* 0x000000001014794e */ /* 0x000fee0000000000 */
[----:B---34-:R-:W-:Y:S05]  /*8400*/  CALL.ABS.NOINC R2 ;  /* 0x0000000002007343 */ /* 0x018fea0003c00000 */
.L_x_119:
[----:B--2-4-:R-:W-:Y:S01]  /*8410*/  LOP3.LUT R3, R44, 0xffffe000, RZ, 0xc0, !PT ;  /* 0xffffe0002c037812 */ /* 0x014fe200078ec0ff */
[----:B------:R-:W-:Y:S05]  /*8420*/  WARPSYNC.ALL ;  /* 0x0000000000007948 */ /* 0x000fea0003800000 */
[----:B------:R-:W-:Y:S01]  /*8430*/  R2UR UR4, R25 ;  /* 0x00000000190472ca */ /* 0x000fe200000e0000 */
[----:B------:R-:W1:Y:S01]  /*8440*/  S2R R76, SR_CgaCtaId ;  /* 0x00000000004c7919 */ /* 0x000e620000008800 */
[----:B------:R-:W-:Y:S01]  /*8450*/  LOP3.LUT R20, R40, 0xffffe000, RZ, 0xc0, !PT ;  /* 0xffffe00028147812 */ /* 0x000fe200078ec0ff */
[----:B------:R-:W-:Y:S01]  /*8460*/  BSSY.RECONVERGENT B0, `(.L_x_120) ;  /* 0x0000061000007945 */ /* 0x000fe20003800200 */
[----:B------:R-:W-:Y:S02]  /*8470*/  ISETP.NE.AND P6, PT, R70, RZ, PT ;  /* 0x000000ff4600720c */ /* 0x000fe40003fc5270 */
[----:B------:R-:W-:Y:S07]  /*8480*/  ISETP.NE.AND P0, PT, R65, RZ, PT ;  /* 0x000000ff4100720c */ /* 0x000fee0003f05270 */
[----:B------:R-:W2:Y:S02]  /*8490*/  LDTM.x16 R4, tmem[UR4+0x10] ;  /* 0x00001004000479ee */ /* 0x000ea40008240000 */
[C---:B--2---:R-:W-:Y:S01]  /*84a0*/  FMUL R0, R24.reuse, R4 ;  /* 0x0000000418007220 */ /* 0x044fe20000400000 */
[----:B------:R-:W-:Y:S01]  /*84b0*/  LOP3.LUT R4, R45, 0xffffe000, RZ, 0xc0, !PT ;  /* 0xffffe0002d047812 */ /* 0x000fe200078ec0ff */
[C---:B------:R-:W-:Y:S01]  /*84c0*/  FMUL R2, R24.reuse, R5 ;  /* 0x0000000518027220 */ /* 0x040fe20000400000 */
[----:B------:R-:W-:Y:S01]  /*84d0*/  FMUL R5, R24, R12 ;  /* 0x0000000c18057220 */ /* 0x000fe20000400000 */
[C---:B------:R-:W-:Y:S01]  /*84e0*/  FFMA R28, R27.reuse, R3, R0 ;  /* 0x000000031b1c7223 */ /* 0x040fe20000000000 */
[----:B------:R-:W-:Y:S01]  /*84f0*/  LOP3.LUT R3, R46, 0xffffe000, RZ, 0xc0, !PT ;  /* 0xffffe0002e037812 */ /* 0x000fe200078ec0ff */
[----:B------:R-:W-:Y:S01]  /*8500*/  FFMA R29, R27, R4, R2 ;  /* 0x000000041b1d7223 */ /* 0x000fe20000000002 */
[----:B------:R-:W-:Y:S01]  /*8510*/  LOP3.LUT R4, R47, 0xffffe000, RZ, 0xc0, !PT ;  /* 0xffffe0002f047812 */ /* 0x000fe200078ec0ff */
[C---:B------:R-:W-:Y:S01]  /*8520*/  FMUL R0, R24.reuse, R6 ;  /* 0x0000000618007220 */ /* 0x040fe20000400000 */
[----:B------:R-:W-:Y:S01]  /*8530*/  F2FP.TF32.F32.PACK_B R28, R28 ;  /* 0x0000001cff1c723e */ /* 0x000fe200024050ff */
[C---:B------:R-:W-:Y:S01]  /*8540*/  FMUL R2, R24.reuse, R7 ;  /* 0x0000000718027220 */ /* 0x040fe20000400000 */
[----:B------:R-:W-:Y:S01]  /*8550*/  F2FP.TF32.F32.PACK_B R29, R29 ;  /* 0x0000001dff1d723e */ /* 0x000fe200024050ff */
[C---:B------:R-:W-:Y:S01]  /*8560*/  FFMA R30, R27.reuse, R3, R0 ;  /* 0x000000031b1e7223 */ /* 0x040fe20000000000 */
[C---:B------:R-:W-:Y:S01]  /*8570*/  FMUL R0, R24.reuse, R8 ;  /* 0x0000000818007220 */ /* 0x040fe20000400000 */
[----:B------:R-:W-:Y:S01]  /*8580*/  FFMA R31, R27, R4, R2 ;  /* 0x000000041b1f7223 */ /* 0x000fe20000000002 */
[C---:B------:R-:W-:Y:S01]  /*8590*/  FMUL R6, R24.reuse, R13 ;  /* 0x0000000d18067220 */ /* 0x040fe20000400000 */
[----:B------:R-:W-:Y:S01]  /*85a0*/  LOP3.LUT R13, R41, 0xffffe000, RZ, 0xc0, !PT ;  /* 0xffffe000290d7812 */ /* 0x000fe200078ec0ff */
[C---:B------:R-:W-:Y:S01]  /*85b0*/  FMUL R2, R24.reuse, R9 ;  /* 0x0000000918027220 */ /* 0x040fe20000400000 */
[----:B------:R-:W-:Y:S01]  /*85c0*/  F2FP.TF32.F32.PACK_B R30, R30 ;  /* 0x0000001eff1e723e */ /* 0x000fe200024050ff */
[----:B------:R-:W-:Y:S01]  /*85d0*/  FMUL R9, R24, R16 ;  /* 0x0000001018097220 */ /* 0x000fe20000400000 */
[----:B------:R-:W-:Y:S01]  /*85e0*/  F2FP.TF32.F32.PACK_B R31, R31 ;  /* 0x0000001fff1f723e */ /* 0x000fe200024050ff */
[----:B------:R-:W-:Y:S01]  /*85f0*/  FFMA R16, R27, R20, R0 ;  /* 0x000000141b107223 */ /* 0x000fe20000000000 */
[----:B------:R-:W-:Y:S01]  /*8600*/  LOP3.LUT R0, R42, 0xffffe000, RZ, 0xc0, !PT ;  /* 0xffffe0002a007812 */ /* 0x000fe200078ec0ff */
[C---:B------:R-:W-:Y:S01]  /*8610*/  FMUL R3, R24.reuse, R10 ;  /* 0x0000000a18037220 */ /* 0x040fe20000400000 */
[C---:B------:R-:W-:Y:S01]  /*8620*/  FMUL R7, R24.reuse, R14 ;  /* 0x0000000e18077220 */ /* 0x040fe20000400000 */
[----:B------:R-:W-:Y:S01]  /*8630*/  LOP3.LUT R14, R43, 0xffffe000, RZ, 0xc0, !PT ;  /* 0xffffe0002b0e7812 */ /* 0x000fe200078ec0ff */
[----:B------:R-:W-:Y:S01]  /*8640*/  FMUL R10, R24, R17 ;  /* 0x00000011180a7220 */ /* 0x000fe20000400000 */
[----:B------:R-:W-:Y:S01]  /*8650*/  F2FP.TF32.F32.PACK_B R16, R16 ;  /* 0x00000010ff10723e */ /* 0x000fe200024050ff */
[----:B------:R-:W-:Y:S01]  /*8660*/  FFMA R17, R27, R13, R2 ;  /* 0x0000000d1b117223 */ /* 0x000fe20000000002 */
[----:B------:R-:W-:Y:S01]  /*8670*/  LOP3.LUT R2, R32, 0xffffe000, RZ, 0xc0, !PT ;  /* 0xffffe00020027812 */ /* 0x000fe200078ec0ff */
[----:B------:R-:W-:Y:S01]  /*8680*/  STS.128 [R63+0x2000], R28 ;  /* 0x0020001c3f007388 */ /* 0x000fe20000000c00 */
[----:B------:R-:W-:Y:S01]  /*8690*/  LOP3.LUT R13, R39, 0xffffe000, RZ, 0xc0, !PT ;  /* 0xffffe000270d7812 */ /* 0x000fe200078ec0ff */
[C---:B------:R-:W-:Y:S01]  /*86a0*/  FMUL R4, R24.reuse, R11 ;  /* 0x0000000b18047220 */ /* 0x040fe20000400000 */
[----:B------:R-:W-:Y:S01]  /*86b0*/  F2FP.TF32.F32.PACK_B R17, R17 ;  /* 0x00000011ff11723e */ /* 0x000fe200024050ff */
[C---:B------:R-:W-:Y:S01]  /*86c0*/  FMUL R11, R24.reuse, R18 ;  /* 0x00000012180b7220 */ /* 0x040fe20000400000 */
[----:B------:R-:W-:Y:S01]  /*86d0*/  FFMA R18, R27, R0, R3 ;  /* 0x000000001b127223 */ /* 0x000fe20000000003 */
[----:B------:R-:W-:Y:S01]  /*86e0*/  LOP3.LUT R0, R33, 0xffffe000, RZ, 0xc0, !PT ;  /* 0xffffe00021007812 */ /* 0x000fe200078ec0ff */
[----:B------:R-:W-:Y:S01]  /*86f0*/  FMUL R12, R24, R19 ;  /* 0x00000013180c7220 */ /* 0x000fe20000400000 */
[----:B------:R-:W-:Y:S01]  /*8700*/  LOP3.LUT R3, R34, 0xffffe000, RZ, 0xc0, !PT ;  /* 0xffffe00022037812 */ /* 0x000fe200078ec0ff */
[C---:B------:R-:W-:Y:S01]  /*8710*/  FFMA R19, R27.reuse, R14, R4 ;  /* 0x0000000e1b137223 */ /* 0x040fe20000000004 */
[----:B------:R-:W-:Y:S01]  /*8720*/  FFMA R4, R27, R2, R5 ;  /* 0x000000021b047223 */ /* 0x000fe20000000005 */
[----:B------:R-:W-:Y:S01]  /*8730*/  LOP3.LUT R2, R35, 0xffffe000, RZ, 0xc0, !PT ;  /* 0xffffe00023027812 */ /* 0x000fe200078ec0ff */
[----:B------:R-:W-:Y:S01]  /*8740*/  FMUL R8, R24, R15 ;  /* 0x0000000f18087220 */ /* 0x000fe20000400000 */
[----:B------:R-:W-:Y:S01]  /*8750*/  F2FP.TF32.F32.PACK_B R18, R18 ;  /* 0x00000012ff12723e */ /* 0x000fe200024050ff */
[C---:B------:R-:W-:Y:S01]  /*8760*/  FFMA R5, R27.reuse, R0, R6 ;  /* 0x000000001b057223 */ /* 0x040fe20000000006 */
[----:B------:R-:W-:Y:S01]  /*8770*/  F2FP.TF32.F32.PACK_B R19, R19 ;  /* 0x00000013ff13723e */ /* 0x000fe200024050ff */
[C---:B------:R-:W-:Y:S01]  /*8780*/  FFMA R6, R27.reuse, R3, R7 ;  /* 0x000000031b067223 */ /* 0x040fe20000000007 */
[----:B------:R-:W-:Y:S01]  /*8790*/  FFMA R7, R27, R2, R8 ;  /* 0x000000021b077223 */ /* 0x000fe20000000008 */
[----:B------:R-:W-:Y:S02]  /*87a0*/  LOP3.LUT R0, R36, 0xffffe000, RZ, 0xc0, !PT ;  /* 0xffffe00024007812 */ /* 0x000fe400078ec0ff */
[----:B------:R-:W-:Y:S01]  /*87b0*/  STS.128 [R62+0x2010], R16 ;  /* 0x002010103e007388 */ /* 0x000fe20000000c00 */
[----:B------:R-:W-:Y:S02]  /*87c0*/  LOP3.LUT R2, R37, 0xffffe000, RZ, 0xc0, !PT ;  /* 0xffffe00025027812 */ /* 0x000fe400078ec0ff */
[----:B------:R-:W-:Y:S01]  /*87d0*/  LOP3.LUT R3, R38, 0xffffe000, RZ, 0xc0, !PT ;  /* 0xffffe00026037812 */ /* 0x000fe200078ec0ff */
[C---:B------:R-:W-:Y:S01]  /*87e0*/  FFMA R8, R27.reuse, R0, R9 ;  /* 0x000000001b087223 */ /* 0x040fe20000000009 */
[----:B------:R-:W-:Y:S01]  /*87f0*/  F2FP.TF32.F32.PACK_B R4, R4 ;  /* 0x00000004ff04723e */ /* 0x000fe200024050ff */
[C---:B------:R-:W-:Y:S01]  /*8800*/  FFMA R9, R27.reuse, R2, R10 ;  /* 0x000000021b097223 */ /* 0x040fe2000000000a */
[----:B------:R-:W-:Y:S01]  /*8810*/  F2FP.TF32.F32.PACK_B R5, R5 ;  /* 0x00000005ff05723e */ /* 0x000fe200024050ff */
[C---:B------:R-:W-:Y:S01]  /*8820*/  FFMA R10, R27.reuse, R3, R11 ;  /* 0x000000031b0a7223 */ /* 0x040fe2000000000b */
[----:B------:R-:W-:Y:S01]  /*8830*/  F2FP.TF32.F32.PACK_B R6, R6 ;  /* 0x00000006ff06723e */ /* 0x000fe200024050ff */
[----:B------:R-:W-:Y:S01]  /*8840*/  FFMA R11, R27, R13, R12 ;  /* 0x0000000d1b0b7223 */ /* 0x000fe2000000000c */
[----:B------:R-:W-:Y:S01]  /*8850*/  F2FP.TF32.F32.PACK_B R7, R7 ;  /* 0x00000007ff07723e */ /* 0x000fe200024050ff */
[----:B------:R-:W-:Y:S01]  /*8860*/  IMAD.U32 R0, RZ, RZ, UR52 ;  /* 0x00000034ff007e24 */ /* 0x000fe2000f8e00ff */
[----:B------:R-:W-:Y:S02]  /*8870*/  F2FP.TF32.F32.PACK_B R8, R8 ;  /* 0x00000008ff08723e */ /* 0x000fe400024050ff */
[----:B------:R-:W-:Y:S01]  /*8880*/  F2FP.TF32.F32.PACK_B R9, R9 ;  /* 0x00000009ff09723e */ /* 0x000fe200024050ff */
[----:B------:R2:W-:Y:S01]  /*8890*/  STS.128 [R61+0x2020], R4 ;  /* 0x002020043d007388 */ /* 0x0005e20000000c00 */
[----:B------:R-:W-:Y:S02]  /*88a0*/  F2FP.TF32.F32.PACK_B R10, R10 ;  /* 0x0000000aff0a723e */ /* 0x000fe400024050ff */
[----:B------:R-:W-:Y:S02]  /*88b0*/  F2FP.TF32.F32.PACK_B R11, R11 ;  /* 0x0000000bff0b723e */ /* 0x000fe400024050ff */
[----:B------:R-:W-:Y:S02]  /*88c0*/  @P6 LEA R0, R0, UR49, 0x3 ;  /* 0x0000003100006c11 */ /* 0x000fe4000f8e18ff */
[----:B------:R-:W-:Y:S01]  /*88d0*/  @P6 SHF.L.U32 R2, R60, 0x1f, RZ ;  /* 0x0000001f3c026819 */ /* 0x000fe200000006ff */
[----:B------:R4:W-:Y:S02]  /*88e0*/  STS.128 [R71+0x2030], R8 ;  /* 0x0020300847007388 */ /* 0x0009e40000000c00 */
[----:B------:R-:W-:Y:S05]  /*88f0*/  @P6 VIADD R0, R0, 0x80 ;  /* 0x0000008000006836 */ /* 0x000fea0000000000 */
[----:B-1----:R-:W-:Y:S01]  /*8900*/  @P6 PRMT R0, R76, 0x654, R0 ;  /* 0x000006544c006816 */ /* 0x002fe20000000000 */
[----:B------:R-:W-:Y:S01]  /*8910*/  @!PT LDS RZ, [RZ] ;  /* 0x00000000fffff984 */ /* 0x000fe20000000800 */
[----:B------:R-:W-:Y:S01]  /*8920*/  @!PT LDS RZ, [RZ] ;  /* 0x00000000fffff984 */ /* 0x000fe20000000800 */
[----:B------:R-:W-:Y:S01]  /*8930*/  @!PT LDS RZ, [RZ] ;  /* 0x00000000fffff984 */ /* 0x000fe20000000800 */
[----:B------:R-:W-:Y:S01]  /*8940*/  @!PT LDS RZ, [RZ] ;  /* 0x00000000fffff984 */ /* 0x000fe20000000800 */
[----:B------:R1:W-:Y:S06]  /*8950*/  MEMBAR.ALL.CTA ;  /* 0x0000000000007992 */ /* 0x0003ec0000008000 */
[----:B-1----:R-:W1:Y:S01]  /*8960*/  FENCE.VIEW.ASYNC.S ;  /* 0x00000000000073c6 */ /* 0x002e620000000000 */
[----:B--2---:R-:W-:Y:S01]  /*8970*/  LEA R6, R73, UR49, 0x3 ;  /* 0x0000003149067c11 */ /* 0x004fe2000f8e18ff */
[----:B-1----:R-:W-:Y:S06]  /*8980*/  BAR.SYNC.DEFER_BLOCKING 0x1, 0x80 ;  /* 0x0042000000007b1d */ /* 0x002fec0000010000 */
[----:B------:R-:W-:Y:S05]  /*8990*/  @P0 BRA `(.L_x_121) ;  /* 0x0000000000340947 */ /* 0x000fea0003800000 */
[----:B------:R-:W1:Y:S01]  /*89a0*/  LDCU.64 UR8, c[0x0][0x348] ;  /* 0x00006900ff0877ac */ /* 0x000e620008000a00 */
[----:B------:R-:W-:Y:S02]  /*89b0*/  UIADD3 UR40, UPT, UPT, UR49, 0x2200, URZ ;  /* 0x0000220031287890 */ /* 0x000fe4000fffe0ff */
[----:B------:R-:W-:Y:S02]  /*89c0*/  UIADD3 UR41, UPT, UPT, UR50, 0x10, URZ ;  /* 0x0000001032297890 */ /* 0x000fe4000fffe0ff */
[----:B------:R-:W-:Y:S02]  /*89d0*/  UIADD3 UR6, UPT, UPT, UR49, 0x3200, URZ ;  /* 0x0000320031067890 */ /* 0x000fe4000fffe0ff */
[----:B------:R-:W-:Y:S02]  /*89e0*/  UIADD3 UR7, UPT, UPT, UR50, 0x50, URZ ;  /* 0x0000005032077890 */ /* 0x000fe4000fffe0ff */
[----:B-1----:R-:W-:Y:S04]  /*89f0*/  UIADD3 UR4, UP0, UPT, UR8, 0x680, URZ ;  /* 0x0000068008047890 */ /* 0x002fe8000ff1e0ff */
[----:B------:R-:W-:Y:S09]  /*8a00*/  UIADD3.X UR5, UPT, UPT, URZ, UR9, URZ, UP0, !UPT ;  /* 0x00000009ff057290 */ /* 0x000ff200087fe4ff */
[----:B------:R1:W-:Y:S02]  /*8a10*/  UTMASTG.4D [UR40], [UR4] ;  /* 0x00000028040073b5 */ /* 0x0003e40008018000 */
[----:B-1----:R-:W-:Y:S01]  /*8a20*/  UMOV UR40, UR6 ;  /* 0x0000000600287c82 */ /* 0x002fe20008000000 */
[----:B------:R-:W-:Y:S02]  /*8a30*/  UMOV UR41, UR7 ;  /* 0x0000000700297c82 */ /* 0x000fe40008000000 */
[----:B------:R1:W-:Y:S01]  /*8a40*/  UTMASTG.4D [UR40], [UR4] ;  /* 0x00000028040073b5 */ /* 0x0003e20008018000 */
[----:B------:R0:W-:Y:S01]  /*8a50*/  UTMACMDFLUSH ;  /* 0x00000000000079b7 */ /* 0x0001e20000000000 */
[----:B-1----:R-:W-:Y:S04]  /*8a60*/  DEPBAR.LE SB0, 0x1 ;  /* 0x000080400000791a */ /* 0x002fe80000000000 */
.L_x_121:
[----:B------:R-:W-:Y:S05]  /*8a70*/  BSYNC.RECONVERGENT B0 ;  /* 0x0000000000007941 */ /* 0x000fea0003800200 */
.L_x_120:
[----:B------:R-:W-:Y:S01]  /*8a80*/  BAR.SYNC.DEFER_BLOCKING 0x1, 0x80 ;  /* 0x0042000000007b1d */ /* 0x000fe20000010000 */
[----:B------:R-:W-:Y:S04]  /*8a90*/  UIADD3 UR4, UPT, UPT, UR52, 0x1, URZ ;  /* 0x0000000134047890 */ /* 0x000fe8000fffe0ff */
[----:B------:R-:W-:Y:S04]  /*8aa0*/  UISETP.NE.AND UP0, UPT, UR4, 0x4, UPT ;  /* 0x000000040400788c */ /* 0x000fe8000bf05270 */
[----:B------:R-:W-:Y:S01]  /*8ab0*/  USEL UR51, UR4, URZ, UP0 ;  /* 0x000000ff04337287 */ /* 0x000fe20008000000 */
[----:B------:R1:W-:Y:S01]  /*8ac0*/  @P6 SYNCS.ARRIVE.TRANS64.RED.A1T0 RZ, [R0+URZ], RZ ;  /* 0x000000ff00ff69a7 */ /* 0x0003e200081004ff */
[----:B------:R-:W-:Y:S01]  /*8ad0*/  BSSY B1, `(.L_x_122) ;  /* 0x0000017000017945 */ /* 0x000fe20003800000 */
[----:B------:R-:W2:Y:S02]  /*8ae0*/  @P6 SYNCS.PHASECHK.TRANS64.TRYWAIT P0, [R6+URZ+0x60], R2 ;  /* 0x00006002060065a7 */ /* 0x000ea400080011ff */
[----:B--2---:R-:W-:Y:S01]  /*8af0*/  @P6 SEL R74, RZ, 0x1, !P0 ;  /* 0x00000001ff4a6807 */ /* 0x004fe20004000000 */
[----:B-1----:R-:W-:Y:S06]  /*8b00*/  @!P6 BRA `(.L_x_123) ;  /* 0x00000000004ce947 */ /* 0x002fec0003800000 */
        /* <DEDUP_REMOVED lines=9> */
[----:B------:R-:W-:Y:S04]  /*8ba0*/  SHF.L.U32 R5, R60, 0x1f, RZ ;  /* 0x0000001f3c057819 */ /* 0x000fe800000006ff */
[----:B------:R-:W1:Y:S02]  /*8bb0*/  SYNCS.PHASECHK.TRANS64.TRYWAIT P0, [R6+URZ+0x60], R5 ;  /* 0x00006005060075a7 */ /* 0x000e6400080011ff */
[----:B-1----:R-:W-:Y:S05]  /*8bc0*/  @!P0 BRA `(.L_x_126) ;  /* 0x0000002000248947 */ /* 0x002fea0003800000 */
.L_x_125:
[----:B------:R-:W-:Y:S05]  /*8bd0*/  BSYNC B0 ;  /* 0x0000000000007941 */ /* 0x000fea0003800000 */
.L_x_124:
[----:B------:R-:W-:Y:S02]  /*8be0*/  ISETP.NE.AND P0, PT, R75, RZ, PT ;  /* 0x000000ff4b00720c */ /* 0x000fe40003f05270 */
[----:B------:R-:W-:Y:S11]  /*8bf0*/  IADD3 R73, PT, PT, R73, 0x1, RZ ;  /* 0x0000000149497810 */ /* 0x000ff60007ffe0ff */
[----:B------:R2:W1:Y:S04]  /*8c00*/  @P0 LDS.128 R44, [R4] ;  /* 0x00000000042c0984 */ /* 0x0004680000000c00 */
[----:B------:R2:W1:Y:S04]  /*8c10*/  @P0 LDS.128 R40, [R3+0x10] ;  /* 0x0000100003280984 */ /* 0x0004680000000c00 */
[----:B------:R2:W1:Y:S04]  /*8c20*/  @P0 LDS.128 R32, [R2+0x20] ;  /* 0x0000200002200984 */ /* 0x0004680000000c00 */
[----:B------:R2:W1:Y:S02]  /*8c30*/  @P0 LDS.128 R36, [R0+0x30] ;  /* 0x0000300000240984 */ /* 0x0004640000000c00 */
.L_x_123:
[----:B------:R-:W-:Y:S05]  /*8c40*/  BSYNC B1 ;  /* 0x0000000000017941 */ /* 0x000fea0003800000 */
.L_x_122:
[----:B--2---:R-:W-:Y:S05]  /*8c50*/  VIADD R0, R25, 0x20 ;  /* 0x0000002019007836 */ /* 0x004fea0000000000 */
[----:B------:R-:W-:Y:S04]  /*8c60*/  SHF.R.U32.HI R0, RZ, 0x15, R0 ;  /* 0x00000015ff007819 */ /* 0x000fe80000011600 */
[----:B------:R-:W-:Y:S11]  /*8c70*/  LOP3.LUT P0, RZ, R0, 0x3, R53, 0x48, !PT ;  /* 0x0000000300ff7812 */ /* 0x000ff60007804835 */
[----:B------:R-:W-:Y:S02]  /*8c80*/  @!UPT UIADD3 URZ, UPT, UPT, URZ, URZ, URZ ;  /* 0x000000fffffff290 */ /* 0x000fe4000fffe0ff */
[----:B------:R-:W-:Y:S05]  /*8c90*/  @!P0 BRA `(.L_x_127) ;  /* 0x0000000000408947 */ /* 0x000fea0003800000 */
[----:B------:R-:W1:Y:S01]  /*8ca0*/  LDCU.64 UR8, c[0x4][0x70] ;  /* 0x01000e00ff0877ac */ /* 0x000e620008000a00 */
[----:B------:R-:W-:Y:S01]  /*8cb0*/  MOV R3, 0x0 ;  /* 0x0000000000037802 */ /* 0x000fe20000000f00 */
[----:B------:R-:W-:Y:S02]  /*8cc0*/  HFMA2 R12, -RZ, RZ, 0, 5.9604644775390625e-08 ;  /* 0x00000001ff0c7431 */ /* 0x000fe400000001ff */
[----:B----4-:R-:W-:Y:S02]  /*8cd0*/  IMAD.MOV.U32 R8, RZ, RZ, 0x192 ;  /* 0x00000192ff087424 */ /* 0x010fe400078e00ff */
[----:B------:R-:W-:Y:S01]  /*8ce0*/  IMAD.MOV.U32 R13, RZ, RZ, RZ ;  /* 0x000000ffff0d7224 */ /* 0x000fe200078e00ff */
[----:B------:R-:W2:Y:S01]  /*8cf0*/  LDCU.64 UR6, c[0x4][0x78] ;  /* 0x01000f00ff0677ac */ /* 0x000ea20008000a00 */
[----:B------:R-:W4:Y:S01]  /*8d00*/  LDC.64 R2, c[0x4][R3] ;  /* 0x0100000003027b82 */ /* 0x000f220000000a00 */
        /* <DEDUP_REMOVED lines=9> */
.L_x_127:
[----:B-1----:R-:W-:Y:S01]  /*8da0*/  LOP3.LUT R3, R44, 0xffffe000, RZ, 0xc0, !PT ;  /* 0xffffe0002c037812 */ /* 0x002fe200078ec0ff */
[----:B------:R-:W-:Y:S05]  /*8db0*/  WARPSYNC.ALL ;  /* 0x0000000000007948 */ /* 0x000fea0003800000 */
[----:B------:R-:W-:Y:S01]  /*8dc0*/  R2UR UR4, R25 ;  /* 0x00000000190472ca */ /* 0x000fe200000e0000 */
[----:B------:R-:W-:Y:S01]  /*8dd0*/  BSSY.RECONVERGENT B0, `(.L_x_128) ;  /* 0x0000062000007945 */ /* 0x000fe20003800200 */
[----:B------:R-:W-:Y:S02]  /*8de0*/  LOP3.LUT R20, R40, 0xffffe000, RZ, 0xc0, !PT ;  /* 0xffffe00028147812 */ /* 0x000fe400078ec0ff */
[----:B------:R-:W-:Y:S02]  /*8df0*/  LOP3.LUT R21, R41, 0xffffe000, RZ, 0xc0, !PT ;  /* 0xffffe00029157812 */ /* 0x000fe400078ec0ff */
[----:B------:R-:W-:Y:S02]  /*8e00*/  LOP3.LUT R26, R42, 0xffffe000, RZ, 0xc0, !PT ;  /* 0xffffe0002a1a7812 */ /* 0x000fe400078ec0ff */
[----:B------:R-:W-:Y:S02]  /*8e10*/  ISETP.NE.AND P6, PT, R70, RZ, PT ;  /* 0x000000ff4600720c */ /* 0x000fe40003fc5270 */
[----:B------:R-:W-:Y:S03]  /*8e20*/  ISETP.NE.AND P0, PT, R65, RZ, PT ;  /* 0x000000ff4100720c */ /* 0x000fe60003f05270 */
[----:B----4-:R-:W1:Y:S02]  /*8e30*/  LDTM.x16 R4, tmem[UR4+0x20] ;  /* 0x00002004000479ee */ /* 0x010e640008240000 */
[C---:B-1----:R-:W-:Y:S01]  /*8e40*/  FMUL R0, R24.reuse, R4 ;  /* 0x0000000418007220 */ /* 0x042fe20000400000 */
        /* <DEDUP_REMOVED lines=13> */
[C---:B------:R-:W-:Y:S01]  /*8f20*/  FFMA R31, R27.reuse, R4, R2 ;  /* 0x000000041b1f7223 */ /* 0x040fe20000000002 */
[C---:B------:R-:W-:Y:S01]  /*8f30*/  FMUL R2, R24.reuse, R9 ;  /* 0x0000000918027220 */ /* 0x040fe20000400000 */
[C---:B------:R-:W-:Y:S01]  /*8f40*/  FMUL R9, R24.reuse, R16 ;  /* 0x0000001018097220 */ /* 0x040fe20000400000 */
[----:B------:R-:W-:Y:S01]  /*8f50*/  F2FP.TF32.F32.PACK_B R30, R30 ;  /* 0x0000001eff1e723e */ /* 0x000fe200024050ff */
[----:B------:R-:W-:Y:S01]  /*8f60*/  FFMA R16, R27, R20, R0 ;  /* 0x000000141b107223 */ /* 0x000fe20000000000 */
[----:B------:R-:W-:Y:S01]  /*8f70*/  LOP3.LUT R0, R43, 0xffffe000, RZ, 0xc0, !PT ;  /* 0xffffe0002b007812 */ /* 0x000fe200078ec0ff */
[C---:B------:R-:W-:Y:S01]  /*8f80*/  FMUL R3, R24.reuse, R10 ;  /* 0x0000000a18037220 */ /* 0x040fe20000400000 */
[----:B------:R-:W-:Y:S01]  /*8f90*/  F2FP.TF32.F32.PACK_B R31, R31 ;  /* 0x0000001fff1f723e */ /* 0x000fe200024050ff */
[C---:B------:R-:W-:Y:S01]  /*8fa0*/  FMUL R4, R24.reuse, R11 ;  /* 0x0000000b18047220 */ /* 0x040fe20000400000 */
[----:B------:R-:W-:Y:S01]  /*8fb0*/  F2FP.TF32.F32.PACK_B R16, R16 ;  /* 0x00000010ff10723e */ /* 0x000fe200024050ff */
[----:B------:R-:W-:Y:S01]  /*8fc0*/  FMUL R10, R24, R17 ;  /* 0x00000011180a7220 */ /* 0x000fe20000400000 */
[C---:B------:R-:W-:Y:S01]  /*8fd0*/  FFMA R17, R27.reuse, R21, R2 ;  /* 0x000000151b117223 */ /* 0x040fe20000000002 */
[----:B------:R-:W-:Y:S01]  /*8fe0*/  LOP3.LUT R2, R32, 0xffffe000, RZ, 0xc0, !PT ;  /* 0xffffe00020027812 */ /* 0x000fe200078ec0ff */
[----:B------:R1:W-:Y:S01]  /*8ff0*/  STS.128 [R63+0x4000], R28 ;  /* 0x0040001c3f007388 */ /* 0x0003e20000000c00 */
[C---:B------:R-:W-:Y:S01]  /*9000*/  FMUL R11, R24.reuse, R18 ;  /* 0x00000012180b7220 */ /* 0x040fe20000400000 */
[----:B------:R-:W-:Y:S01]  /*9010*/  FFMA R18, R27, R26, R3 ;  /* 0x0000001a1b127223 */ /* 0x000fe20000000003 */
[----:B------:R-:W-:Y:S01]  /*9020*/  LOP3.LUT R3, R33, 0xffffe000, RZ, 0xc0, !PT ;  /* 0xffffe00021037812 */ /* 0x000fe200078ec0ff */
[C---:B------:R-:W-:Y:S01]  /*9030*/  FMUL R12, R24.reuse, R19 ;  /* 0x00000013180c7220 */ /* 0x040fe20000400000 */
[----:B------:R-:W-:Y:S01]  /*9040*/  F2FP.TF32.F32.PACK_B R17, R17 ;  /* 0x00000011ff11723e */ /* 0x000fe200024050ff */
[----:B------:R-:W-:Y:S01]  /*9050*/  FFMA R19, R27, R0, R4 ;  /* 0x000000001b137223 */ /* 0x000fe20000000004 */
[----:B------:R-:W-:Y:S01]  /*9060*/  F2FP.TF32.F32.PACK_B R18, R18 ;  /* 0x00000012ff12723e */ /* 0x000fe200024050ff */
[----:B------:R-:W-:Y:S01]  /*9070*/  FMUL R6, R24, R13 ;  /* 0x0000000d18067220 */ /* 0x000fe20000400000 */
[----:B------:R-:W-:Y:S01]  /*9080*/  LOP3.LUT R13, R34, 0xffffe000, RZ, 0xc0, !PT ;  /* 0xffffe000220d7812 */ /* 0x000fe200078ec0ff */
[C---:B------:R-:W-:Y:S01]  /*9090*/  FMUL R7, R24.reuse, R14 ;  /* 0x0000000e18077220 */ /* 0x040fe20000400000 */
[----:B------:R-:W-:Y:S01]  /*90a0*/  LOP3.LUT R14, R35, 0xffffe000, RZ, 0xc0, !PT ;  /* 0xffffe000230e7812 */ /* 0x000fe200078ec0ff */
[----:B------:R-:W-:Y:S01]  /*90b0*/  FMUL R8, R24, R15 ;  /* 0x0000000f18087220 */ /* 0x000fe20000400000 */
[----:B------:R-:W-:Y:S01]  /*90c0*/  F2FP.TF32.F32.PACK_B R19, R19 ;  /* 0x00000013ff13723e */ /* 0x000fe200024050ff */
[C---:B------:R-:W-:Y:S01]  /*90d0*/  FFMA R4, R27.reuse, R2, R5 ;  /* 0x000000021b047223 */ /* 0x040fe20000000005 */
[C---:B------:R-:W-:Y:S01]  /*90e0*/  FFMA R5, R27.reuse, R3, R6 ;  /* 0x000000031b057223 */ /* 0x040fe20000000006 */
[C---:B------:R-:W-:Y:S01]  /*90f0*/  FFMA R6, R27.reuse, R13, R7 ;  /* 0x0000000d1b067223 */ /* 0x040fe20000000007 */
[----:B------:R-:W-:Y:S01]  /*9100*/  FFMA R7, R27, R14, R8 ;  /* 0x0000000e1b077223 */ /* 0x000fe20000000008 */
[----:B------:R1:W-:Y:S01]  /*9110*/  STS.128 [R62+0x4010], R16 ;  /* 0x004010103e007388 */ /* 0x0003e20000000c00 */
[----:B------:R-:W-:Y:S01]  /*9120*/  LOP3.LUT R0, R36, 0xffffe000, RZ, 0xc0, !PT ;  /* 0xffffe00024007812 */ /* 0x000fe200078ec0ff */
[----:B------:R-:W-:Y:S01]  /*9130*/  IMAD.U32 R14, RZ, RZ, UR51 ;  /* 0x00000033ff0e7e24 */ /* 0x000fe2000f8e00ff */
[----:B------:R-:W-:Y:S02]  /*9140*/  LOP3.LUT R2, R37, 0xffffe000, RZ, 0xc0, !PT ;  /* 0xffffe00025027812 */ /* 0x000fe400078ec0ff */
        /* <DEDUP_REMOVED lines=14> */
[----:B------:R-:W-:Y:S02]  /*9230*/  F2FP.TF32.F32.PACK_B R11, R11 ;  /* 0x0000000bff0b723e */ /* 0x000fe400024050ff */
[----:B------:R-:W-:Y:S02]  /*9240*/  @P6 LEA R14, R14, UR49, 0x3 ;  /* 0x000000310e0e6c11 */ /* 0x000fe4000f8e18ff */
[----:B------:R-:W-:Y:S01]  /*9250*/  LEA R0, R73, UR49, 0x3 ;  /* 0x0000003149007c11 */ /* 0x000fe2000f8e18ff */
[----:B------:R1:W-:Y:S01]  /*9260*/  STS.128 [R71+0x4030], R8 ;  /* 0x0040300847007388 */ /* 0x0003e20000000c00 */
[----:B------:R-:W-:Y:S01]  /*9270*/  @P6 SHF.L.U32 R2, R60, 0x1f, RZ ;  /* 0x0000001f3c026819 */ /* 0x000fe200000006ff */
[----:B------:R-:W-:Y:S05]  /*9280*/  @P6 VIADD R14, R14, 0x80 ;  /* 0x000000800e0e6836 */ /* 0x000fea0000000000 */
[----:B------:R-:W-:Y:S01]  /*9290*/  @P6 PRMT R14, R76, 0x654, R14 ;  /* 0x000006544c0e6816 */ /* 0x000fe2000000000e */
[----:B------:R-:W-:Y:S01]  /*92a0*/  @!PT LDS RZ, [RZ] ;  /* 0x00000000fffff984 */ /* 0x000fe20000000800 */
[----:B------:R-:W-:Y:S01]  /*92b0*/  @!PT LDS RZ, [RZ] ;  /* 0x00000000fffff984 */ /* 0x000fe20000000800 */
[----:B------:R-:W-:Y:S01]  /*92c0*/  @!PT LDS RZ, [RZ] ;  /* 0x00000000fffff984 */ /* 0x000fe20000000800 */
[----:B------:R-:W-:Y:S01]  /*92d0*/  @!PT LDS RZ, [RZ] ;  /* 0x00000000fffff984 */ /* 0x000fe20000000800 */
[----:B------:R2:W-:Y:S06]  /*92e0*/  MEMBAR.ALL.CTA ;  /* 0x0000000000007992 */ /* 0x0005ec0000008000 */
[----:B--2---:R-:W2:Y:S02]  /*92f0*/  FENCE.VIEW.ASYNC.S ;  /* 0x00000000000073c6 */ /* 0x004ea40000000000 */
[----:B--2---:R-:W-:Y:S06]  /*9300*/  BAR.SYNC.DEFER_BLOCKING 0x1, 0x80 ;  /* 0x0042000000007b1d */ /* 0x004fec0000010000 */
[----:B------:R-:W-:Y:S05]  /*9310*/  @P0 BRA `(.L_x_129) ;  /* 0x0000000000340947 */ /* 0x000fea0003800000 */
[----:B------:R-:W2:Y:S01]  /*9320*/  LDCU.64 UR8, c[0x0][0x348] ;  /* 0x00006900ff0877ac */ /* 0x000ea20008000a00 */
[----:B------:R-:W-:Y:S02]  /*9330*/  UIADD3 UR40, UPT, UPT, UR49, 0x4200, URZ ;  /* 0x0000420031287890 */ /* 0x000fe4000fffe0ff */
[----:B------:R-:W-:Y:S02]  /*9340*/  UIADD3 UR41, UPT, UPT, UR50, 0x20, URZ ;  /* 0x0000002032297890 */ /* 0x000fe4000fffe0ff */
[----:B------:R-:W-:Y:S02]  /*9350*/  UIADD3 UR6, UPT, UPT, UR49, 0x5200, URZ ;  /* 0x0000520031067890 */ /* 0x000fe4000fffe0ff */
[----:B------:R-:W-:Y:S02]  /*9360*/  UIADD3 UR7, UPT, UPT, UR50, 0x60, URZ ;  /* 0x0000006032077890 */ /* 0x000fe4000fffe0ff */
        /* <DEDUP_REMOVED lines=8> */
.L_x_129:
[----:B------:R-:W-:Y:S05]  /*93f0*/  BSYNC.RECONVERGENT B0 ;  /* 0x0000000000007941 */ /* 0x000fea0003800200 */
.L_x_128:
[----:B------:R-:W-:Y:S01]  /*9400*/  BAR.SYNC.DEFER_BLOCKING 0x1, 0x80 ;  /* 0x0042000000007b1d */ /* 0x000fe20000010000 */
[----:B------:R-:W-:Y:S04]  /*9410*/  UIADD3 UR4, UPT, UPT, UR51, 0x1, URZ ;  /* 0x0000000133047890 */ /* 0x000fe8000fffe0ff */
[----:B------:R-:W-:Y:S04]  /*9420*/  UISETP.NE.AND UP0, UPT, UR4, 0x4, UPT ;  /* 0x000000040400788c */ /* 0x000fe8000bf05270 */
[----:B------:R-:W-:Y:S01]  /*9430*/  USEL UR52, UR4, URZ, UP0 ;  /* 0x000000ff04347287 */ /* 0x000fe20008000000 */
[----:B------:R2:W-:Y:S01]  /*9440*/  @P6 SYNCS.ARRIVE.TRANS64.RED.A1T0 RZ, [R14+URZ], RZ ;  /* 0x000000ff0eff69a7 */ /* 0x0005e200081004ff */
[----:B------:R-:W-:Y:S01]  /*9450*/  BSSY B1, `(.L_x_130) ;  /* 0x0000017000017945 */ /* 0x000fe20003800000 */
[----:B------:R-:W4:Y:S02]  /*9460*/  @P6 SYNCS.PHASECHK.TRANS64.TRYWAIT P0, [R0+URZ+0x60], R2 ;  /* 0x00006002000065a7 */ /* 0x000f2400080011ff */
[----:B----4-:R-:W-:Y:S01]  /*9470*/  @P6 SEL R74, RZ, 0x1, !P0 ;  /* 0x00000001ff4a6807 */ /* 0x010fe20004000000 */
[----:B--2---:R-:W-:Y:S06]  /*9480*/  @!P6 BRA `(.L_x_131) ;  /* 0x00000000004ce947 */ /* 0x004fec0003800000 */
[----:B------:R-:W-:Y:S01]  /*9490*/  ISETP.NE.AND P0, PT, R74, RZ, PT ;  /* 0x000000ff4a00720c */ /* 0x000fe20003f05270 */
[----:B------:R-:W-:Y:S01]  /*94a0*/  BSSY B0, `(.L_x_132) ;  /* 0x000000b000007945 */ /* 0x000fe20003800000 */
[----:B------:R-:W-:Y:S11]  /*94b0*/  ISETP.NE.AND P1, PT, R75, RZ, PT ;  /* 0x000000ff4b00720c */ /* 0x000ff60003f25270 */
[----:B------:R-:W-:Y:S02]  /*94c0*/  @!UPT UIADD3 URZ, UPT, UPT, URZ, URZ, URZ ;  /* 0x000000fffffff290 */ /* 0x000fe4000fffe0ff */
[C---:B-1----:R-:W-:Y:S01]  /*94d0*/  @P1 IMAD R4, R73.reuse, 0x2000, R63 ;  /* 0x0000200049041824 */ /* 0x042fe200078e023f */
[C---:B------:R-:W-:Y:S01]  /*94e0*/  @P1 LEA R2, R73.reuse, R61, 0xd ;  /* 0x0000003d49021211 */ /* 0x040fe200078e68ff */
[C---:B------:R-:W-:Y:S02]  /*94f0*/  @P1 IMAD R3, R73.reuse, 0x2000, R62 ;  /* 0x0000200049031824 */ /* 0x040fe400078e023e */
[----:B------:R-:W-:Y:S01]  /*9500*/  @P1 IMAD R73, R73, 0x2000, R71 ;  /* 0x0000200049491824 */ /* 0x000fe200078e0247 */
[----:B------:R-:W-:Y:S06]  /*9510*/  @P0 BRA `(.L_x_133) ;  /* 0x00000000000c0947 */ /* 0x000fec0003800000 */
[----:B------:R-:W-:Y:S04]  /*9520*/  SHF.L.U32 R5, R60, 0x1f, RZ ;  /* 0x0000001f3c057819 */ /* 0x000fe800000006ff */
[----:B------:R-:W1:Y:S02]  /*9530*/  SYNCS.PHASECHK.TRANS64.TRYWAIT P0, [R0+URZ+0x60], R5 ;  /* 0x00006005000075a7 */ /* 0x000e6400080011ff */
[----:B-1----:R-:W-:Y:S05]  /*9540*/  @!P0 BRA `(.L_x_134) ;  /* 0x0000001400d88947 */ /* 0x002fea0003800000 */
.L_x_133:
[----:B------:R-:W-:Y:S05]  /*9550*/  BSYNC B0 ;  /* 0x0000000000007941 */ /* 0x000fea0003800000 */
.L_x_132:
[----:B------:R-:W-:Y:S11]  /*9560*/  ISETP.NE.AND P0, PT, R75, RZ, PT ;  /* 0x000000ff4b00720c */ /* 0x000ff60003f05270 */
[----:B------:R-:W-:Y:S02]  /*9570*/  @!UPT UIADD3 URZ, UPT, UPT, URZ, URZ, URZ ;  /* 0x000000fffffff290 */ /* 0x000fe4000fffe0ff */
[----:B------:R2:W4:Y:S04]  /*9580*/  @P0 LDS.128 R44, [R4] ;  /* 0x00000000042c0984 */ /* 0x0005280000000c00 */
[----:B------:R2:W1:Y:S04]  /*9590*/  @P0 LDS.128 R40, [R3+0x10] ;  /* 0x0000100003280984 */ /* 0x0004680000000c00 */
[----:B------:R2:W1:Y:S04]  /*95a0*/  @P0 LDS.128 R32, [R2+0x20] ;  /* 0x0000200002200984 */ /* 0x0004680000000c00 */
[----:B------:R2:W1:Y:S02]  /*95b0*/  @P0 LDS.128 R36, [R73+0x30] ;  /* 0x0000300049240984 */ /* 0x0004640000000c00 */
.L_x_131:
[----:B------:R-:W-:Y:S05]  /*95c0*/  BSYNC B1 ;  /* 0x0000000000017941 */ /* 0x000fea0003800000 */
.L_x_130:
        /* <DEDUP_REMOVED lines=21> */
.L_x_135:
[----:B------:R-:W-:Y:S01]  /*9720*/  ISETP.NE.AND P0, PT, R65, RZ, PT ;  /* 0x000000ff4100720c */ /* 0x000fe20003f05270 */
[----:B------:R-:W-:Y:S05]  /*9730*/  WARPSYNC.ALL ;  /* 0x0000000000007948 */ /* 0x000fea0003800000 */
[----:B------:R-:W-:Y:S01]  /*9740*/  R2UR UR4, R25 ;  /* 0x00000000190472ca */ /* 0x000fe200000e0000 */
[----:B------:R-:W-:Y:S01]  /*9750*/  VIADD R72, R72, 0xd0 ;  /* 0x000000d048487836 */ /* 0x000fe20000000000 */
[----:B----4-:R-:W-:Y:S01]  /*9760*/  LOP3.LUT R0, R44, 0xffffe000, RZ, 0xc0, !PT ;  /* 0xffffe0002c007812 */ /* 0x010fe200078ec0ff */
[----:B------:R-:W-:Y:S01]  /*9770*/  BSSY.RECONVERGENT B0, `(.L_x_136) ;  /* 0x000005d000007945 */ /* 0x000fe20003800200 */
[----:B--2---:R-:W-:Y:S02]  /*9780*/  LOP3.LUT R2, R45, 0xffffe000, RZ, 0xc0, !PT ;  /* 0xffffe0002d027812 */ /* 0x004fe400078ec0ff */
[----:B------:R-:W-:Y:S02]  /*9790*/  LOP3.LUT R3, R46, 0xffffe000, RZ, 0xc0, !PT ;  /* 0xffffe0002e037812 */ /* 0x000fe400078ec0ff */
[----:B------:R-:W-:Y:S02]  /*97a0*/  LOP3.LUT R20, R47, 0xffffe000, RZ, 0xc0, !PT ;  /* 0xffffe0002f147812 */ /* 0x000fe400078ec0ff */
[----:B------:R-:W-:Y:S02]  /*97b0*/  LOP3.LUT R21, R40, 0xffffe000, RZ, 0xc0, !PT ;  /* 0xffffe00028157812 */ /* 0x000fe400078ec0ff */
[----:B------:R-:W-:Y:S01]  /*97c0*/  LOP3.LUT R25, R41, 0xffffe000, RZ, 0xc0, !PT ;  /* 0xffffe00029197812 */ /* 0x000fe200078ec0ff */
[----:B------:R-:W1:Y:S01]  /*97d0*/  LDTM.x16 R4, tmem[UR4+0x30] ;  /* 0x00003004000479ee */ /* 0x000e620008240000 */
[----:B------:R-:W-:Y:S01]  /*97e0*/  LOP3.LUT R26, R42, 0xffffe000, RZ, 0xc0, !PT ;  /* 0xffffe0002a1a7812 */ /* 0x000fe200078ec0ff */
[----:B------:R-:W-:Y:S01]  /*97f0*/  NOP ;  /* 0x0000000000007918 */ /* 0x000fe20000000000 */
[----:B------:R-:W-:Y:S02]  /*9800*/  LOP3.LUT R28, R43, 0xffffe000, RZ, 0xc0, !PT ;  /* 0xffffe0002b1c7812 */ /* 0x000fe400078ec0ff */
[----:B------:R-:W-:Y:S02]  /*9810*/  LOP3.LUT R72, R72, 0xfefffff8, RZ, 0xc0, !PT ;  /* 0xfefffff848487812 */ /* 0x000fe400078ec0ff */
[----:B------:R-:W-:Y:S02]  /*9820*/  LOP3.LUT R29, R32, 0xffffe000, RZ, 0xc0, !PT ;  /* 0xffffe000201d7812 */ /* 0x000fe400078ec0ff */
[----:B------:R-:W-:Y:S01]  /*9830*/  LOP3.LUT R30, R33, 0xffffe000, RZ, 0xc0, !PT ;  /* 0xffffe000211e7812 */ /* 0x000fe200078ec0ff */
[----:B-1----:R1:W-:Y:S01]  /*9840*/  SYNCS.ARRIVE.TRANS64.RED.A1T0 RZ, [R72+URZ], RZ ;  /* 0x000000ff48ff79a7 */ /* 0x0023e200081004ff */
[----:B------:R-:W-:Y:S02]  /*9850*/  LOP3.LUT R31, R34, 0xffffe000, RZ, 0xc0, !PT ;  /* 0xffffe000221f7812 */ /* 0x000fe400078ec0ff */
[----:B------:R-:W-:Y:S02]  /*9860*/  LOP3.LUT R32, R35, 0xffffe000, RZ, 0xc0, !PT ;  /* 0xffffe00023207812 */ /* 0x000fe400078ec0ff */
[----:B------:R-:W-:Y:S02]  /*9870*/  LOP3.LUT R33, R36, 0xffffe000, RZ, 0xc0, !PT ;  /* 0xffffe00024217812 */ /* 0x000fe400078ec0ff */
[----:B------:R-:W-:Y:S02]  /*9880*/  LOP3.LUT R34, R37, 0xffffe000, RZ, 0xc0, !PT ;  /* 0xffffe00025227812 */ /* 0x000fe400078ec0ff */
[----:B------:R-:W-:Y:S02]  /*9890*/  LOP3.LUT R35, R38, 0xffffe000, RZ, 0xc0, !PT ;  /* 0xffffe00026237812 */ /* 0x000fe400078ec0ff */
[----:B------:R-:W-:Y:S01]  /*98a0*/  LOP3.LUT R36, R39, 0xffffe000, RZ, 0xc0, !PT ;  /* 0xffffe00027247812 */ /* 0x000fe200078ec0ff */
[C---:B------:R-:W-:Y:S01]  /*98b0*/  FMUL R4, R24.reuse, R4 ;  /* 0x0000000418047220 */ /* 0x040fe20000400000 */
[C---:B------:R-:W-:Y:S01]  /*98c0*/  FMUL R5, R24.reuse, R5 ;  /* 0x0000000518057220 */ /* 0x040fe20000400000 */
[C---:B------:R-:W-:Y:S01]  /*98d0*/  FMUL R6, R24.reuse, R6 ;  /* 0x0000000618067220 */ /* 0x040fe20000400000 */
[C---:B------:R-:W-:Y:S01]  /*98e0*/  FMUL R7, R24.reuse, R7 ;  /* 0x0000000718077220 */ /* 0x040fe20000400000 */
[C---:B------:R-:W-:Y:S01]  /*98f0*/  FFMA R4, R27.reuse, R0, R4 ;  /* 0x000000001b047223 */ /* 0x040fe20000000004 */
[C---:B------:R-:W-:Y:S01]  /*9900*/  FFMA R5, R27.reuse, R2, R5 ;  /* 0x000000021b057223 */ /* 0x040fe20000000005 */
[C---:B------:R-:W-:Y:S01]  /*9910*/  FFMA R6, R27.reuse, R3, R6 ;  /* 0x000000031b067223 */ /* 0x040fe20000000006 */
[C---:B------:R-:W-:Y:S01]  /*9920*/  FFMA R7, R27.reuse, R20, R7 ;  /* 0x000000141b077223 */ /* 0x040fe20000000007 */
[C---:B------:R-:W-:Y:S01]  /*9930*/  FMUL R8, R24.reuse, R8 ;  /* 0x0000000818087220 */ /* 0x040fe20000400000 */
[C---:B------:R-:W-:Y:S01]  /*9940*/  FMUL R9, R24.reuse, R9 ;  /* 0x0000000918097220 */ /* 0x040fe20000400000 */
[C---:B------:R-:W-:Y:S01]  /*9950*/  FMUL R10, R24.reuse, R10 ;  /* 0x0000000a180a7220 */ /* 0x040fe20000400000 */
[C---:B------:R-:W-:Y:S01]  /*9960*/  FMUL R11, R24.reuse, R11 ;  /* 0x0000000b180b7220 */ /* 0x040fe20000400000 */
[----:B------:R-:W-:Y:S01]  /*9970*/  F2FP.TF32.F32.PACK_B R4, R4 ;  /* 0x00000004ff04723e */ /* 0x000fe200024050ff */
[C---:B------:R-:W-:Y:S01]  /*9980*/  FFMA R8, R27.reuse, R21, R8 ;  /* 0x000000151b087223 */ /* 0x040fe20000000008 */
[----:B------:R-:W-:Y:S01]  /*9990*/  F2FP.TF32.F32.PACK_B R5, R5 ;  /* 0x00000005ff05723e */ /* 0x000fe200024050ff */
[C---:B------:R-:W-:Y:S01]  /*99a0*/  FFMA R9, R27.reuse, R25, R9 ;  /* 0x000000191b097223 */ /* 0x040fe20000000009 */
[----:B------:R-:W-:Y:S01]  /*99b0*/  F2FP.TF32.F32.PACK_B R6, R6 ;  /* 0x00000006ff06723e */ /* 0x000fe200024050ff */
[C---:B------:R-:W-:Y:S01]  /*99c0*/  FFMA R10, R27.reuse, R26, R10 ;  /* 0x0000001a1b0a7223 */ /* 0x040fe2000000000a */
[----:B------:R-:W-:Y:S01]  /*99d0*/  F2FP.TF32.F32.PACK_B R7, R7 ;  /* 0x00000007ff07723e */ /* 0x000fe200024050ff */
[C---:B------:R-:W-:Y:S01]  /*99e0*/  FFMA R11, R27.reuse, R28, R11 ;  /* 0x0000001c1b0b7223 */ /* 0x040fe2000000000b */
[C---:B------:R-:W-:Y:S01]  /*99f0*/  FMUL R12, R24.reuse, R12 ;  /* 0x0000000c180c7220 */ /* 0x040fe20000400000 */
[----:B------:R-:W-:Y:S01]  /*9a00*/  F2FP.TF32.F32.PACK_B R8, R8 ;  /* 0x00000008ff08723e */ /* 0x000fe200024050ff */
[C---:B------:R-:W-:Y:S01]  /*9a10*/  FMUL R13, R24.reuse, R13 ;  /* 0x0000000d180d7220 */ /* 0x040fe20000400000 */
[----:B------:R1:W-:Y:S01]  /*9a20*/  STS.128 [R63+0x6000], R4 ;  /* 0x006000043f007388 */ /* 0x0003e20000000c00 */
        /* <DEDUP_REMOVED lines=8> */
[C---:B------:R-:W-:Y:S01]  /*9ab0*/  FFMA R15, R27.reuse, R32, R15 ;  /* 0x000000201b0f7223 */ /* 0x040fe2000000000f */
[C---:B------:R-:W-:Y:S01]  /*9ac0*/  FMUL R16, R24.reuse, R16 ;  /* 0x0000001018107220 */ /* 0x040fe20000400000 */
[----:B------:R-:W-:Y:S01]  /*9ad0*/  F2FP.TF32.F32.PACK_B R12, R12 ;  /* 0x0000000cff0c723e */ /* 0x000fe200024050ff */
[----:B------:R1:W-:Y:S01]  /*9ae0*/  STS.128 [R62+0x6010], R8 ;  /* 0x006010083e007388 */ /* 0x0003e20000000c00 */
[C---:B------:R-:W-:Y:S01]  /*9af0*/  FMUL R17, R24.reuse, R17 ;  /* 0x0000001118117220 */ /* 0x040fe20000400000 */
[C---:B------:R-:W-:Y:S01]  /*9b00*/  FMUL R18, R24.reuse, R18 ;  /* 0x0000001218127220 */ /* 0x040fe20000400000 */
[----:B------:R-:W-:Y:S01]  /*9b10*/  FMUL R19, R24, R19 ;  /* 0x0000001318137220 */ /* 0x000fe20000400000 */
[----:B------:R-:W-:Y:S01]  /*9b20*/  F2FP.TF32.F32.PACK_B R13, R13 ;  /* 0x0000000dff0d723e */ /* 0x000fe200024050ff */
[C---:B------:R-:W-:Y:S01]  /*9b30*/  FFMA R16, R27.reuse, R33, R16 ;  /* 0x000000211b107223 */ /* 0x040fe20000000010 */
[----:B------:R-:W-:Y:S01]  /*9b40*/  F2FP.TF32.F32.PACK_B R14, R14 ;  /* 0x0000000eff0e723e */ /* 0x000fe200024050ff */
[C---:B------:R-:W-:Y:S01]  /*9b50*/  FFMA R17, R27.reuse, R34, R17 ;  /* 0x000000221b117223 */ /* 0x040fe20000000011 */
[----:B------:R-:W-:Y:S01]  /*9b60*/  F2FP.TF32.F32.PACK_B R15, R15 ;  /* 0x0000000fff0f723e */ /* 0x000fe200024050ff */
[C---:B------:R-:W-:Y:S01]  /*9b70*/  FFMA R18, R27.reuse, R35, R18 ;  /* 0x000000231b127223 */ /* 0x040fe20000000012 */
[----:B------:R-:W-:Y:S01]  /*9b80*/  FFMA R19, R27, R36, R19 ;  /* 0x000000241b137223 */ /* 0x000fe20000000013 */
[----:B------:R-:W-:Y:S02]  /*9b90*/  F2FP.TF32.F32.PACK_B R16, R16 ;  /* 0x00000010ff10723e */ /* 0x000fe400024050ff */
[----:B------:R1:W-:Y:S01]  /*9ba0*/  STS.128 [R61+0x6020], R12 ;  /* 0x0060200c3d007388 */ /* 0x0003e20000000c00 */
[----:B------:R-:W-:Y:S02]  /*9bb0*/  F2FP.TF32.F32.PACK_B R17, R17 ;  /* 0x00000011ff11723e */ /* 0x000fe400024050ff */
        /* <DEDUP_REMOVED lines=24> */
.L_x_137:
[----:B------:R-:W-:Y:S05]  /*9d40*/  BSYNC.RECONVERGENT B0 ;  /* 0x0000000000007941 */ /* 0x000fea0003800200 */
.L_x_136:
[----:B------:R-:W-:Y:S01]  /*9d50*/  BAR.SYNC.DEFER_BLOCKING 0x1, 0x80 ;  /* 0x0042000000007b1d */ /* 0x000fe20000010000 */
[----:B------:R-:W-:Y:S01]  /*9d60*/  UISETP.NE.AND UP0, UPT, UR54, -0x4, UPT ;  /* 0xfffffffc3600788c */ /* 0x000fe2000bf05270 */
[----:B------:R-:W-:Y:S08]  /*9d70*/  IADD3 R22, PT, PT, R22, 0x1, RZ ;  /* 0x0000000116167810 */ /* 0x000ff00007ffe0ff */
[----:B------:R-:W-:Y:S05]  /*9d80*/  BRA.U !UP0, `(.L_x_138) ;  /* 0x0000000108247547 */ /* 0x000fea000b800000 */
[----:B------:R-:W-:Y:S01]  /*9d90*/  ISETP.NE.AND P0, PT, R70, RZ, PT ;  /* 0x000000ff4600720c */ /* 0x000fe20003f05270 */
[----:B------:R-:W-:Y:S01]  /*9da0*/  IMAD.U32 R0, RZ, RZ, UR52 ;  /* 0x00000034ff007e24 */ /* 0x000fe2000f8e00ff */
[----:B------:R-:W-:Y:S04]  /*9db0*/  UIADD3 UR4, UPT, UPT, UR52, 0x1, URZ ;  /* 0x0000000134047890 */ /* 0x000fe8000fffe0ff */
[----:B------:R-:W-:Y:S04]  /*9dc0*/  UISETP.NE.AND UP0, UPT, UR4, 0x4, UPT ;  /* 0x000000040400788c */ /* 0x000fe8000bf05270 */
[----:B------:R-:W-:Y:S03]  /*9dd0*/  USEL UR52, UR4, URZ, UP0 ;  /* 0x000000ff04347287 */ /* 0x000fe60008000000 */
[----:B------:R-:W-:Y:S05]  /*9de0*/  @P0 LEA R0, R0, UR49, 0x3 ;  /* 0x0000003100000c11 */ /* 0x000fea000f8e18ff */
[----:B------:R-:W-:Y:S05]  /*9df0*/  @P0 VIADD R0, R0, 0x80 ;  /* 0x0000008000000836 */ /* 0x000fea0000000000 */
[----:B------:R-:W-:Y:S04]  /*9e00*/  @P0 PRMT R0, R76, 0x654, R0 ;  /* 0x000006544c000816 */ /* 0x000fe80000000000 */
[----:B------:R2:W-:Y:S03]  /*9e10*/  @P0 SYNCS.ARRIVE.TRANS64.RED.A1T0 RZ, [R0+URZ], RZ ;  /* 0x000000ff00ff09a7 */ /* 0x0005e600081004ff */
.L_x_138:
[----:B------:R-:W-:Y:S01]  /*9e20*/  R2UR UR5, R54 ;  /* 0x00000000360572ca */ /* 0x000fe200000e0000 */
[----:B------:R-:W-:Y:S01]  /*9e30*/  UISETP.NE.AND UP0, UPT, UR63, URZ, UPT ;  /* 0x000000ff3f00728c */ /* 0x000fe2000bf05270 */
[----:B------:R-:W-:Y:S01]  /*9e40*/  R2UR UR4, R55 ;  /* 0x00000000370472ca */ /* 0x000fe200000e0000 */
[----:B------:R-:W-:Y:S01]  /*9e50*/  UIADD3 UR54, UPT, UPT, UR54, 0x4, URZ ;  /* 0x0000000436367890 */ /* 0x000fe2000fffe0ff */
[----:B------:R-:W-:Y:S02]  /*9e60*/  R2UR UR51, R68 ;  /* 0x00000000443372ca */ /* 0x000fe400000e0000 */
[----:B------:R-:W-:Y:S02]  /*9e70*/  ISETP.NE.AND P0, PT, R22, 0x2, PT ;  /* 0x000000021600780c */ /* 0x000fe40003f05270 */
[----:B------:R-:W-:Y:S02]  /*9e80*/  LOP3.LUT R58, R58, 0x1, RZ, 0x3c, !PT ;  /* 0x000000013a3a7812 */ /* 0x000fe400078e3cff */
[----:B--2---:R-:W-:Y:S02]  /*9e90*/  SEL R0, RZ, 0x1, P0 ;  /* 0x00000001ff007807 */ /* 0x004fe40000000000 */
[----:B------:R-:W-:Y:S01]  /*9ea0*/  SEL R22, R22, RZ, P0 ;  /* 0x000000ff16167207 */ /* 0x000fe20000000000 */
[----:B------:R-:W-:Y:S01]  /*9eb0*/  UIADD3 UR19, UPT, UPT, UR36, UR5, URZ ;  /* 0x0000000524137290 */ /* 0x000fe2000fffe0ff */
[----:B------:R-:W-:Y:S01]  /*9ec0*/  LOP3.LUT R59, R59, R0, RZ, 0x3c, !PT ;  /* 0x000000003b3b7212 */ /* 0x000fe200078e3cff */
[----:B------:R-:W-:Y:S01]  /*9ed0*/  UIADD3 UR21, UPT, UPT, UR37, UR4, URZ ;  /* 0x0000000425157290 */ /* 0x000fe2000fffe0ff */
[----:B------:R-:W-:Y:S11]  /*9ee0*/  BRA.U UP0, `(.L_x_139) ;  /* 0xffffffc500b87547 */ /* 0x000ff6000b83ffff */
[----:B------:R-:W-:-:S13]  /*9ef0*/  R2UR UR4, R56 ;  /* 0x00000000380472ca */ /* 0x000fda00000e0000 */
[----:B------:R-:W-:-:S09]  /*9f00*/  UISETP.NE.AND UP0, UPT, UR4, URZ, UPT ;  /* 0x000000ff0400728c */ /* 0x000fd2000bf05270 */
[----:B------:R-:W-:Y:S05]  /*9f10*/  BRA.U !UP0, `(.L_x_140) ;  /* 0x0000000108487547 */ /* 0x000fea000b800000 */
[----:B------:R-:W2:Y:S02]  /*9f20*/  LDCU.64 UR4, c[0x0][0x890] ;  /* 0x00011200ff0477ac */ /* 0x000ea40008000a00 */
[----:B--2---:R-:W-:-:S04]  /*9f30*/  UISETP.NE.U32.AND UP0, UPT, UR4, URZ, UPT ;  /* 0x000000ff0400728c */ /* 0x004fc8000bf05070 */
[----:B------:R-:W-:-:S09]  /*9f40*/  UISETP.NE.AND.EX UP0, UPT, UR5, URZ, UPT, UP0 ;  /* 0x000000ff0500728c */ /* 0x000fd2000bf05300 */
[----:B------:R-:W-:Y:S05]  /*9f50*/  BRA.U UP0, `(.L_x_141) ;  /* 0x00000001000c7547 */ /* 0x000fea000b800000 */
[----:B------:R-:W-:-:S13]  /*9f60*/  FSETP.NEU.AND P0, PT, R27, RZ, PT ;  /* 0x000000ff1b00720b */ /* 0x000fda0003f0d000 */
[----:B------:R-:W-:Y:S05]  /*9f70*/  @!P0 EXIT ;  /* 0x000000000000894d */ /* 0x000fea0003800000 */
[----:B------:R-:W-:Y:S05]  /*9f80*/  BRA `(.L_x_140) ;  /* 0x00000000002c7947 */ /* 0x000fea0003800000 */
.L_x_141:
[----:B------:R-:W-:Y:S01]  /*9f90*/  ISETP.NE.AND P0, PT, R69, RZ, PT ;  /* 0x000000ff4500720c */ /* 0x000fe20003f05270 */
[----:B------:R-:W-:-:S12]  /*9fa0*/  BSSY.RECONVERGENT B0, `(.L_x_140) ;  /* 0x0000009000007945 */ /* 0x000fd80003800200 */
[----:B------:R-:W-:Y:S05]  /*9fb0*/  @P0 BRA `(.L_x_142) ;  /* 0x0000000000140947 */ /* 0x000fea0003800000 */
[----:B------:R-:W2:Y:S02]  /*9fc0*/  LDCU.64 UR4, c[0x0][0x888] ;  /* 0x00011100ff0477ac */ /* 0x000ea40008000a00 */
[----:B--2---:R-:W-:-:S04]  /*9fd0*/  ISETP.NE.U32.AND P0, PT, RZ, UR4, PT ;  /* 0x00000004ff007c0c */ /* 0x004fc8000bf05070 */
[----:B------:R-:W-:-:S13]  /*9fe0*/  ISETP.NE.AND.EX P0, PT, RZ, UR5, PT, P0 ;  /* 0x00000005ff007c0c */ /* 0x000fda000bf05300 */
[----:B------:R-:W-:Y:S05]  /*9ff0*/  @!P0 EXIT ;  /* 0x000000000000894d */ /* 0x000fea0003800000 */
[----:B------:R-:W-:Y:S05]  /*a000*/  BRA `(.L_x_143) ;  /* 0x0000000000087947 */ /* 0x000fea0003800000 */
.L_x_142:
[----:B------:R-:W-:-:S13]  /*a010*/  FSETP.NEU.AND P0, PT, R27, RZ, PT ;  /* 0x000000ff1b00720b */ /* 0x000fda0003f0d000 */
[----:B------:R-:W-:Y:S05]  /*a020*/  @!P0 EXIT ;  /* 0x000000000000894d */ /* 0x000fea0003800000 */
.L_x_143:
[----:B------:R-:W-:Y:S05]  /*a030*/  BSYNC.RECONVERGENT B0 ;  /* 0x0000000000007941 */ /* 0x000fea0003800200 */
.L_x_140:
[----:B------:R-:W2:Y:S01]  /*a040*/  S2UR UR5, SR_CgaCtaId ;  /* 0x00000000000579c3 */ /* 0x000ea20000008800 */
[----:B------:R-:W-:Y:S01]  /*a050*/  ULEA UR4, UR52, UR49, 0x3 ;  /* 0x0000003134047291 */ /* 0x000fe2000f8e18ff */
[----:B------:R-:W-:-:S04]  /*a060*/  DEPBAR.LE SB0, 0x0 ;  /* 0x000080000000791a */ /* 0x000fc80000000000 */
[----:B------:R-:W-:-:S04]  /*a070*/  UIADD3 UR4, UPT, UPT, UR4, 0x80, URZ ;  /* 0x0000008004047890 */ /* 0x000fc8000fffe0ff */
[----:B--2---:R-:W-:-:S09]  /*a080*/  UPRMT UR4, UR5, 0x654, UR4 ;  /* 0x0000065405047896 */ /* 0x004fd20008000004 */
[----:B------:R-:W-:Y:S01]  /*a090*/  SYNCS.ARRIVE.TRANS64.RED.A1T0 RZ, [UR4], RZ ;  /* 0x000000ffffff79a7 */ /* 0x000fe20008100404 */
[----:B------:R-:W-:Y:S05]  /*a0a0*/  EXIT ;  /* 0x000000000000794d */ /* 0x000fea0003800000 */
.L_x_24:
[----:B------:R-:W-:Y:S07]  /*a0b0*/  MOV R0, UR11 ;  /* 0x0000000b00007c02 */ /* 0x000fee0008000f00 */
.L_x_144:
[----:B-1----:R1:W2:Y:S02]  /*a0c0*/  SYNCS.PHASECHK.TRANS64.TRYWAIT P0, [R0+URZ+0x30], R4 ;  /* 0x00003004000075a7 */ /* 0x0022a400080011ff */
[----:B--2---:R-:W-:Y:S05]  /*a0d0*/  @!P0 NANOSLEEP.SYNCS 0x989680 ;  /* 0x009896800000895d */ /* 0x004fea0003900000 */
[----:B------:R-:W2:Y:S02]  /*a0e0*/  @!P0 SYNCS.PHASECHK.TRANS64 P0, [R0+URZ+0x30], R4 ;  /* 0x00003004000085a7 */ /* 0x000ea400080010ff */
[----:B--2---:R-:W-:Y:S05]  /*a0f0*/  @!P0 BRA `(.L_x_144) ;  /* 0xfffffffc00f08947 */ /* 0x004fea000383ffff */
[----:B------:R-:W-:Y:S05]  /*a100*/  BRA `(.L_x_23) ;  /* 0xffffff7c005c7947 */ /* 0x000fea000383ffff */
.L_x_31:
[----:B-1----:R-:W-:Y:S07]  /*a110*/  MOV R0, UR11 ;  /* 0x0000000b00007c02 */ /* 0x002fee0008000f00 */
.L_x_145:
[----:B-1----:R1:W4:Y:S02]  /*a120*/  SYNCS.PHASECHK.TRANS64.TRYWAIT P0, [R0+URZ+0x30], R4 ;  /* 0x00003004000075a7 */ /* 0x00232400080011ff */
[----:B----4-:R-:W-:Y:S05]  /*a130*/  @!P0 NANOSLEEP.SYNCS 0x989680 ;  /* 0x009896800000895d */ /* 0x010fea0003900000 */
[----:B------:R-:W4:Y:S02]  /*a140*/  @!P0 SYNCS.PHASECHK.TRANS64 P0, [R0+URZ+0x30], R4 ;  /* 0x00003004000085a7 */ /* 0x000f2400080010ff */
[----:B----4-:R-:W-:Y:S05]  /*a150*/  @!P0 BRA `(.L_x_145) ;  /* 0xfffffffc00f08947 */ /* 0x010fea000383ffff */
[----:B------:R-:W-:Y:S05]  /*a160*/  BRA `(.L_x_30) ;  /* 0xffffff8000b87947 */ /* 0x000fea000383ffff */
.L_x_36:
[----:B-1----:R-:W-:-:S07]  /*a170*/  MOV R0, UR34 ;  /* 0x0000002200007c02 */ /* 0x002fce0008000f00 */
.L_x_146:
[----:B-1----:R1:W2:Y:S02]  /*a180*/  SYNCS.PHASECHK.TRANS64.TRYWAIT P0, [R0+URZ+0xb0], R3 ;  /* 0x0000b003000075a7 */ /* 0x0022a400080011ff */
[----:B--2---:R-:W-:Y:S05]  /*a190*/  @!P0 NANOSLEEP.SYNCS 0x989680 ;  /* 0x009896800000895d */ /* 0x004fea0003900000 */
[----:B------:R-:W2:Y:S02]  /*a1a0*/  @!P0 SYNCS.PHASECHK.TRANS64 P0, [R0+URZ+0xb0], R3 ;  /* 0x0000b003000085a7 */ /* 0x000ea400080010ff */
[----:B--2---:R-:W-:Y:S05]  /*a1b0*/  @!P0 BRA `(.L_x_146) ;  /* 0xfffffffc00f08947 */ /* 0x004fea000383ffff */
[----:B------:R-:W-:Y:S05]  /*a1c0*/  BRA `(.L_x_147) ;  /* 0xffffff8400b07947 */ /* 0x000fea000383ffff */
.L_x_40:
[----:B------:R-:W-:-:S07]  /*a1d0*/  MOV R0, UR4 ;  /* 0x0000000400007c02 */ /* 0x000fce0008000f00 */
.L_x_148:
[----:B-1----:R1:W2:Y:S02]  /*a1e0*/  SYNCS.PHASECHK.TRANS64.TRYWAIT P0, [R0+URZ], R2 ;  /* 0x00000002000075a7 */ /* 0x0022a400080011ff */
[----:B--2---:R-:W-:Y:S05]  /*a1f0*/  @!P0 NANOSLEEP.SYNCS 0x989680 ;  /* 0x009896800000895d */ /* 0x004fea0003900000 */
[----:B------:R-:W2:Y:S02]  /*a200*/  @!P0 SYNCS.PHASECHK.TRANS64 P0, [R0+URZ], R2 ;  /* 0x00000002000085a7 */ /* 0x000ea400080010ff */
[----:B--2---:R-:W-:Y:S05]  /*a210*/  @!P0 BRA `(.L_x_148) ;  /* 0xfffffffc00f08947 */ /* 0x004fea000383ffff */
[----:B------:R-:W-:Y:S05]  /*a220*/  BRA `(.L_x_149) ;  /* 0xffffff8c00447947 */ /* 0x000fea000383ffff */
.L_x_41:
[----:B------:R-:W-:-:S07]  /*a230*/  MOV R0, UR5 ;  /* 0x0000000500007c02 */ /* 0x000fce0008000f00 */
.L_x_150:
[----:B-1----:R1:W2:Y:S02]  /*a240*/  SYNCS.PHASECHK.TRANS64.TRYWAIT P0, [R0+URZ], R2 ;  /* 0x00000002000075a7 */ /* 0x0022a400080011ff */
[----:B--2---:R-:W-:Y:S05]  /*a250*/  @!P0 NANOSLEEP.SYNCS 0x989680 ;  /* 0x009896800000895d */ /* 0x004fea0003900000 */
[----:B------:R-:W2:Y:S02]  /*a260*/  @!P0 SYNCS.PHASECHK.TRANS64 P0, [R0+URZ], R2 ;  /* 0x00000002000085a7 */ /* 0x000ea400080010ff */
[----:B--2---:R-:W-:Y:S05]  /*a270*/  @!P0 BRA `(.L_x_150) ;  /* 0xfffffffc00f08947 */ /* 0x004fea000383ffff */
[----:B------:R-:W-:Y:S05]  /*a280*/  BRA `(.L_x_151) ;  /* 0xffffff8c00547947 */ /* 0x000fea000383ffff */
.L_x_42:
[----:B------:R-:W-:-:S07]  /*a290*/  MOV R0, UR5 ;  /* 0x0000000500007c02 */ /* 0x000fce0008000f00 */
.L_x_152:
[----:B-1----:R1:W2:Y:S02]  /*a2a0*/  SYNCS.PHASECHK.TRANS64.TRYWAIT P0, [R0+URZ], R2 ;  /* 0x00000002000075a7 */ /* 0x0022a400080011ff */
[----:B--2---:R-:W-:Y:S05]  /*a2b0*/  @!P0 NANOSLEEP.SYNCS 0x989680 ;  /* 0x009896800000895d */ /* 0x004fea0003900000 */
[----:B------:R-:W2:Y:S02]  /*a2c0*/  @!P0 SYNCS.PHASECHK.TRANS64 P0, [R0+URZ], R2 ;  /* 0x00000002000085a7 */ /* 0x000ea400080010ff */
[----:B--2---:R-:W-:Y:S05]  /*a2d0*/  @!P0 BRA `(.L_x_152) ;  /* 0xfffffffc00f08947 */ /* 0x004fea000383ffff */
[----:B------:R-:W-:Y:S05]  /*a2e0*/  BRA `(.L_x_153) ;  /* 0xffffff8c00647947 */ /* 0x000fea000383ffff */
.L_x_43:
[----:B------:R-:W-:-:S07]  /*a2f0*/  MOV R0, UR5 ;  /* 0x0000000500007c02 */ /* 0x000fce0008000f00 */
.L_x_154:
[----:B-1----:R1:W2:Y:S02]  /*a300*/  SYNCS.PHASECHK.TRANS64.TRYWAIT P0, [R0+URZ], R2 ;  /* 0x00000002000075a7 */ /* 0x0022a400080011ff */
[----:B--2---:R-:W-:Y:S05]  /*a310*/  @!P0 NANOSLEEP.SYNCS 0x989680 ;  /* 0x009896800000895d */ /* 0x004fea0003900000 */
[----:B------:R-:W2:Y:S02]  /*a320*/  @!P0 SYNCS.PHASECHK.TRANS64 P0, [R0+URZ], R2 ;  /* 0x00000002000085a7 */ /* 0x000ea400080010ff */
[----:B--2---:R-:W-:Y:S05]  /*a330*/  @!P0 BRA `(.L_x_154) ;  /* 0xfffffffc00f08947 */ /* 0x004fea000383ffff */
[----:B------:R-:W-:Y:S05]  /*a340*/  BRA `(.L_x_155) ;  /* 0xffffff8c00747947 */ /* 0x000fea000383ffff */
.L_x_44:
[----:B------:R-:W-:-:S07]  /*a350*/  MOV R0, UR5 ;  /* 0x0000000500007c02 */ /* 0x000fce0008000f00 */
.L_x_156:
[----:B-1----:R1:W2:Y:S02]  /*a360*/  SYNCS.PHASECHK.TRANS64.TRYWAIT P0, [R0+URZ], R2 ;  /* 0x00000002000075a7 */ /* 0x0022a400080011ff */
[----:B--2---:R-:W-:Y:S05]  /*a370*/  @!P0 NANOSLEEP.SYNCS 0x989680 ;  /* 0x009896800000895d */ /* 0x004fea0003900000 */
[----:B------:R-:W2:Y:S02]  /*a380*/  @!P0 SYNCS.PHASECHK.TRANS64 P0, [R0+URZ], R2 ;  /* 0x00000002000085a7 */ /* 0x000ea400080010ff */
[----:B--2---:R-:W-:Y:S05]  /*a390*/  @!P0 BRA `(.L_x_156) ;  /* 0xfffffffc00f08947 */ /* 0x004fea000383ffff */
[----:B------:R-:W-:Y:S05]  /*a3a0*/  BRA `(.L_x_157) ;  /* 0xffffff8c00847947 */ /* 0x000fea000383ffff */
.L_x_47:
[----:B------:R-:W-:-:S07]  /*a3b0*/  MOV R4, UR4 ;  /* 0x0000000400047c02 */ /* 0x000fce0008000f00 */
.L_x_158:
[----:B--2---:R2:W3:Y:S02]  /*a3c0*/  SYNCS.PHASECHK.TRANS64.TRYWAIT P1, [R4+URZ+0xb8], R6 ;  /* 0x0000b806040075a7 */ /* 0x0044e400080211ff */
[----:B---3--:R-:W-:Y:S05]  /*a3d0*/  @!P1 NANOSLEEP.SYNCS 0x989680 ;  /* 0x009896800000995d */ /* 0x008fea0003900000 */
[----:B------:R-:W3:Y:S02]  /*a3e0*/  @!P1 SYNCS.PHASECHK.TRANS64 P1, [R4+URZ+0xb8], R6 ;  /* 0x0000b806040095a7 */ /* 0x000ee400080210ff */
[----:B---3--:R-:W-:Y:S05]  /*a3f0*/  @!P1 BRA `(.L_x_158) ;  /* 0xfffffffc00f09947 */ /* 0x008fea000383ffff */
[----:B------:R-:W-:Y:S05]  /*a400*/  BRA `(.L_x_159) ;  /* 0xffffff8c00f47947 */ /* 0x000fea000383ffff */
.L_x_48:
[----:B--2---:R-:W-:-:S07]  /*a410*/  MOV R4, UR4 ;  /* 0x0000000400047c02 */ /* 0x004fce0008000f00 */
.L_x_160:
[----:B--2---:R2:W3:Y:S02]  /*a420*/  SYNCS.PHASECHK.TRANS64.TRYWAIT P1, [R4+URZ+0xb0], R5 ;  /* 0x0000b005040075a7 */ /* 0x0044e400080211ff */
[----:B---3--:R-:W-:Y:S05]  /*a430*/  @!P1 NANOSLEEP.SYNCS 0x989680 ;  /* 0x009896800000995d */ /* 0x008fea0003900000 */
[----:B------:R-:W3:Y:S02]  /*a440*/  @!P1 SYNCS.PHASECHK.TRANS64 P1, [R4+URZ+0xb0], R5 ;  /* 0x0000b005040095a7 */ /* 0x000ee400080210ff */
[----:B---3--:R-:W-:Y:S05]  /*a450*/  @!P1 BRA `(.L_x_160) ;  /* 0xfffffffc00f09947 */ /* 0x008fea000383ffff */
[----:B------:R-:W-:Y:S05]  /*a460*/  BRA `(.L_x_161) ;  /* 0xffffff8c00fc7947 */ /* 0x000fea000383ffff */
.L_x_58:
[----:B--2---:R-:W-:-:S04]  /*a470*/  MOV R5, UR5 ;  /* 0x0000000500057c02 */ /* 0x004fc80008000f00 */
[----:B------:R2:W3:Y:S03]  /*a480*/  SYNCS.PHASECHK.TRANS64.TRYWAIT P0, [R5+URZ+0x8], R6 ;  /* 0x00000806050075a7 */ /* 0x0004e600080011ff */
[----:B---3--:R-:W-:Y:S05]  /*a490*/  @!P0 NANOSLEEP.SYNCS 0x989680 ;  /* 0x009896800000895d */ /* 0x008fea0003900000 */
[----:B------:R-:W3:Y:S02]  /*a4a0*/  @!P0 SYNCS.PHASECHK.TRANS64 P0, [R5+URZ+0x8], R6 ;  /* 0x00000806050085a7 */ /* 0x000ee400080010ff */
[----:B---3--:R-:W-:Y:S05]  /*a4b0*/  @!P0 BRA `(.L_x_58) ;  /* 0xfffffffc00ec8947 */ /* 0x008fea000383ffff */
[----:B------:R-:W-:Y:S05]  /*a4c0*/  BRA `(.L_x_57) ;  /* 0xffffff9000c87947 */ /* 0x000fea000383ffff */
.L_x_60:
[----:B------:R-:W-:Y:S01]  /*a4d0*/  BSSY B0, `(.L_x_162) ;  /* 0x0000006000007945 */ /* 0x000fe20003800000 */
[----:B------:R-:W-:-:S07]  /*a4e0*/  MOV R15, 0xffffffff ;  /* 0xffffffff000f7802 */ /* 0x000fce0000000f00 */
[----:B-12--5:R-:W-:Y:S05]  /*a4f0*/  WARPSYNC.COLLECTIVE R15, `(.L_x_163) ;  /* 0x000000000f0c7348 */ /* 0x026fea0003c00000 */
[----:B------:R-:W-:Y:S02]  /*a500*/  ELECT P6, UR79, PT ;  /* 0x00000000004f782f */ /* 0x000fe400038c0000 */
[----:B------:R-:W-:Y:S01]  /*a510*/  MOV R14, UR79 ;  /* 0x0000004f000e7c02 */ /* 0x000fe20008000f00 */
[----:B-12--5:R-:W-:Y:S10]  /*a520*/  ENDCOLLECTIVE ;  /* 0x000000000000791b */ /* 0x026ff40003800000 */
.L_x_163:
[----:B------:R-:W-:Y:S05]  /*a530*/  BSYNC B0 ;  /* 0x0000000000007941 */ /* 0x000fea0003800000 */
.L_x_162:
[----:B------:R-:W-:Y:S01]  /*a540*/  PLOP3.LUT P0, PT, P6, PT, PT, 0x80, 0x8 ;  /* 0x000000000008781c */ /* 0x000fe2000370f070 */
[----:B------:R-:W-:-:S12]  /*a550*/  BRA `(.L_x_164) ;  /* 0xffffff9000f47947 */ /* 0x000fd8000383ffff */
.L_x_62:
[----:B--2---:R-:W-:-:S04]  /*a560*/  MOV R3, UR5 ;  /* 0x0000000500037c02 */ /* 0x004fc80008000f00 */
[----:B------:R2:W3:Y:S03]  /*a570*/  SYNCS.PHASECHK.TRANS64.TRYWAIT P0, [R3+URZ+0x8], R4 ;  /* 0x00000804030075a7 */ /* 0x0004e600080011ff */
[----:B---3--:R-:W-:Y:S05]  /*a580*/  @!P0 NANOSLEEP.SYNCS 0x989680 ;  /* 0x009896800000895d */ /* 0x008fea0003900000 */
[----:B------:R-:W3:Y:S02]  /*a590*/  @!P0 SYNCS.PHASECHK.TRANS64 P0, [R3+URZ+0x8], R4 ;  /* 0x00000804030085a7 */ /* 0x000ee400080010ff */
[----:B---3--:R-:W-:Y:S05]  /*a5a0*/  @!P0 BRA `(.L_x_62) ;  /* 0xfffffffc00ec8947 */ /* 0x008fea000383ffff */
[----:B------:R-:W-:Y:S05]  /*a5b0*/  BRA `(.L_x_61) ;  /* 0xffffff9000f87947 */ /* 0x000fea000383ffff */
.L_x_63:
[----:B------:R-:W-:-:S07]  /*a5c0*/  MOV R4, UR23 ;  /* 0x0000001700047c02 */ /* 0x000fce0008000f00 */
.L_x_165:
[----:B-1----:R1:W2:Y:S02]  /*a5d0*/  SYNCS.PHASECHK.TRANS64.TRYWAIT P0, [R4+URZ+0xb0], R5 ;  /* 0x0000b005040075a7 */ /* 0x0022a400080011ff */
[----:B--2---:R-:W-:Y:S05]  /*a5e0*/  @!P0 NANOSLEEP.SYNCS 0x989680 ;  /* 0x009896800000895d */ /* 0x004fea0003900000 */
[----:B------:R-:W2:Y:S02]  /*a5f0*/  @!P0 SYNCS.PHASECHK.TRANS64 P0, [R4+URZ+0xb0], R5 ;  /* 0x0000b005040085a7 */ /* 0x000ea400080010ff */
[----:B--2---:R-:W-:Y:S05]  /*a600*/  @!P0 BRA `(.L_x_165) ;  /* 0xfffffffc00f08947 */ /* 0x004fea000383ffff */
[----:B------:R-:W-:Y:S05]  /*a610*/  BRA `(.L_x_166) ;  /* 0xffffff98000c7947 */ /* 0x000fea000383ffff */
.L_x_65:
[----:B------:R-:W-:-:S07]  /*a620*/  MOV R4, UR28 ;  /* 0x0000001c00047c02 */ /* 0x000fce0008000f00 */
.L_x_167:
[----:B-1----:R1:W2:Y:S02]  /*a630*/  SYNCS.PHASECHK.TRANS64.TRYWAIT P0, [R4+URZ+0xd0], R5 ;  /* 0x0000d005040075a7 */ /* 0x0022a400080011ff */
[----:B--2---:R-:W-:Y:S05]  /*a640*/  @!P0 NANOSLEEP.SYNCS 0x989680 ;  /* 0x009896800000895d */ /* 0x004fea0003900000 */
[----:B------:R-:W2:Y:S02]  /*a650*/  @!P0 SYNCS.PHASECHK.TRANS64 P0, [R4+URZ+0xd0], R5 ;  /* 0x0000d005040085a7 */ /* 0x000ea400080010ff */
[----:B--2---:R-:W-:Y:S05]  /*a660*/  @!P0 BRA `(.L_x_167) ;  /* 0xfffffffc00f08947 */ /* 0x004fea000383ffff */
[----:B------:R-:W-:Y:S05]  /*a670*/  BRA `(.L_x_64) ;  /* 0xffffff98002c7947 */ /* 0x000fea000383ffff */
.L_x_69:
[----:B-1----:R-:W-:Y:S07]  /*a680*/  MOV R4, UR19 ;  /* 0x0000001300047c02 */ /* 0x002fee0008000f00 */
.L_x_168:
[----:B-1----:R1:W2:Y:S02]  /*a690*/  SYNCS.PHASECHK.TRANS64.TRYWAIT P0, [R4+URZ], R6 ;  /* 0x00000006040075a7 */ /* 0x0022a400080011ff */
[----:B--2---:R-:W-:Y:S05]  /*a6a0*/  @!P0 NANOSLEEP.SYNCS 0x989680 ;  /* 0x009896800000895d */ /* 0x004fea0003900000 */
[----:B------:R-:W2:Y:S02]  /*a6b0*/  @!P0 SYNCS.PHASECHK.TRANS64 P0, [R4+URZ], R6 ;  /* 0x00000006040085a7 */ /* 0x000ea400080010ff */
[----:B--2---:R-:W-:Y:S05]  /*a6c0*/  @!P0 BRA `(.L_x_168) ;  /* 0xfffffffc00f08947 */ /* 0x004fea000383ffff */
[----:B------:R-:W-:Y:S05]  /*a6d0*/  BRA `(.L_x_68) ;  /* 0xffffff9800647947 */ /* 0x000fea000383ffff */
.L_x_73:
[----:B--2---:R-:W-:-:S07]  /*a6e0*/  MOV R0, UR4 ;  /* 0x0000000400007c02 */ /* 0x004fce0008000f00 */
.L_x_169:
[----:B--2---:R2:W3:Y:S02]  /*a6f0*/  SYNCS.PHASECHK.TRANS64.TRYWAIT P0, [R0+URZ], R2 ;  /* 0x00000002000075a7 */ /* 0x0044e400080011ff */
[----:B---3--:R-:W-:Y:S05]  /*a700*/  @!P0 NANOSLEEP.SYNCS 0x989680 ;  /* 0x009896800000895d */ /* 0x008fea0003900000 */
[----:B------:R-:W3:Y:S02]  /*a710*/  @!P0 SYNCS.PHASECHK.TRANS64 P0, [R0+URZ], R2 ;  /* 0x00000002000085a7 */ /* 0x000ee400080010ff */
[----:B---3--:R-:W-:Y:S05]  /*a720*/  @!P0 BRA `(.L_x_169) ;  /* 0xfffffffc00f08947 */ /* 0x008fea000383ffff */
[----:B------:R-:W-:Y:S05]  /*a730*/  BRA `(.L_x_170) ;  /* 0xffffff9c00c07947 */ /* 0x000fea000383ffff */
.L_x_76:
[----:B------:R-:W-:-:S07]  /*a740*/  MOV R0, UR23 ;  /* 0x0000001700007c02 */ /* 0x000fce0008000f00 */
.L_x_171:
[----:B--2---:R2:W3:Y:S02]  /*a750*/  SYNCS.PHASECHK.TRANS64.TRYWAIT P1, [R0+URZ+0xe0], R2 ;  /* 0x0000e002000075a7 */ /* 0x0044e400080211ff */
[----:B---3--:R-:W-:Y:S05]  /*a760*/  @!P1 NANOSLEEP.SYNCS 0x989680 ;  /* 0x009896800000995d */ /* 0x008fea0003900000 */
[----:B------:R-:W3:Y:S02]  /*a770*/  @!P1 SYNCS.PHASECHK.TRANS64 P1, [R0+URZ+0xe0], R2 ;  /* 0x0000e002000095a7 */ /* 0x000ee400080210ff */
[----:B---3--:R-:W-:Y:S05]  /*a780*/  @!P1 BRA `(.L_x_171) ;  /* 0xfffffffc00f09947 */ /* 0x008fea000383ffff */
[----:B------:R-:W-:Y:S05]  /*a790*/  BRA `(.L_x_172) ;  /* 0xffffffa0000c7947 */ /* 0x000fea000383ffff */
.L_x_81:
[----:B------:R-:W-:Y:S07]  /*a7a0*/  MOV R0, UR31 ;  /* 0x0000001f00007c02 */ /* 0x000fee0008000f00 */
.L_x_173:
[----:B-1----:R1:W2:Y:S02]  /*a7b0*/  SYNCS.PHASECHK.TRANS64.TRYWAIT P0, [R0+URZ+0xb0], R3 ;  /* 0x0000b003000075a7 */ /* 0x0022a400080011ff */
[----:B--2---:R-:W-:Y:S05]  /*a7c0*/  @!P0 NANOSLEEP.SYNCS 0x989680 ;  /* 0x009896800000895d */ /* 0x004fea0003900000 */
[----:B------:R-:W2:Y:S02]  /*a7d0*/  @!P0 SYNCS.PHASECHK.TRANS64 P0, [R0+URZ+0xb0], R3 ;  /* 0x0000b003000085a7 */ /* 0x000ea400080010ff */
[----:B--2---:R-:W-:Y:S05]  /*a7e0*/  @!P0 BRA `(.L_x_173) ;  /* 0xfffffffc00f08947 */ /* 0x004fea000383ffff */
[----:B------:R-:W-:Y:S05]  /*a7f0*/  BRA `(.L_x_174) ;  /* 0xffffffa400b47947 */ /* 0x000fea000383ffff */
.L_x_84:
[----:B------:R-:W-:Y:S07]  /*a800*/  MOV R3, UR31 ;  /* 0x0000001f00037c02 */ /* 0x000fee0008000f00 */
.L_x_175:
[----:B-1----:R1:W2:Y:S02]  /*a810*/  SYNCS.PHASECHK.TRANS64.TRYWAIT P1, [R3+URZ+0xa8], R8 ;  /* 0x0000a808030075a7 */ /* 0x0022a400080211ff */
[----:B--2---:R-:W-:Y:S05]  /*a820*/  @!P1 NANOSLEEP.SYNCS 0x989680 ;  /* 0x009896800000995d */ /* 0x004fea0003900000 */
[----:B------:R-:W2:Y:S02]  /*a830*/  @!P1 SYNCS.PHASECHK.TRANS64 P1, [R3+URZ+0xa8], R8 ;  /* 0x0000a808030095a7 */ /* 0x000ea400080210ff */
[----:B--2---:R-:W-:Y:S05]  /*a840*/  @!P1 BRA `(.L_x_175) ;  /* 0xfffffffc00f09947 */ /* 0x004fea000383ffff */
[----:B------:R-:W-:Y:S05]  /*a850*/  BRA `(.L_x_83) ;  /* 0xffffffac000c7947 */ /* 0x000fea000383ffff */
.L_x_87:
[----:B------:R-:W-:Y:S07]  /*a860*/  MOV R0, UR31 ;  /* 0x0000001f00007c02 */ /* 0x000fee0008000f00 */
.L_x_176:
[----:B-1----:R1:W2:Y:S02]  /*a870*/  SYNCS.PHASECHK.TRANS64.TRYWAIT P1, [R0+URZ+0x80], R8 ;  /* 0x00008008000075a7 */ /* 0x0022a400080211ff */
[----:B--2---:R-:W-:Y:S05]  /*a880*/  @!P1 NANOSLEEP.SYNCS 0x989680 ;  /* 0x009896800000995d */ /* 0x004fea0003900000 */
[----:B------:R-:W2:Y:S02]  /*a890*/  @!P1 SYNCS.PHASECHK.TRANS64 P1, [R0+URZ+0x80], R8 ;  /* 0x00008008000095a7 */ /* 0x000ea400080210ff */
[----:B--2---:R-:W-:Y:S05]  /*a8a0*/  @!P1 BRA `(.L_x_176) ;  /* 0xfffffffc00f09947 */ /* 0x004fea000383ffff */
[----:B------:R-:W-:Y:S05]  /*a8b0*/  BRA `(.L_x_177) ;  /* 0xffffffb0002c7947 */ /* 0x000fea000383ffff */
.L_x_88:
[----:B------:R-:W-:Y:S07]  /*a8c0*/  MOV R0, UR31 ;  /* 0x0000001f00007c02 */ /* 0x000fee0008000f00 */
.L_x_178:
[----:B-1----:R1:W2:Y:S02]  /*a8d0*/  SYNCS.PHASECHK.TRANS64.TRYWAIT P1, [R0+URZ+0x88], R8 ;  /* 0x00008808000075a7 */ /* 0x0022a400080211ff */
[----:B--2---:R-:W-:Y:S05]  /*a8e0*/  @!P1 NANOSLEEP.SYNCS 0x989680 ;  /* 0x009896800000995d */ /* 0x004fea0003900000 */
[----:B------:R-:W2:Y:S02]  /*a8f0*/  @!P1 SYNCS.PHASECHK.TRANS64 P1, [R0+URZ+0x88], R8 ;  /* 0x00008808000095a7 */ /* 0x000ea400080210ff */
[----:B--2---:R-:W-:Y:S05]  /*a900*/  @!P1 BRA `(.L_x_178) ;  /* 0xfffffffc00f09947 */ /* 0x004fea000383ffff */
[----:B------:R-:W-:Y:S05]  /*a910*/  BRA `(.L_x_179) ;  /* 0xffffffb000847947 */ /* 0x000fea000383ffff */
.L_x_89:
[----:B------:R-:W-:Y:S07]  /*a920*/  MOV R0, UR31 ;  /* 0x0000001f00007c02 */ /* 0x000fee0008000f00 */
.L_x_180:
[----:B-1----:R1:W2:Y:S02]  /*a930*/  SYNCS.PHASECHK.TRANS64.TRYWAIT P1, [R0+URZ+0x90], R8 ;  /* 0x00009008000075a7 */ /* 0x0022a400080211ff */
[----:B--2---:R-:W-:Y:S05]  /*a940*/  @!P1 NANOSLEEP.SYNCS 0x989680 ;  /* 0x009896800000995d */ /* 0x004fea0003900000 */
[----:B------:R-:W2:Y:S02]  /*a950*/  @!P1 SYNCS.PHASECHK.TRANS64 P1, [R0+URZ+0x90], R8 ;  /* 0x00009008000095a7 */ /* 0x000ea400080210ff */
[----:B--2---:R-:W-:Y:S05]  /*a960*/  @!P1 BRA `(.L_x_180) ;  /* 0xfffffffc00f09947 */ /* 0x004fea000383ffff */
[----:B------:R-:W-:Y:S05]  /*a970*/  BRA `(.L_x_181) ;  /* 0xffffffb000ec7947 */ /* 0x000fea000383ffff */
.L_x_90:
[----:B------:R-:W-:Y:S07]  /*a980*/  MOV R0, UR31 ;  /* 0x0000001f00007c02 */ /* 0x000fee0008000f00 */
.L_x_182:
[----:B-1----:R1:W2:Y:S02]  /*a990*/  SYNCS.PHASECHK.TRANS64.TRYWAIT P0, [R0+URZ+0x98], R8 ;  /* 0x00009808000075a7 */ /* 0x0022a400080011ff */
[----:B--2---:R-:W-:Y:S05]  /*a9a0*/  @!P0 NANOSLEEP.SYNCS 0x989680 ;  /* 0x009896800000895d */ /* 0x004fea0003900000 */
[----:B------:R-:W2:Y:S02]  /*a9b0*/  @!P0 SYNCS.PHASECHK.TRANS64 P0, [R0+URZ+0x98], R8 ;  /* 0x00009808000085a7 */ /* 0x000ea400080010ff */
[----:B--2---:R-:W-:Y:S05]  /*a9c0*/  @!P0 BRA `(.L_x_182) ;  /* 0xfffffffc00f08947 */ /* 0x004fea000383ffff */
[----:B------:R-:W-:Y:S05]  /*a9d0*/  BRA `(.L_x_183) ;  /* 0xffffffb4005c7947 */ /* 0x000fea000383ffff */
.L_x_92:
[----:B------:R-:W-:-:S07]  /*a9e0*/  MOV R0, UR31 ;  /* 0x0000001f00007c02 */ /* 0x000fce0008000f00 */
.L_x_184:
[----:B-1----:R1:W2:Y:S02]  /*a9f0*/  SYNCS.PHASECHK.TRANS64.TRYWAIT P0, [R0+URZ+0x80], R2 ;  /* 0x00008002000075a7 */ /* 0x0022a400080011ff */
[----:B--2---:R-:W-:Y:S05]  /*aa00*/  @!P0 NANOSLEEP.SYNCS 0x989680 ;  /* 0x009896800000895d */ /* 0x004fea0003900000 */
[----:B------:R-:W2:Y:S02]  /*aa10*/  @!P0 SYNCS.PHASECHK.TRANS64 P0, [R0+URZ+0x80], R2 ;  /* 0x00008002000085a7 */ /* 0x000ea400080010ff */
[----:B--2---:R-:W-:Y:S05]  /*aa20*/  @!P0 BRA `(.L_x_184) ;  /* 0xfffffffc00f08947 */ /* 0x004fea000383ffff */
[----:B------:R-:W-:Y:S05]  /*aa30*/  BRA `(.L_x_185) ;  /* 0xffffffb400e87947 */ /* 0x000fea000383ffff */
.L_x_93:
[----:B-1----:R-:W-:-:S07]  /*aa40*/  MOV R0, UR31 ;  /* 0x0000001f00007c02 */ /* 0x002fce0008000f00 */
.L_x_186:
[----:B-1----:R1:W2:Y:S02]  /*aa50*/  SYNCS.PHASECHK.TRANS64.TRYWAIT P0, [R0+URZ+0x88], R2 ;  /* 0x00008802000075a7 */ /* 0x0022a400080011ff */
[----:B--2---:R-:W-:Y:S05]  /*aa60*/  @!P0 NANOSLEEP.SYNCS 0x989680 ;  /* 0x009896800000895d */ /* 0x004fea0003900000 */
[----:B------:R-:W2:Y:S02]  /*aa70*/  @!P0 SYNCS.PHASECHK.TRANS64 P0, [R0+URZ+0x88], R2 ;  /* 0x00008802000085a7 */ /* 0x000ea400080010ff */
[----:B--2---:R-:W-:Y:S05]  /*aa80*/  @!P0 BRA `(.L_x_186) ;  /* 0xfffffffc00f08947 */ /* 0x004fea000383ffff */
[----:B------:R-:W-:Y:S05]  /*aa90*/  BRA `(.L_x_187) ;  /* 0xffffffb400d87947 */ /* 0x000fea000383ffff */
.L_x_94:
[----:B-1----:R-:W-:-:S07]  /*aaa0*/  MOV R0, UR31 ;  /* 0x0000001f00007c02 */ /* 0x002fce0008000f00 */
.L_x_188:
[----:B-1----:R1:W2:Y:S02]  /*aab0*/  SYNCS.PHASECHK.TRANS64.TRYWAIT P0, [R0+URZ+0x90], R2 ;  /* 0x00009002000075a7 */ /* 0x0022a400080011ff */
[----:B--2---:R-:W-:Y:S05]  /*aac0*/  @!P0 NANOSLEEP.SYNCS 0x989680 ;  /* 0x009896800000895d */ /* 0x004fea0003900000 */
[----:B------:R-:W2:Y:S02]  /*aad0*/  @!P0 SYNCS.PHASECHK.TRANS64 P0, [R0+URZ+0x90], R2 ;  /* 0x00009002000085a7 */ /* 0x000ea400080010ff */
[----:B--2---:R-:W-:Y:S05]  /*aae0*/  @!P0 BRA `(.L_x_188) ;  /* 0xfffffffc00f08947 */ /* 0x004fea000383ffff */
[----:B------:R-:W-:Y:S05]  /*aaf0*/  BRA `(.L_x_189) ;  /* 0xffffffb400c87947 */ /* 0x000fea000383ffff */
.L_x_96:
[----:B------:R-:W-:Y:S07]  /*ab00*/  MOV R0, UR49 ;  /* 0x0000003100007c02 */ /* 0x000fee0008000f00 */
.L_x_190:
[----:B-1----:R1:W2:Y:S02]  /*ab10*/  SYNCS.PHASECHK.TRANS64.TRYWAIT P0, [R0+URZ+0xb0], R2 ;  /* 0x0000b002000075a7 */ /* 0x0022a400080011ff */
[----:B--2---:R-:W-:Y:S05]  /*ab20*/  @!P0 NANOSLEEP.SYNCS 0x989680 ;  /* 0x009896800000895d */ /* 0x004fea0003900000 */
[----:B------:R-:W2:Y:S02]  /*ab30*/  @!P0 SYNCS.PHASECHK.TRANS64 P0, [R0+URZ+0xb0], R2 ;  /* 0x0000b002000085a7 */ /* 0x000ea400080010ff */
[----:B--2---:R-:W-:Y:S05]  /*ab40*/  @!P0 BRA `(.L_x_190) ;  /* 0xfffffffc00f08947 */ /* 0x004fea000383ffff */
[----:B------:R-:W-:Y:S05]  /*ab50*/  BRA `(.L_x_191) ;  /* 0xffffffb800a87947 */ /* 0x000fea000383ffff */
.L_x_107:
[----:B-1----:R-:W-:Y:S04]  /*ab60*/  MOV R2, UR49 ;  /* 0x0000003100027c02 */ /* 0x002fe80008000f00 */
[----:B------:R1:W3:Y:S03]  /*ab70*/  SYNCS.PHASECHK.TRANS64.TRYWAIT P1, [R2+URZ+0x60], R3 ;  /* 0x00006003020075a7 */ /* 0x0002e600080211ff */
[----:B---3--:R-:W-:Y:S05]  /*ab80*/  @!P1 NANOSLEEP.SYNCS 0x989680 ;  /* 0x009896800000995d */ /* 0x008fea0003900000 */
[----:B------:R-:W3:Y:S02]  /*ab90*/  @!P1 SYNCS.PHASECHK.TRANS64 P1, [R2+URZ+0x60], R3 ;  /* 0x00006003020095a7 */ /* 0x000ee400080210ff */
[----:B---3--:R-:W-:Y:S05]  /*aba0*/  @!P1 BRA `(.L_x_107) ;  /* 0xfffffffc00ec9947 */ /* 0x008fea000383ffff */
[----:B------:R-:W-:Y:S05]  /*abb0*/  BRA `(.L_x_106) ;  /* 0xffffffcc00207947 */ /* 0x000fea000383ffff */
.L_x_109:
[----:B-1----:R1:W4:Y:S02]  /*abc0*/  SYNCS.PHASECHK.TRANS64.TRYWAIT P0, [R72+URZ+0xc0], R0 ;  /* 0x0000c000480075a7 */ /* 0x00232400080011ff */
[----:B----4-:R-:W-:Y:S05]  /*abd0*/  @!P0 NANOSLEEP.SYNCS 0x989680 ;  /* 0x009896800000895d */ /* 0x010fea0003900000 */
[----:B------:R-:W4:Y:S02]  /*abe0*/  @!P0 SYNCS.PHASECHK.TRANS64 P0, [R72+URZ+0xc0], R0 ;  /* 0x0000c000480085a7 */ /* 0x000f2400080010ff */
[----:B----4-:R-:W-:Y:S05]  /*abf0*/  @!P0 BRA `(.L_x_109) ;  /* 0xfffffffc00f08947 */ /* 0x010fea000383ffff */
[----:B------:R-:W-:Y:S05]  /*ac00*/  BRA `(.L_x_108) ;  /* 0xffffffcc00487947 */ /* 0x000fea000383ffff */
.L_x_118:
[----:B-1----:R1:W2:Y:S02]  /*ac10*/  SYNCS.PHASECHK.TRANS64.TRYWAIT P0, [R2+URZ+0x60], R0 ;  /* 0x00006000020075a7 */ /* 0x0022a400080011ff */
[----:B--2---:R-:W-:Y:S05]  /*ac20*/  @!P0 NANOSLEEP.SYNCS 0x989680 ;  /* 0x009896800000895d */ /* 0x004fea0003900000 */
[----:B------:R-:W2:Y:S02]  /*ac30*/  @!P0 SYNCS.PHASECHK.TRANS64 P0, [R2+URZ+0x60], R0 ;  /* 0x00006000020085a7 */ /* 0x000ea400080010ff */
[----:B--2---:R-:W-:Y:S05]  /*ac40*/  @!P0 BRA `(.L_x_118) ;  /* 0xfffffffc00f08947 */ /* 0x004fea000383ffff */
[----:B------:R-:W-:Y:S05]  /*ac50*/  BRA `(.L_x_117) ;  /* 0xffffffd400787947 */ /* 0x000fea000383ffff */
.L_x_126:
[----:B-1----:R1:W2:Y:S02]  /*ac60*/  SYNCS.PHASECHK.TRANS64.TRYWAIT P0, [R6+URZ+0x60], R5 ;  /* 0x00006005060075a7 */ /* 0x0022a400080011ff */
[----:B--2---:R-:W-:Y:S05]  /*ac70*/  @!P0 NANOSLEEP.SYNCS 0x989680 ;  /* 0x009896800000895d */ /* 0x004fea0003900000 */
[----:B------:R-:W2:Y:S02]  /*ac80*/  @!P0 SYNCS.PHASECHK.TRANS64 P0, [R6+URZ+0x60], R5 ;  /* 0x00006005060085a7 */ /* 0x000ea400080010ff */
[----:B--2---:R-:W-:Y:S05]  /*ac90*/  @!P0 BRA `(.L_x_126) ;  /* 0xfffffffc00f08947 */ /* 0x004fea000383ffff */
[----:B------:R-:W-:Y:S05]  /*aca0*/  BRA `(.L_x_125) ;  /* 0xffffffdc00c87947 */ /* 0x000fea000383ffff */
.L_x_134:
[----:B-1----:R1:W2:Y:S02]  /*acb0*/  SYNCS.PHASECHK.TRANS64.TRYWAIT P0, [R0+URZ+0x60], R5 ;  /* 0x00006005000075a7 */ /* 0x0022a400080011ff */
[----:B--2---:R-:W-:Y:S05]  /*acc0*/  @!P0 NANOSLEEP.SYNCS 0x989680 ;  /* 0x009896800000895d */ /* 0x004fea0003900000 */
[----:B------:R-:W2:Y:S02]  /*acd0*/  @!P0 SYNCS.PHASECHK.TRANS64 P0, [R0+URZ+0x60], R5 ;  /* 0x00006005000085a7 */ /* 0x000ea400080010ff */
[----:B--2---:R-:W-:Y:S05]  /*ace0*/  @!P0 BRA `(.L_x_134) ;  /* 0xfffffffc00f08947 */ /* 0x004fea000383ffff */
[----:B------:R-:W-:Y:S05]  /*acf0*/  BRA `(.L_x_133) ;  /* 0xffffffe800147947 */ /* 0x000fea000383ffff */
        .weak           $__internal_0_$__cuda_sm10x_tcgen05_guardrail_trap_col_being_dealloced_not_returned_by_alloc
        .type           $__internal_0_$__cuda_sm10x_tcgen05_guardrail_trap_col_being_dealloced_not_returned_by_alloc,@function
        .size           $__internal_0_$__cuda_sm10x_tcgen05_guardrail_trap_col_being_dealloced_not_returned_by_alloc,($__internal_1_$__cuda_sm10x_tcgen05_guardrail_trap_phase_invalid_during_alloc - $__internal_0_$__cuda_sm10x_tcgen05_guardrail_trap_col_being_dealloced_not_returned_by_alloc)
$__internal_0_$__cuda_sm10x_tcgen05_guardrail_trap_col_being_dealloced_not_returned_by_alloc:
[----:B------:R-:W-:Y:S05]  /*ad00*/  BPT.TRAP 0x1 ;  /* 0x000000040000795c */ /* 0x000fea0000300000 */
[----:B------:R-:W-:-:S04]  /*ad10*/  HFMA2 R3, -RZ, RZ, 0, 0 ;  /* 0x00000000ff037431 */ /* 0x000fc800000001ff */
[----:B------:R-:W-:Y:S05]  /*ad20*/  RET.REL.NODEC R2 `(_ZN7cutlass13device_kernelINS_4conv6kernel13ConvUniversalINS1_16ConvProblemShapeILNS1_8OperatorE2ELi2EEENS1_10collective14CollectiveConvINS1_47MainloopSm100TmaUmmaWarpSpecializedImplicitGemmILS5_2ELi6ELi2ELi1ELi2EN4cute5tupleIJNSA_1CILi2EEENSC_ILi1EEESE_EEEEENSB_IJNSC_ILi128EEENSB_IJSH_EEENSB_IJNSC_ILi64EEEEEEEEENS_10tfloat32_tESM_NSA_8TiledMMAINSA_8MMA_AtomIJNSA_23SM100_MMA_TF32_2x1SM_SSISM_SM_fLi128ELi128ELNSA_4UMMA5MajorE1ELSR_1ELNSQ_7ScaleInE0ELSS_0EEEEEENSA_6LayoutINSB_IJSE_SE_SE_EEENSB_IJNSC_ILi0EEESX_SX_EEEEENSB_IJNSA_10UnderscoreES10_S10_EEEEENS7_6detail27Sm100ImplicitGemmTileTraitsINSA_18SM100_TMA_2SM_LOADENSA_14ComposedLayoutINSA_7SwizzleILi2ELi5ELi2EEENSA_18smem_ptr_flag_bitsILi32EEENSV_INSB_IJNSC_ILi32EEENSC_ILi4EEEEEENSB_IJSE_S1B_EEEEEEEvEENS14_INSA_25SM100_TMA_2SM_LOAD_IM2COLES1G_vEEEENS_8epilogue10collective18CollectiveEpilogueINS1L_23Sm100TmaWarpSpecializedILi4ELi2ELi16ELb1ELb0EEEJNSB_IJSJ_SI_SK_EEENSB_IJNSV_ISJ_SE_EENSV_INSB_IJNSC_ILi16EEESD_EEENSB_IJSE_SJ_EEEEEEEESM_NSB_IJlNSB_IJSE_llEEESX_EEESM_S1Y_NS1L_6fusion15FusionCallbacksIS1P_NS1Z_17LinearCombinationISM_fSM_fLNS_15FloatRoundStyleE2EEES1Q_S1W_JEEENSA_5SM1004TMEM4LOAD26SM100_TMEM_LOAD_32dp32b16xENSA_13SM90_TMA_LOADENS16_INS17_ILi2ELi4ELi3EEES1A_NSV_INSB_IJNSC_ILi8EEES1S_EEENSB_IJS1S_SE_EEEEEEENSA_39AutoVectorizingCopyWithAssumedAlignmentILi128EEENSA_14SM90_TMA_STOREES2F_S2H_S2H_EEEvvEEEEvNT_6ParamsE) ;  /* 0xffffff5002b47950 */ /* 0x000fea0003c3ffff */
        .weak           $__internal_1_$__cuda_sm10x_tcgen05_guardrail_trap_phase_invalid_during_alloc
        .type           $__internal_1_$__cuda_sm10x_tcgen05_guardrail_trap_phase_invalid_during_alloc,@function
        .size           $__internal_1_$__cuda_sm10x_tcgen05_guardrail_trap_phase_invalid_during_alloc,($__internal_2_$__cuda_sm10x_tcgen05_guardrail_trap_unallocated_columns_being_dealloced - $__internal_1_$__cuda_sm10x_tcgen05_guardrail_trap_phase_invalid_during_alloc)
$__internal_1_$__cuda_sm10x_tcgen05_guardrail_trap_phase_invalid_during_alloc:
[----:B------:R-:W-:Y:S05]  /*ad30*/  BPT.TRAP 0x1 ;  /* 0x000000040000795c */ /* 0x000fea0000300000 */
[----:B------:R-:W-:-:S04]  /*ad40*/  MOV R5, 0x0 ;  /* 0x0000000000057802 */ /* 0x000fc80000000f00 */
[----:B------:R-:W-:Y:S05]  /*ad50*/  RET.REL.NODEC R4 `(_ZN7cutlass13device_kernelINS_4conv6kernel13ConvUniversalINS1_16ConvProblemShapeILNS1_8OperatorE2ELi2EEENS1_10collective14CollectiveConvINS1_47MainloopSm100TmaUmmaWarpSpecializedImplicitGemmILS5_2ELi6ELi2ELi1ELi2EN4cute5tupleIJNSA_1CILi2EEENSC_ILi1EEESE_EEEEENSB_IJNSC_ILi128EEENSB_IJSH_EEENSB_IJNSC_ILi64EEEEEEEEENS_10tfloat32_tESM_NSA_8TiledMMAINSA_8MMA_AtomIJNSA_23SM100_MMA_TF32_2x1SM_SSISM_SM_fLi128ELi128ELNSA_4UMMA5MajorE1ELSR_1ELNSQ_7ScaleInE0ELSS_0EEEEEENSA_6LayoutINSB_IJSE_SE_SE_EEENSB_IJNSC_ILi0EEESX_SX_EEEEENSB_IJNSA_10UnderscoreES10_S10_EEEEENS7_6detail27Sm100ImplicitGemmTileTraitsINSA_18SM100_TMA_2SM_LOADENSA_14ComposedLayoutINSA_7SwizzleILi2ELi5ELi2EEENSA_18smem_ptr_flag_bitsILi32EEENSV_INSB_IJNSC_ILi32EEENSC_ILi4EEEEEENSB_IJSE_S1B_EEEEEEEvEENS14_INSA_25SM100_TMA_2SM_LOAD_IM2COLES1G_vEEEENS_8epilogue10collective18CollectiveEpilogueINS1L_23Sm100TmaWarpSpecializedILi4ELi2ELi16ELb1ELb0EEEJNSB_IJSJ_SI_SK_EEENSB_IJNSV_ISJ_SE_EENSV_INSB_IJNSC_ILi16EEESD_EEENSB_IJSE_SJ_EEEEEEEESM_NSB_IJlNSB_IJSE_llEEESX_EEESM_S1Y_NS1L_6fusion15FusionCallbacksIS1P_NS1Z_17LinearCombinationISM_fSM_fLNS_15FloatRoundStyleE2EEES1Q_S1W_JEEENSA_5SM1004TMEM4LOAD26SM100_TMEM_LOAD_32dp32b16xENSA_13SM90_TMA_LOADENS16_INS17_ILi2ELi4ELi3EEES1A_NSV_INSB_IJNSC_ILi8EEES1S_EEENSB_IJS1S_SE_EEEEEEENSA_39AutoVectorizingCopyWithAssumedAlignmentILi128EEENSA_14SM90_TMA_STOREES2F_S2H_S2H_EEEvvEEEEvNT_6ParamsE) ;  /* 0xffffff5004a87950 */ /* 0x000fea0003c3ffff */
        .weak           $__internal_2_$__cuda_sm10x_tcgen05_guardrail_trap_unallocated_columns_being_dealloced
        .type           $__internal_2_$__cuda_sm10x_tcgen05_guardrail_trap_unallocated_columns_being_dealloced,@function
        .size           $__internal_2_$__cuda_sm10x_tcgen05_guardrail_trap_unallocated_columns_being_dealloced,(.L_x_193 - $__internal_2_$__cuda_sm10x_tcgen05_guardrail_trap_unallocated_columns_being_dealloced)
$__internal_2_$__cuda_sm10x_tcgen05_guardrail_trap_unallocated_columns_being_dealloced:
[----:B------:R-:W-:Y:S05]  /*ad60*/  BPT.TRAP 0x1 ;  /* 0x000000040000795c */ /* 0x000fea0000300000 */
[----:B------:R-:W-:-:S04]  /*ad70*/  HFMA2 R3, -RZ, RZ, 0, 0 ;  /* 0x00000000ff037431 */ /* 0x000fc800000001ff */
[----:B------:R-:W-:Y:S05]  /*ad80*/  RET.REL.NODEC R2 `(_ZN7cutlass13device_kernelINS_4conv6kernel13ConvUniversalINS1_16ConvProblemShapeILNS1_8OperatorE2ELi2EEENS1_10collective14CollectiveConvINS1_47MainloopSm100TmaUmmaWarpSpecializedImplicitGemmILS5_2ELi6ELi2ELi1ELi2EN4cute5tupleIJNSA_1CILi2EEENSC_ILi1EEESE_EEEEENSB_IJNSC_ILi128EEENSB_IJSH_EEENSB_IJNSC_ILi64EEEEEEEEENS_10tfloat32_tESM_NSA_8TiledMMAINSA_8MMA_AtomIJNSA_23SM100_MMA_TF32_2x1SM_SSISM_SM_fLi128ELi128ELNSA_4UMMA5MajorE1ELSR_1ELNSQ_7ScaleInE0ELSS_0EEEEEENSA_6LayoutINSB_IJSE_SE_SE_EEENSB_IJNSC_ILi0EEESX_SX_EEEEENSB_IJNSA_10UnderscoreES10_S10_EEEEENS7_6detail27Sm100ImplicitGemmTileTraitsINSA_18SM100_TMA_2SM_LOADENSA_14ComposedLayoutINSA_7SwizzleILi2ELi5ELi2EEENSA_18smem_ptr_flag_bitsILi32EEENSV_INSB_IJNSC_ILi32EEENSC_ILi4EEEEEENSB_IJSE_S1B_EEEEEEEvEENS14_INSA_25SM100_TMA_2SM_LOAD_IM2COLES1G_vEEEENS_8epilogue10collective18CollectiveEpilogueINS1L_23Sm100TmaWarpSpecializedILi4ELi2ELi16ELb1ELb0EEEJNSB_IJSJ_SI_SK_EEENSB_IJNSV_ISJ_SE_EENSV_INSB_IJNSC_ILi16EEESD_EEENSB_IJSE_SJ_EEEEEEEESM_NSB_IJlNSB_IJSE_llEEESX_EEESM_S1Y_NS1L_6fusion15FusionCallbacksIS1P_NS1Z_17LinearCombinationISM_fSM_fLNS_15FloatRoundStyleE2EEES1Q_S1W_JEEENSA_5SM1004TMEM4LOAD26SM100_TMEM_LOAD_32dp32b16xENSA_13SM90_TMA_LOADENS16_INS17_ILi2ELi4ELi3EEES1A_NSV_INSB_IJNSC_ILi8EEES1S_EEENSB_IJS1S_SE_EEEEEEENSA_39AutoVectorizingCopyWithAssumedAlignmentILi128EEENSA_14SM90_TMA_STOREES2F_S2H_S2H_EEEvvEEEEvNT_6ParamsE) ;  /* 0xffffff50029c7950 */ /* 0x000fea0003c3ffff */
.L_x_192:
[----:B------:R-:W-:-:S00]  /*ad90*/  BRA `(.L_x_192) ;  /* 0xfffffffc00fc7947 */ /* 0x000fc0000383ffff */
[----:B------:R-:W-:-:S00]  /*ada0*/  NOP ;  /* 0x0000000000007918 */ /* 0x000fc00000000000 */
        /* <DEDUP_REMOVED lines=13> */
.L_x_193:


//--------------------- .nv.global.init           --------------------------
	.section	.nv.global.init,"aw",@progbits
.nv.global.init:
	.type		$str$29,@object
	.size		$str$29,($str$30 - $str$29)
$str$29:
        /*0000*/ 	.byte	0x28, 0x61, 0x64, 0x64, 0x72, 0x65, 0x73, 0x73, 0x20, 0x26, 0x20, 0x6d, 0x61, 0x73, 0x6b, 0x29
        /*0010*/ 	.byte	0x20, 0x3d, 0x3d, 0x20, 0x30, 0x00
	.type		$str$30,@object
	.size		$str$30,($str$28 - $str$30)
$str$30:
        /*0016*/ 	.byte	0x2f, 0x74, 0x6d, 0x70, 0x2f, 0x63, 0x75, 0x74, 0x6c, 0x61, 0x73, 0x73, 0x5f, 0x73, 0x77, 0x65
        /*0026*/ 	.byte	0x65, 0x70, 0x5f, 0x73, 0x72, 0x63, 0x2f, 0x69, 0x6e, 0x63, 0x6c, 0x75, 0x64, 0x65, 0x2f, 0x63
        /*0036*/ 	.byte	0x75, 0x74, 0x65, 0x2f, 0x70, 0x6f, 0x69, 0x6e, 0x74, 0x65, 0x72, 0x5f, 0x66, 0x6c, 0x61, 0x67
        /*0046*/ 	.byte	0x67, 0x65, 0x64, 0x2e, 0x68, 0x70, 0x70, 0x00
	.type		$str$28,@object
	.size		$str$28,($str$27 - $str$28)
$str$28:
        /*004e*/ 	.byte	0x2f, 0x74, 0x6d, 0x70, 0x2f, 0x63, 0x75, 0x74, 0x6c, 0x61, 0x73, 0x73, 0x5f, 0x73, 0x77, 0x65
        /*005e*/ 	.byte	0x65, 0x70, 0x5f, 0x73, 0x72, 0x63, 0x2f, 0x69, 0x6e, 0x63, 0x6c, 0x75, 0x64, 0x65, 0x2f, 0x63
        /*006e*/ 	.byte	0x75, 0x74, 0x65, 0x2f, 0x61, 0x74, 0x6f, 0x6d, 0x2f, 0x63, 0x6f, 0x70, 0x79, 0x5f, 0x74, 0x72
        /*007e*/ 	.byte	0x61, 0x69, 0x74, 0x73, 0x5f, 0x73, 0x6d, 0x31, 0x30, 0x30, 0x2e, 0x68, 0x70, 0x70, 0x00
	.type		$str$27,@object
	.size		$str$27,(__unnamed_1 - $str$27)
$str$27:
        /*008d*/ 	.byte	0x28, 0x28, 0x75, 0x69, 0x6e, 0x74, 0x33, 0x32, 0x5f, 0x74, 0x28, 0x74, 0x68, 0x72, 0x65, 0x61
        /*009d*/ 	.byte	0x64, 0x49, 0x64, 0x78, 0x2e, 0x78, 0x29, 0x20, 0x2f, 0x20, 0x33, 0x32, 0x29, 0x20, 0x25, 0x20
        /*00ad*/ 	.byte	0x34, 0x29, 0x20, 0x3d, 0x3d, 0x20, 0x28, 0x28, 0x28, 0x74, 0x6d, 0x65, 0x6d, 0x5f, 0x61, 0x64
        /*00bd*/ 	.byte	0x64, 0x72, 0x20, 0x3e, 0x3e, 0x20, 0x31, 0x36, 0x29, 0x20, 0x2f, 0x20, 0x33, 0x32, 0x29, 0x20
        /*00cd*/ 	.byte	0x25, 0x20, 0x34, 0x29, 0x00
	.type		__unnamed_1,@object
	.size		__unnamed_1,(__unnamed_2 - __unnamed_1)
__unnamed_1:
        /*00d2*/ 	.byte	0x61, 0x75, 0x74, 0x6f, 0x20, 0x63, 0x75, 0x74, 0x65, 0x3a, 0x3a, 0x61, 0x73, 0x5f, 0x70, 0x6f
        /* <DEDUP_REMOVED lines=24> */
        /*0262*/ 	.byte	0x43, 0x3c, 0x32, 0x30, 0x34, 0x38, 0x3e, 0x3e, 0x3e, 0x3e, 0x5d, 0x00
	.type		__unnamed_2,@object
	.size		__unnamed_2,(.L_2 - __unnamed_2)
__unnamed_2:
        /* <DEDUP_REMOVED lines=42> */
        /*050e*/ 	.byte	0x3e, 0x5d, 0x00
.L_2:


//--------------------- .nv.shared._ZN7cutlass13device_kernelINS_4conv6kernel13ConvUniversalINS1_16ConvProblemShapeILNS1_8OperatorE2ELi2EEENS1_10collective14CollectiveConvINS1_47MainloopSm100TmaUmmaWarpSpecializedImplicitGemmILS5_2ELi6ELi2ELi1ELi2EN4cute5tupleIJNSA_1CILi2EEENSC_ILi1EEESE_EEEEENSB_IJNSC_ILi128EEENSB_IJSH_EEENSB_IJNSC_ILi64EEEEEEEEENS_10tfloat32_tESM_NSA_8TiledMMAINSA_8MMA_AtomIJNSA_23SM100_MMA_TF32_2x1SM_SSISM_SM_fLi128ELi128ELNSA_4UMMA5MajorE1ELSR_1ELNSQ_7ScaleInE0ELSS_0EEEEEENSA_6LayoutINSB_IJSE_SE_SE_EEENSB_IJNSC_ILi0EEESX_SX_EEEEENSB_IJNSA_10UnderscoreES10_S10_EEEEENS7_6detail27Sm100ImplicitGemmTileTraitsINSA_18SM100_TMA_2SM_LOADENSA_14ComposedLayoutINSA_7SwizzleILi2ELi5ELi2EEENSA_18smem_ptr_flag_bitsILi32EEENSV_INSB_IJNSC_ILi32EEENSC_ILi4EEEEEENSB_IJSE_S1B_EEEEEEEvEENS14_INSA_25SM100_TMA_2SM_LOAD_IM2COLES1G_vEEEENS_8epilogue10collective18CollectiveEpilogueINS1L_23Sm100TmaWarpSpecializedILi4ELi2ELi16ELb1ELb0EEEJNSB_IJSJ_SI_SK_EEENSB_IJNSV_ISJ_SE_EENSV_INSB_IJNSC_ILi16EEESD_EEENSB_IJSE_SJ_EEEEEEEESM_NSB_IJlNSB_IJSE_llEEESX_EEESM_S1Y_NS1L_6fusion15FusionCallbacksIS1P_NS1Z_17LinearCombinationISM_fSM_fLNS_15FloatRoundStyleE2EEES1Q_S1W_JEEENSA_5SM1004TMEM4LOAD26SM100_TMEM_LOAD_32dp32b16xENSA_13SM90_TMA_LOADENS16_INS17_ILi2ELi4ELi3EEES1A_NSV_INSB_IJNSC_ILi8EEES1S_EEENSB_IJS1S_SE_EEEEEEENSA_39AutoVectorizingCopyWithAssumedAlignmentILi128EEENSA_14SM90_TMA_STOREES2F_S2H_S2H_EEEvvEEEEvNT_6ParamsE --------------------------
	.section	.nv.shared._ZN7cutlass13device_kernelINS_4conv6kernel13ConvUniversalINS1_16ConvProblemShapeILNS1_8OperatorE2ELi2EEENS1_10collective14CollectiveConvINS1_47MainloopSm100TmaUmmaWarpSpecializedImplicitGemmILS5_2ELi6ELi2ELi1ELi2EN4cute5tupleIJNSA_1CILi2EEENSC_ILi1EEESE_EEEEENSB_IJNSC_ILi128EEENSB_IJSH_EEENSB_IJNSC_ILi64EEEEEEEEENS_10tfloat32_tESM_NSA_8TiledMMAINSA_8MMA_AtomIJNSA_23SM100_MMA_TF32_2x1SM_SSISM_SM_fLi128ELi128ELNSA_4UMMA5MajorE1ELSR_1ELNSQ_7ScaleInE0ELSS_0EEEEEENSA_6LayoutINSB_IJSE_SE_SE_EEENSB_IJNSC_ILi0EEESX_SX_EEEEENSB_IJNSA_10UnderscoreES10_S10_EEEEENS7_6detail27Sm100ImplicitGemmTileTraitsINSA_18SM100_TMA_2SM_LOADENSA_14ComposedLayoutINSA_7SwizzleILi2ELi5ELi2EEENSA_18smem_ptr_flag_bitsILi32EEENSV_INSB_IJNSC_ILi32EEENSC_ILi4EEEEEENSB_IJSE_S1B_EEEEEEEvEENS14_INSA_25SM100_TMA_2SM_LOAD_IM2COLES1G_vEEEENS_8epilogue10collective18CollectiveEpilogueINS1L_23Sm100TmaWarpSpecializedILi4ELi2ELi16ELb1ELb0EEEJNSB_IJSJ_SI_SK_EEENSB_IJNSV_ISJ_SE_EENSV_INSB_IJNSC_ILi16EEESD_EEENSB_IJSE_SJ_EEEEEEEESM_NSB_IJlNSB_IJSE_llEEESX_EEESM_S1Y_NS1L_6fusion15FusionCallbacksIS1P_NS1Z_17LinearCombinationISM_fSM_fLNS_15FloatRoundStyleE2EEES1Q_S1W_JEEENSA_5SM1004TMEM4LOAD26SM100_TMEM_LOAD_32dp32b16xENSA_13SM90_TMA_LOADENS16_INS17_ILi2ELi4ELi3EEES1A_NSV_INSB_IJNSC_ILi8EEES1S_EEENSB_IJS1S_SE_EEEEEEENSA_39AutoVectorizingCopyWithAssumedAlignmentILi128EEENSA_14SM90_TMA_STOREES2F_S2H_S2H_EEEvvEEEEvNT_6ParamsE,"aw",@nobits
	.sectionflags	@""
	.align	16
	.zero		1024


//--------------------- .nv.shared.reserved.0     --------------------------
	.section	.nv.shared.reserved.0,"aw",@nobits
	.weak		__nv_reservedSMEM_offset_0_alias
	.size		__nv_reservedSMEM_offset_0_alias, 0, 64
	.other		__nv_reservedSMEM_offset_0_alias,@"STO_CUDA_RESERVED_SHARED STV_DEFAULT"
__nv_reservedSMEM_offset_0_alias:
	.zero		0
.nv.shared.reserved.0:
	.zero		64
	.weak		__nv_reservedSMEM_tcgen05_partition
	.type		__nv_reservedSMEM_tcgen05_partition,@object
	.size		__nv_reservedSMEM_tcgen05_partition,(.L_0 - __nv_reservedSMEM_tcgen05_partition)
__nv_reservedSMEM_tcgen05_partition:
	.zero		32
.L_0:


//--------------------- .nv.global                --------------------------
	.section	.nv.global,"aw",@nobits
.nv.global:
	.type		_ZN39_INTERNAL_e9a6475f_4_k_cu_7cba1c47_54194cute1_E,@object
	.size		_ZN39_INTERNAL_e9a6475f_4_k_cu_7cba1c47_54194cute1_E,(_ZN39_INTERNAL_e9a6475f_4_k_cu_7cba1c47_54194cuda3std3__45__cpo6cbeginE - _ZN39_INTERNAL_e9a6475f_4_k_cu_7cba1c47_54194cute1_E)
_ZN39_INTERNAL_e9a6475f_4_k_cu_7cba1c47_54194cute1_E:
	.zero		1
	.type		_ZN39_INTERNAL_e9a6475f_4_k_cu_7cba1c47_54194cuda3std3__45__cpo6cbeginE,@object
	.size		_ZN39_INTERNAL_e9a6475f_4_k_cu_7cba1c47_54194cuda3std3__45__cpo6cbeginE,(_ZN39_INTERNAL_e9a6475f_4_k_cu_7cba1c47_54194cuda3std3__48in_placeE - _ZN39_INTERNAL_e9a6475f_4_k_cu_7cba1c47_54194cuda3std3__45__cpo6cbeginE)
_ZN39_INTERNAL_e9a6475f_4_k_cu_7cba1c47_54194cuda3std3__45__cpo6cbeginE:
	.zero		1
	.type		_ZN39_INTERNAL_e9a6475f_4_k_cu_7cba1c47_54194cuda3std3__48in_placeE,@object
	.size		_ZN39_INTERNAL_e9a6475f_4_k_cu_7cba1c47_54194cuda3std3__48in_placeE,(_ZN39_INTERNAL_e9a6475f_4_k_cu_7cba1c47_54194cuda3std6ranges3__45__cpo9iter_moveE - _ZN39_INTERNAL_e9a6475f_4_k_cu_7cba1c47_54194cuda3std3__48in_placeE)
_ZN39_INTERNAL_e9a6475f_4_k_cu_7cba1c47_54194cuda3std3__48in_placeE:
	.zero		1
	.type		_ZN39_INTERNAL_e9a6475f_4_k_cu_7cba1c47_54194cuda3std6ranges3__45__cpo9iter_moveE,@object
	.size		_ZN39_INTERNAL_e9a6475f_4_k_cu_7cba1c47_54194cuda3std6ranges3__45__cpo9iter_moveE,(_ZN39_INTERNAL_e9a6475f_4_k_cu_7cba1c47_54194cuda3std3__45__cpo5beginE - _ZN39_INTERNAL_e9a6475f_4_k_cu_7cba1c47_54194cuda3std6ranges3__45__cpo9iter_moveE)
_ZN39_INTERNAL_e9a6475f_4_k_cu_7cba1c47_54194cuda3std6ranges3__45__cpo9iter_moveE:
	.zero		1
	.type		_ZN39_INTERNAL_e9a6475f_4_k_cu_7cba1c47_54194cuda3std3__45__cpo5beginE,@object
	.size		_ZN39_INTERNAL_e9a6475f_4_k_cu_7cba1c47_54194cuda3std3__45__cpo5beginE,(_ZN39_INTERNAL_e9a6475f_4_k_cu_7cba1c47_54194cuda3std3__441_GLOBAL__N__e9a6475f_4_k_cu_7cba1c47_54196ignoreE - _ZN39_INTERNAL_e9a6475f_4_k_cu_7cba1c47_54194cuda3std3__45__cpo5beginE)
_ZN39_INTERNAL_e9a6475f_4_k_cu_7cba1c47_54194cuda3std3__45__cpo5beginE:
	.zero		1
	.type		_ZN39_INTERNAL_e9a6475f_4_k_cu_7cba1c47_54194cuda3std3__441_GLOBAL__N__e9a6475f_4_k_cu_7cba1c47_54196ignoreE,@object
	.size		_ZN39_INTERNAL_e9a6475f_4_k_cu_7cba1c47_54194cuda3std3__441_GLOBAL__N__e9a6475f_4_k_cu_7cba1c47_54196ignoreE,(_ZN39_INTERNAL_e9a6475f_4_k_cu_7cba1c47_54194cute7productE - _ZN39_INTERNAL_e9a6475f_4_k_cu_7cba1c47_54194cuda3std3__441_GLOBAL__N__e9a6475f_4_k_cu_7cba1c47_54196ignoreE)
_ZN39_INTERNAL_e9a6475f_4_k_cu_7cba1c47_54194cuda3std3__441_GLOBAL__N__e9a6475f_4_k_cu_7cba1c47_54196ignoreE:
	.zero		1
	.type		_ZN39_INTERNAL_e9a6475f_4_k_cu_7cba1c47_54194cute7productE,@object
	.size		_ZN39_INTERNAL_e9a6475f_4_k_cu_7cba1c47_54194cute7productE,(_ZN39_INTERNAL_e9a6475f_4_k_cu_7cba1c47_54194cuda3std3__45__cpo3endE - _ZN39_INTERNAL_e9a6475f_4_k_cu_7cba1c47_54194cute7productE)
_ZN39_INTERNAL_e9a6475f_4_k_cu_7cba1c47_54194cute7productE:
	.zero		1
	.type		_ZN39_INTERNAL_e9a6475f_4_k_cu_7cba1c47_54194cuda3std3__45__cpo3endE,@object
	.size		_ZN39_INTERNAL_e9a6475f_4_k_cu_7cba1c47_54194cuda3std3__45__cpo3endE,(_ZN39_INTERNAL_e9a6475f_4_k_cu_7cba1c47_54194cuda3std3__419piecewise_constructE - _ZN39_INTERNAL_e9a6475f_4_k_cu_7cba1c47_54194cuda3std3__45__cpo3endE)
_ZN39_INTERNAL_e9a6475f_4_k_cu_7cba1c47_54194cuda3std3__45__cpo3endE:
	.zero		1
	.type		_ZN39_INTERNAL_e9a6475f_4_k_cu_7cba1c47_54194cuda3std3__419piecewise_constructE,@object
	.size		_ZN39_INTERNAL_e9a6475f_4_k_cu_7cba1c47_54194cuda3std3__419piecewise_constructE,(_ZN39_INTERNAL_e9a6475f_4_k_cu_7cba1c47_54194cuda3std3__45__cpo4cendE - _ZN39_INTERNAL_e9a6475f_4_k_cu_7cba1c47_54194cuda3std3__419piecewise_constructE)
_ZN39_INTERNAL_e9a6475f_4_k_cu_7cba1c47_54194cuda3std3__419piecewise_constructE:
	.zero		1
	.type		_ZN39_INTERNAL_e9a6475f_4_k_cu_7cba1c47_54194cuda3std3__45__cpo4cendE,@object
	.size		_ZN39_INTERNAL_e9a6475f_4_k_cu_7cba1c47_54194cuda3std3__45__cpo4cendE,(_ZN39_INTERNAL_e9a6475f_4_k_cu_7cba1c47_54194cuda3std6ranges3__45__cpo4swapE - _ZN39_INTERNAL_e9a6475f_4_k_cu_7cba1c47_54194cuda3std3__45__cpo4cendE)
_ZN39_INTERNAL_e9a6475f_4_k_cu_7cba1c47_54194cuda3std3__45__cpo4cendE:
	.zero		1
	.type		_ZN39_INTERNAL_e9a6475f_4_k_cu_7cba1c47_54194cuda3std6ranges3__45__cpo4swapE,@object
	.size		_ZN39_INTERNAL_e9a6475f_4_k_cu_7cba1c47_54194cuda3std6ranges3__45__cpo4swapE,(.L_10 - _ZN39_INTERNAL_e9a6475f_4_k_cu_7cba1c47_54194cuda3std6ranges3__45__cpo4swapE)
_ZN39_INTERNAL_e9a6475f_4_k_cu_7cba1c47_54194cuda3std6ranges3__45__cpo4swapE:
	.zero		1
.L_10:


//--------------------- .nv.constant0._ZN7cutlass13device_kernelINS_4conv6kernel13ConvUniversalINS1_16ConvProblemShapeILNS1_8OperatorE2ELi2EEENS1_10collective14CollectiveConvINS1_47MainloopSm100TmaUmmaWarpSpecializedImplicitGemmILS5_2ELi6ELi2ELi1ELi2EN4cute5tupleIJNSA_1CILi2EEENSC_ILi1EEESE_EEEEENSB_IJNSC_ILi128EEENSB_IJSH_EEENSB_IJNSC_ILi64EEEEEEEEENS_10tfloat32_tESM_NSA_8TiledMMAINSA_8MMA_AtomIJNSA_23SM100_MMA_TF32_2x1SM_SSISM_SM_fLi128ELi128ELNSA_4UMMA5MajorE1ELSR_1ELNSQ_7ScaleInE0ELSS_0EEEEEENSA_6LayoutINSB_IJSE_SE_SE_EEENSB_IJNSC_ILi0EEESX_SX_EEEEENSB_IJNSA_10UnderscoreES10_S10_EEEEENS7_6detail27Sm100ImplicitGemmTileTraitsINSA_18SM100_TMA_2SM_LOADENSA_14ComposedLayoutINSA_7SwizzleILi2ELi5ELi2EEENSA_18smem_ptr_flag_bitsILi32EEENSV_INSB_IJNSC_ILi32EEENSC_ILi4EEEEEENSB_IJSE_S1B_EEEEEEEvEENS14_INSA_25SM100_TMA_2SM_LOAD_IM2COLES1G_vEEEENS_8epilogue10collective18CollectiveEpilogueINS1L_23Sm100TmaWarpSpecializedILi4ELi2ELi16ELb1ELb0EEEJNSB_IJSJ_SI_SK_EEENSB_IJNSV_ISJ_SE_EENSV_INSB_IJNSC_ILi16EEESD_EEENSB_IJSE_SJ_EEEEEEEESM_NSB_IJlNSB_IJSE_llEEESX_EEESM_S1Y_NS1L_6fusion15FusionCallbacksIS1P_NS1Z_17LinearCombinationISM_fSM_fLNS_15FloatRoundStyleE2EEES1Q_S1W_JEEENSA_5SM1004TMEM4LOAD26SM100_TMEM_LOAD_32dp32b16xENSA_13SM90_TMA_LOADENS16_INS17_ILi2ELi4ELi3EEES1A_NSV_INSB_IJNSC_ILi8EEES1S_EEENSB_IJS1S_SE_EEEEEEENSA_39AutoVectorizingCopyWithAssumedAlignmentILi128EEENSA_14SM90_TMA_STOREES2F_S2H_S2H_EEEvvEEEEvNT_6ParamsE --------------------------
	.section	.nv.constant0._ZN7cutlass13device_kernelINS_4conv6kernel13ConvUniversalINS1_16ConvProblemShapeILNS1_8OperatorE2ELi2EEENS1_10collective14CollectiveConvINS1_47MainloopSm100TmaUmmaWarpSpecializedImplicitGemmILS5_2ELi6ELi2ELi1ELi2EN4cute5tupleIJNSA_1CILi2EEENSC_ILi1EEESE_EEEEENSB_IJNSC_ILi128EEENSB_IJSH_EEENSB_IJNSC_ILi64EEEEEEEEENS_10tfloat32_tESM_NSA_8TiledMMAINSA_8MMA_AtomIJNSA_23SM100_MMA_TF32_2x1SM_SSISM_SM_fLi128ELi128ELNSA_4UMMA5MajorE1ELSR_1ELNSQ_7ScaleInE0ELSS_0EEEEEENSA_6LayoutINSB_IJSE_SE_SE_EEENSB_IJNSC_ILi0EEESX_SX_EEEEENSB_IJNSA_10UnderscoreES10_S10_EEEEENS7_6detail27Sm100ImplicitGemmTileTraitsINSA_18SM100_TMA_2SM_LOADENSA_14ComposedLayoutINSA_7SwizzleILi2ELi5ELi2EEENSA_18smem_ptr_flag_bitsILi32EEENSV_INSB_IJNSC_ILi32EEENSC_ILi4EEEEEENSB_IJSE_S1B_EEEEEEEvEENS14_INSA_25SM100_TMA_2SM_LOAD_IM2COLES1G_vEEEENS_8epilogue10collective18CollectiveEpilogueINS1L_23Sm100TmaWarpSpecializedILi4ELi2ELi16ELb1ELb0EEEJNSB_IJSJ_SI_SK_EEENSB_IJNSV_ISJ_SE_EENSV_INSB_IJNSC_ILi16EEESD_EEENSB_IJSE_SJ_EEEEEEEESM_NSB_IJlNSB_IJSE_llEEESX_EEESM_S1Y_NS1L_6fusion15FusionCallbacksIS1P_NS1Z_17LinearCombinationISM_fSM_fLNS_15FloatRoundStyleE2EEES1Q_S1W_JEEENSA_5SM1004TMEM4LOAD26SM100_TMEM_LOAD_32dp32b16xENSA_13SM90_TMA_LOADENS16_INS17_ILi2ELi4ELi3EEES1A_NSV_INSB_IJNSC_ILi8EEES1S_EEENSB_IJS1S_SE_EEEEEEENSA_39AutoVectorizingCopyWithAssumedAlignmentILi128EEENSA_14SM90_TMA_STOREES2F_S2H_S2H_EEEvvEEEEvNT_6ParamsE,"a",@progbits
	.sectionflags	@""
	.align	4
.nv.constant0._ZN7cutlass13device_kernelINS_4conv6kernel13ConvUniversalINS1_16ConvProblemShapeILNS1_8OperatorE2ELi2EEENS1_10collective14CollectiveConvINS1_47MainloopSm100TmaUmmaWarpSpecializedImplicitGemmILS5_2ELi6ELi2ELi1ELi2EN4cute5tupleIJNSA_1CILi2EEENSC_ILi1EEESE_EEEEENSB_IJNSC_ILi128EEENSB_IJSH_EEENSB_IJNSC_ILi64EEEEEEEEENS_10tfloat32_tESM_NSA_8TiledMMAINSA_8MMA_AtomIJNSA_23SM100_MMA_TF32_2x1SM_SSISM_SM_fLi128ELi128ELNSA_4UMMA5MajorE1ELSR_1ELNSQ_7ScaleInE0ELSS_0EEEEEENSA_6LayoutINSB_IJSE_SE_SE_EEENSB_IJNSC_ILi0EEESX_SX_EEEEENSB_IJNSA_10UnderscoreES10_S10_EEEEENS7_6detail27Sm100ImplicitGemmTileTraitsINSA_18SM100_TMA_2SM_LOADENSA_14ComposedLayoutINSA_7SwizzleILi2ELi5ELi2EEENSA_18smem_ptr_flag_bitsILi32EEENSV_INSB_IJNSC_ILi32EEENSC_ILi4EEEEEENSB_IJSE_S1B_EEEEEEEvEENS14_INSA_25SM100_TMA_2SM_LOAD_IM2COLES1G_vEEEENS_8epilogue10collective18CollectiveEpilogueINS1L_23Sm100TmaWarpSpecializedILi4ELi2ELi16ELb1ELb0EEEJNSB_IJSJ_SI_SK_EEENSB_IJNSV_ISJ_SE_EENSV_INSB_IJNSC_ILi16EEESD_EEENSB_IJSE_SJ_EEEEEEEESM_NSB_IJlNSB_IJSE_llEEESX_EEESM_S1Y_NS1L_6fusion15FusionCallbacksIS1P_NS1Z_17LinearCombinationISM_fSM_fLNS_15FloatRoundStyleE2EEES1Q_S1W_JEEENSA_5SM1004TMEM4LOAD26SM100_TMEM_LOAD_32dp32b16xENSA_13SM90_TMA_LOADENS16_INS17_ILi2ELi4ELi3EEES1A_NSV_INSB_IJNSC_ILi8EEES1S_EEENSB_IJS1S_SE_EEEEEEENSA_39AutoVectorizingCopyWithAssumedAlignmentILi128EEENSA_14SM90_TMA_STOREES2F_S2H_S2H_EEEvvEEEEvNT_6ParamsE:
	.zero		2944


//--------------------- SYMBOLS --------------------------

	.type		.nv.reservedSmem.offset0,@object
	.size		.nv.reservedSmem.offset0,0x4
	.type		.nv.reservedSmem.cap,@object
	.size		.nv.reservedSmem.cap,0x4
	.type		__assertfail,@function
